	.target	sm_80

	.elftype	@"ET_EXEC"


//--------------------- .note.nv.tkinfo           --------------------------
	.section	.note.nv.tkinfo,"",@"SHT_NOTE"
	.sectionflags	@"SHF_NOTE_NV_TKINFO"
	.tkinfo
        /*0018*/ 	.word	0x00000002
        /*0030*/ 	.string	""
        /*0030*/ 	.string	"ptxas"
        /*0030*/ 	.string	"Cuda compilation tools, release 13.0, V13.0.88"
        /*0030*/ 	.string	"Build cuda_13.0.r13.0/compiler.36424714_0"
        /*0030*/ 	.string	"-v  -suppress-debug-info  -lineinfo  -arch sm_80 "



//--------------------- .note.nv.cuinfo           --------------------------
	.section	.note.nv.cuinfo,"",@"SHT_NOTE"
	.sectionflags	@"SHF_NOTE_NV_CUINFO"
        /*0018*/ 	.short	0x0002
        /*001a*/ 	.short	0x0050
        /*001c*/ 	.short	0x0082
	.zero		2


//--------------------- .nv.info                  --------------------------
	.section	.nv.info,"",@"SHT_CUDA_INFO"
	.align	4


	//----- nvinfo : EIATTR_REGCOUNT
	.align		4
        /*0000*/ 	.byte	0x04, 0x2f
        /*0002*/ 	.short	(.L_1 - .L_0)
	.align		4
.L_0:
        /*0004*/ 	.word	index@(matmul_kernel)
        /*0008*/ 	.word	0x00000020


	//----- nvinfo : EIATTR_FRAME_SIZE
	.align		4
.L_1:
        /*000c*/ 	.byte	0x04, 0x11
        /*000e*/ 	.short	(.L_3 - .L_2)
	.align		4
.L_2:
        /*0010*/ 	.word	index@(matmul_kernel)
        /*0014*/ 	.word	0x00002070


	//----- nvinfo : EIATTR_MIN_STACK_SIZE
	.align		4
.L_3:
        /*0018*/ 	.byte	0x04, 0x12
        /*001a*/ 	.short	(.L_5 - .L_4)
	.align		4
.L_4:
        /*001c*/ 	.word	index@(matmul_kernel)
        /*0020*/ 	.word	0x00002070
.L_5:


//--------------------- .nv.info.matmul_kernel    --------------------------
	.section	.nv.info.matmul_kernel,"",@"SHT_CUDA_INFO"
	.sectionflags	@""
	.align	4


	//----- nvinfo : EIATTR_CUDA_API_VERSION
	.align		4
        /*0000*/ 	.byte	0x04, 0x37
        /*0002*/ 	.short	(.L_7 - .L_6)
.L_6:
        /*0004*/ 	.word	0x00000082


	//----- nvinfo : EIATTR_SW2861232_WAR
	.align		4
.L_7:
        /*0008*/ 	.byte	0x01, 0x35
	.zero		2


	//----- nvinfo : EIATTR_PARAM_CBANK
	.align		4
        /*000c*/ 	.byte	0x04, 0x0a
        /*000e*/ 	.short	(.L_9 - .L_8)
	.align		4
.L_8:
        /*0010*/ 	.word	index@(.nv.constant0.matmul_kernel)
        /*0014*/ 	.short	0x0160
        /*0016*/ 	.short	0x0050


	//----- nvinfo : EIATTR_CBANK_PARAM_SIZE
	.align		4
.L_9:
        /*0018*/ 	.byte	0x03, 0x19
        /*001a*/ 	.short	0x0050


	//----- nvinfo : EIATTR_KPARAM_INFO
	.align		4
        /*001c*/ 	.byte	0x04, 0x17
        /*001e*/ 	.short	(.L_11 - .L_10)
.L_10:
        /*0020*/ 	.word	0x00000000
        /*0024*/ 	.short	0x000d
        /*0026*/ 	.short	0x0048
        /*0028*/ 	.byte	0x00, 0xf4, 0x21, 0x00


	//----- nvinfo : EIATTR_KPARAM_INFO
	.align		4
.L_11:
        /*002c*/ 	.byte	0x04, 0x17
        /*002e*/ 	.short	(.L_13 - .L_12)
.L_12:
        /*0030*/ 	.word	0x00000000
        /*0034*/ 	.short	0x000c
        /*0036*/ 	.short	0x0040
        /*0038*/ 	.byte	0x00, 0xf4, 0x21, 0x00


	//----- nvinfo : EIATTR_KPARAM_INFO
	.align		4
.L_13:
        /*003c*/ 	.byte	0x04, 0x17
        /*003e*/ 	.short	(.L_15 - .L_14)
.L_14:
        /*0040*/ 	.word	0x00000000
        /*0044*/ 	.short	0x000b
        /*0046*/ 	.short	0x0038
        /*0048*/ 	.byte	0x00, 0xf0, 0x11, 0x00


	//----- nvinfo : EIATTR_KPARAM_INFO
	.align		4
.L_15:
        /*004c*/ 	.byte	0x04, 0x17
        /*004e*/ 	.short	(.L_17 - .L_16)
.L_16:
        /*0050*/ 	.word	0x00000000
        /*0054*/ 	.short	0x000a
        /*0056*/ 	.short	0x0034
        /*0058*/ 	.byte	0x00, 0xf0, 0x11, 0x00


	//----- nvinfo : EIATTR_KPARAM_INFO
	.align		4
.L_17:
        /*005c*/ 	.byte	0x04, 0x17
        /*005e*/ 	.short	(.L_19 - .L_18)
.L_18:
        /*0060*/ 	.word	0x00000000
        /*0064*/ 	.short	0x0009
        /*0066*/ 	.short	0x0030
        /*0068*/ 	.byte	0x00, 0xf0, 0x11, 0x00


	//----- nvinfo : EIATTR_KPARAM_INFO
	.align		4
.L_19:
        /*006c*/ 	.byte	0x04, 0x17
        /*006e*/ 	.short	(.L_21 - .L_20)
.L_20:
        /*0070*/ 	.word	0x00000000
        /*0074*/ 	.short	0x0008
        /*0076*/ 	.short	0x002c
        /*0078*/ 	.byte	0x00, 0xf0, 0x11, 0x00


	//----- nvinfo : EIATTR_KPARAM_INFO
	.align		4
.L_21:
        /*007c*/ 	.byte	0x04, 0x17
        /*007e*/ 	.short	(.L_23 - .L_22)
.L_22:
        /*0080*/ 	.word	0x00000000
        /*0084*/ 	.short	0x0007
        /*0086*/ 	.short	0x0028
        /*0088*/ 	.byte	0x00, 0xf0, 0x11, 0x00


	//----- nvinfo : EIATTR_KPARAM_INFO
	.align		4
.L_23:
        /*008c*/ 	.byte	0x04, 0x17
        /*008e*/ 	.short	(.L_25 - .L_24)
.L_24:
        /*0090*/ 	.word	0x00000000
        /*0094*/ 	.short	0x0006
        /*0096*/ 	.short	0x0024
        /*0098*/ 	.byte	0x00, 0xf0, 0x11, 0x00


	//----- nvinfo : EIATTR_KPARAM_INFO
	.align		4
.L_25:
        /*009c*/ 	.byte	0x04, 0x17
        /*009e*/ 	.short	(.L_27 - .L_26)
.L_26:
        /*00a0*/ 	.word	0x00000000
        /*00a4*/ 	.short	0x0005
        /*00a6*/ 	.short	0x0020
        /*00a8*/ 	.byte	0x00, 0xf0, 0x11, 0x00


	//----- nvinfo : EIATTR_KPARAM_INFO
	.align		4
.L_27:
        /*00ac*/ 	.byte	0x04, 0x17
        /*00ae*/ 	.short	(.L_29 - .L_28)
.L_28:
        /*00b0*/ 	.word	0x00000000
        /*00b4*/ 	.short	0x0004
        /*00b6*/ 	.short	0x001c
        /*00b8*/ 	.byte	0x00, 0xf0, 0x11, 0x00


	//----- nvinfo : EIATTR_KPARAM_INFO
	.align		4
.L_29:
        /*00bc*/ 	.byte	0x04, 0x17
        /*00be*/ 	.short	(.L_31 - .L_30)
.L_30:
        /*00c0*/ 	.word	0x00000000
        /*00c4*/ 	.short	0x0003
        /*00c6*/ 	.short	0x0018
        /*00c8*/ 	.byte	0x00, 0xf0, 0x11, 0x00


	//----- nvinfo : EIATTR_KPARAM_INFO
	.align		4
.L_31:
        /*00cc*/ 	.byte	0x04, 0x17
        /*00ce*/ 	.short	(.L_33 - .L_32)
.L_32:
        /*00d0*/ 	.word	0x00000000
        /*00d4*/ 	.short	0x0002
        /*00d6*/ 	.short	0x0010
        /*00d8*/ 	.byte	0x00, 0xf4, 0x21, 0x00


	//----- nvinfo : EIATTR_KPARAM_INFO
	.align		4
.L_33:
        /*00dc*/ 	.byte	0x04, 0x17
        /*00de*/ 	.short	(.L_35 - .L_34)
.L_34:
        /*00e0*/ 	.word	0x00000000
        /*00e4*/ 	.short	0x0001
        /*00e6*/ 	.short	0x0008
        /*00e8*/ 	.byte	0x00, 0xf4, 0x21, 0x00


	//----- nvinfo : EIATTR_KPARAM_INFO
	.align		4
.L_35:
        /*00ec*/ 	.byte	0x04, 0x17
        /*00ee*/ 	.short	(.L_37 - .L_36)
.L_36:
        /*00f0*/ 	.word	0x00000000
        /*00f4*/ 	.short	0x0000
        /*00f6*/ 	.short	0x0000
        /*00f8*/ 	.byte	0x00, 0xf4, 0x21, 0x00


	//----- nvinfo : EIATTR_MAXREG_COUNT
	.align		4
.L_37:
        /*00fc*/ 	.byte	0x03, 0x1b
        /*00fe*/ 	.short	0x00ff


	//----- nvinfo : EIATTR_NUM_BARRIERS
	.align		4
        /*0100*/ 	.byte	0x02, 0x4c
        /*0102*/ 	.byte	0x01
	.zero		1


	//----- nvinfo : EIATTR_ANNOTATIONS
	.align		4
        /*0104*/ 	.byte	0x04, 0x55
        /*0106*/ 	.short	(.L_39 - .L_38)


	//   ....[0]....
.L_38:
        /*0108*/ 	.word	0x00000001
        /*010c*/ 	.byte	0x10, 0x05, 0x00, 0x00, 0x01, 0x00, 0x00, 0x00, 0x20, 0x05, 0x00, 0x00, 0x01, 0x00, 0x00, 0x00
        /* <DEDUP_REMOVED lines=3243> */
        /*cbcc*/ 	.byte	0x50, 0xf1, 0x02, 0x00, 0x01, 0x00, 0x00, 0x00, 0x00, 0xf2, 0x02, 0x00


	//----- nvinfo : EIATTR_MERCURY_ISA_VERSION
	.align		4
.L_39:
        /*cbd8*/ 	.byte	0x03, 0x5f
        /*cbda*/ 	.short	0x0000


	//----- nvinfo : EIATTR_EXIT_INSTR_OFFSETS
	.align		4
        /*cbdc*/ 	.byte	0x04, 0x1c
        /*cbde*/ 	.short	(.L_41 - .L_40)


	//   ....[0]....
.L_40:
        /*cbe0*/ 	.word	0x0002f340


	//   ....[1]....
        /*cbe4*/ 	.word	0x0002f370


	//----- nvinfo : EIATTR_REQNTID
	.align		4
.L_41:
        /*cbe8*/ 	.byte	0x04, 0x10
        /*cbea*/ 	.short	(.L_43 - .L_42)
.L_42:
        /*cbec*/ 	.word	0x00000080
        /*cbf0*/ 	.word	0x00000001
        /*cbf4*/ 	.word	0x00000001
.L_43:


//--------------------- .nv.callgraph             --------------------------
	.section	.nv.callgraph,"",@"SHT_CUDA_CALLGRAPH"
	.align	4
	.sectionentsize	8
	.align		4
        /*0000*/ 	.word	0x00000000
	.align		4
        /*0004*/ 	.word	0xffffffff
	.align		4
        /*0008*/ 	.word	0x00000000
	.align		4
        /*000c*/ 	.word	0xfffffffe
	.align		4
        /*0010*/ 	.word	0x00000000
	.align		4
        /*0014*/ 	.word	0xfffffffd
	.align		4
        /*0018*/ 	.word	0x00000000
	.align		4
        /*001c*/ 	.word	0xfffffffc


//--------------------- .nv.rel.action            --------------------------
	.section	.nv.rel.action,"",@"SHT_CUDA_RELOCINFO"
	.align	8
	.sectionentsize	8
        /*0000*/ 	.byte	0x73, 0x00, 0x00, 0x00, 0x00, 0x00, 0x00, 0x00, 0x00, 0x00, 0x00, 0x11, 0x25, 0x00, 0x05, 0x36


//--------------------- .nv.constant0.matmul_kernel --------------------------
	.section	.nv.constant0.matmul_kernel,"a",@progbits
	.sectionflags	@""
	.align	4
.nv.constant0.matmul_kernel:
	.zero		432


//--------------------- .text.matmul_kernel       --------------------------
	.section	.text.matmul_kernel,"ax",@progbits
	.sectioninfo	@"SHI_REGISTERS=32"
	.align	128
        .global         matmul_kernel
        .type           matmul_kernel,@function
        .size           matmul_kernel,(.L_x_5 - matmul_kernel)
        .other          matmul_kernel,@"STO_CUDA_ENTRY STV_DEFAULT"
matmul_kernel:
.text.matmul_kernel:
[----:B------:R-:W-:-:S03]  /*0000*/  IMAD.MOV.U32 R1, RZ, RZ, c[0x0][0x28] ;  /* 0x00000a00ff017624 */ /* 0x000fc600078e00ff */
[----:B------:R-:W-:Y:S01]  /*0010*/  IMAD.MOV.U32 R0, RZ, RZ, c[0x0][0x17c] ;  /* 0x00005f00ff007624 */ /* 0x000fe200078e00ff */
[----:B------:R-:W0:Y:S01]  /*0020*/  S2R R12, SR_TID.X ;  /* 0x00000000000c7919 */ /* 0x000e220000002100 */
[----:B------:R-:W-:Y:S01]  /*0030*/  IADD3 R1, R1, -0x2070, RZ ;  /* 0xffffdf9001017810 */ /* 0x000fe20007ffe0ff */
[----:B------:R-:W-:Y:S02]  /*0040*/  ULDC.64 UR6, c[0x0][0x118] ;  /* 0x0000460000067ab9 */ /* 0x000fe40000000a00 */
[----:B------:R-:W-:-:S04]  /*0050*/  IADD3 R0, R0, 0x7f, RZ ;  /* 0x0000007f00007810 */ /* 0x000fc80007ffe0ff */
[----:B------:R-:W-:-:S04]  /*0060*/  SHF.R.S32.HI R3, RZ, 0x1f, R0 ;  /* 0x0000001fff037819 */ /* 0x000fc80000011400 */
[----:B------:R-:W-:-:S04]  /*0070*/  LEA.HI R3, R3, R0, RZ, 0x7 ;  /* 0x0000000003037211 */ /* 0x000fc800078f38ff */
[----:B------:R-:W-:Y:S02]  /*0080*/  SHF.R.S32.HI R0, RZ, 0x7, R3 ;  /* 0x00000007ff007819 */ /* 0x000fe40000011403 */
[----:B------:R-:W1:Y:S03]  /*0090*/  S2R R3, SR_CTAID.X ;  /* 0x0000000000037919 */ /* 0x000e660000002500 */
[----:B------:R-:W-:Y:S01]  /*00a0*/  IMAD.SHL.U32 R0, R0, 0x4, RZ ;  /* 0x0000000400007824 */ /* 0x000fe200078e00ff */
[----:B0-----:R-:W-:-:S04]  /*00b0*/  LOP3.LUT R14, R12, 0x7f, RZ, 0xc0, !PT ;  /* 0x0000007f0c0e7812 */ /* 0x001fc800078ec0ff */
[-C--:B------:R-:W-:Y:S02]  /*00c0*/  IABS R7, R0.reuse ;  /* 0x0000000000077213 */ /* 0x080fe40000000000 */
[----:B------:R-:W-:Y:S02]  /*00d0*/  IABS R10, R0 ;  /* 0x00000000000a7213 */ /* 0x000fe40000000000 */
[----:B------:R-:W0:Y:S01]  /*00e0*/  I2F.RP R2, R7 ;  /* 0x0000000700027306 */ /* 0x000e220000209400 */
[----:B-1----:R-:W-:-:S07]  /*00f0*/  IABS R8, R3 ;  /* 0x0000000300087213 */ /* 0x002fce0000000000 */
[----:B0-----:R-:W0:Y:S02]  /*0100*/  MUFU.RCP R2, R2 ;  /* 0x0000000200027308 */ /* 0x001e240000001000 */
[----:B0-----:R-:W-:Y:S01]  /*0110*/  IADD3 R4, R2, 0xffffffe, RZ ;  /* 0x0ffffffe02047810 */ /* 0x001fe20007ffe0ff */
[----:B------:R-:W-:-:S05]  /*0120*/  IMAD.MOV R2, RZ, RZ, -R10 ;  /* 0x000000ffff027224 */ /* 0x000fca00078e0a0a */
[----:B------:R0:W1:Y:S02]  /*0130*/  F2I.FTZ.U32.TRUNC.NTZ R5, R4 ;  /* 0x0000000400057305 */ /* 0x000064000021f000 */
[----:B0-----:R-:W-:Y:S02]  /*0140*/  IMAD.MOV.U32 R4, RZ, RZ, RZ ;  /* 0x000000ffff047224 */ /* 0x001fe400078e00ff */
[----:B-1----:R-:W-:-:S04]  /*0150*/  IMAD.MOV R6, RZ, RZ, -R5 ;  /* 0x000000ffff067224 */ /* 0x002fc800078e0a05 */
[----:B------:R-:W-:Y:S02]  /*0160*/  IMAD R9, R6, R7, RZ ;  /* 0x0000000706097224 */ /* 0x000fe400078e02ff */
[----:B------:R-:W-:Y:S02]  /*0170*/  IMAD.MOV.U32 R6, RZ, RZ, R8 ;  /* 0x000000ffff067224 */ /* 0x000fe400078e0008 */
[----:B------:R-:W-:-:S06]  /*0180*/  IMAD.HI.U32 R5, R5, R9, R4 ;  /* 0x0000000905057227 */ /* 0x000fcc00078e0004 */
[----:B------:R-:W-:-:S04]  /*0190*/  IMAD.HI.U32 R5, R5, R6, RZ ;  /* 0x0000000605057227 */ /* 0x000fc800078e00ff */
[----:B------:R-:W-:-:S05]  /*01a0*/  IMAD R2, R5, R2, R6 ;  /* 0x0000000205027224 */ /* 0x000fca00078e0206 */
[----:B------:R-:W-:-:S13]  /*01b0*/  ISETP.GT.U32.AND P1, PT, R7, R2, PT ;  /* 0x000000020700720c */ /* 0x000fda0003f24070 */
[----:B------:R-:W-:Y:S01]  /*01c0*/  @!P1 IMAD.IADD R2, R2, 0x1, -R7 ;  /* 0x0000000102029824 */ /* 0x000fe200078e0a07 */
[----:B------:R-:W-:Y:S02]  /*01d0*/  @!P1 IADD3 R5, R5, 0x1, RZ ;  /* 0x0000000105059810 */ /* 0x000fe40007ffe0ff */
[----:B------:R-:W-:Y:S02]  /*01e0*/  ISETP.NE.AND P1, PT, R0, RZ, PT ;  /* 0x000000ff0000720c */ /* 0x000fe40003f25270 */
[----:B------:R-:W-:Y:S02]  /*01f0*/  ISETP.GE.U32.AND P0, PT, R2, R7, PT ;  /* 0x000000070200720c */ /* 0x000fe40003f06070 */
[----:B------:R-:W-:-:S04]  /*0200*/  LOP3.LUT R2, R3, R0, RZ, 0x3c, !PT ;  /* 0x0000000003027212 */ /* 0x000fc800078e3cff */
[----:B------:R-:W-:Y:S01]  /*0210*/  ISETP.GE.AND P2, PT, R2, RZ, PT ;  /* 0x000000ff0200720c */ /* 0x000fe20003f46270 */
[----:B------:R-:W-:-:S05]  /*0220*/  IMAD.MOV.U32 R2, RZ, RZ, c[0x0][0x178] ;  /* 0x00005e00ff027624 */ /* 0x000fca00078e00ff */
[----:B------:R-:W-:Y:S02]  /*0230*/  IADD3 R2, R2, 0xff, RZ ;  /* 0x000000ff02027810 */ /* 0x000fe40007ffe0ff */
[----:B------:R-:W-:-:S05]  /*0240*/  @P0 IADD3 R5, R5, 0x1, RZ ;  /* 0x0000000105050810 */ /* 0x000fca0007ffe0ff */
[----:B------:R-:W-:Y:S01]  /*0250*/  IMAD.MOV.U32 R4, RZ, RZ, R5 ;  /* 0x000000ffff047224 */ /* 0x000fe200078e0005 */
[----:B------:R-:W-:-:S03]  /*0260*/  SHF.R.S32.HI R5, RZ, 0x1f, R2 ;  /* 0x0000001fff057819 */ /* 0x000fc60000011402 */
[----:B------:R-:W-:Y:S01]  /*0270*/  @!P2 IMAD.MOV R4, RZ, RZ, -R4 ;  /* 0x000000ffff04a224 */ /* 0x000fe200078e0a04 */
[----:B------:R-:W-:Y:S02]  /*0280*/  @!P1 LOP3.LUT R4, RZ, R0, RZ, 0x33, !PT ;  /* 0x00000000ff049212 */ /* 0x000fe400078e33ff */
[----:B------:R-:W-:-:S03]  /*0290*/  LEA.HI R5, R5, R2, RZ, 0x8 ;  /* 0x0000000205057211 */ /* 0x000fc600078f40ff */
[----:B------:R-:W-:Y:S02]  /*02a0*/  IMAD.SHL.U32 R2, R4, 0x4, RZ ;  /* 0x0000000404027824 */ /* 0x000fe400078e00ff */
[----:B------:R-:W-:-:S03]  /*02b0*/  IMAD.MOV R4, RZ, RZ, -R4 ;  /* 0x000000ffff047224 */ /* 0x000fc600078e0a04 */
[----:B------:R-:W-:Y:S01]  /*02c0*/  LEA.HI.SX32 R5, R5, -R2, 0x18 ;  /* 0x8000000205057211 */ /* 0x000fe200078fc2ff */
[----:B------:R-:W-:Y:S02]  /*02d0*/  IMAD R13, R0, R4, R3 ;  /* 0x00000004000d7224 */ /* 0x000fe400078e0203 */
[----:B------:R-:W-:Y:S01]  /*02e0*/  IMAD.MOV.U32 R4, RZ, RZ, RZ ;  /* 0x000000ffff047224 */ /* 0x000fe200078e00ff */
[----:B------:R-:W-:Y:S02]  /*02f0*/  IMNMX R6, R5, 0x4, PT ;  /* 0x0000000405067817 */ /* 0x000fe40003800200 */
[----:B------:R-:W-:Y:S02]  /*0300*/  IABS R11, R13 ;  /* 0x0000000d000b7213 */ /* 0x000fe40000000000 */
[----:B------:R-:W-:-:S04]  /*0310*/  IABS R9, R6 ;  /* 0x0000000600097213 */ /* 0x000fc80000000000 */
[----:B------:R-:W0:Y:S08]  /*0320*/  I2F.RP R7, R9 ;  /* 0x0000000900077306 */ /* 0x000e300000209400 */
[----:B0-----:R-:W0:Y:S02]  /*0330*/  MUFU.RCP R7, R7 ;  /* 0x0000000700077308 */ /* 0x001e240000001000 */
[----:B0-----:R-:W-:-:S06]  /*0340*/  IADD3 R5, R7, 0xffffffe, RZ ;  /* 0x0ffffffe07057810 */ /* 0x001fcc0007ffe0ff */
[----:B------:R-:W0:Y:S02]  /*0350*/  F2I.FTZ.U32.TRUNC.NTZ R5, R5 ;  /* 0x0000000500057305 */ /* 0x000e24000021f000 */
[----:B0-----:R-:W-:-:S04]  /*0360*/  IMAD.MOV R8, RZ, RZ, -R5 ;  /* 0x000000ffff087224 */ /* 0x001fc800078e0a05 */
[----:B------:R-:W-:-:S04]  /*0370*/  IMAD.MOV.U32 R0, RZ, RZ, R8 ;  /* 0x000000ffff007224 */ /* 0x000fc800078e0008 */
[----:B------:R-:W-:Y:S01]  /*0380*/  IMAD R3, R0, R9, RZ ;  /* 0x0000000900037224 */ /* 0x000fe200078e02ff */
[----:B------:R-:W-:-:S03]  /*0390*/  IABS R0, R6 ;  /* 0x0000000600007213 */ /* 0x000fc60000000000 */
[----:B------:R-:W-:-:S04]  /*03a0*/  IMAD.HI.U32 R4, R5, R3, R4 ;  /* 0x0000000305047227 */ /* 0x000fc800078e0004 */
[----:B------:R-:W-:Y:S02]  /*03b0*/  IMAD.MOV R0, RZ, RZ, -R0 ;  /* 0x000000ffff007224 */ /* 0x000fe400078e0a00 */
[----:B------:R-:W-:-:S04]  /*03c0*/  IMAD.HI.U32 R4, R4, R11, RZ ;  /* 0x0000000b04047227 */ /* 0x000fc800078e00ff */
[----:B------:R-:W-:Y:S02]  /*03d0*/  IMAD R0, R4, R0, R11 ;  /* 0x0000000004007224 */ /* 0x000fe400078e020b */
[----:B------:R-:W-:-:S03]  /*03e0*/  IMAD.MOV.U32 R5, RZ, RZ, 0x3f ;  /* 0x0000003fff057424 */ /* 0x000fc600078e00ff */
[----:B------:R-:W-:Y:S02]  /*03f0*/  ISETP.GT.U32.AND P1, PT, R9, R0, PT ;  /* 0x000000000900720c */ /* 0x000fe40003f24070 */
[----:B------:R-:W-:-:S11]  /*0400*/  IADD3 R5, R5, c[0x0][0x180], RZ ;  /* 0x0000600005057a10 */ /* 0x000fd60007ffe0ff */
[----:B------:R-:W-:Y:S01]  /*0410*/  @!P1 IMAD.IADD R0, R0, 0x1, -R9 ;  /* 0x0000000100009824 */ /* 0x000fe200078e0a09 */
[----:B------:R-:W-:Y:S02]  /*0420*/  @!P1 IADD3 R4, R4, 0x1, RZ ;  /* 0x0000000104049810 */ /* 0x000fe40007ffe0ff */
[----:B------:R-:W-:Y:S02]  /*0430*/  ISETP.NE.AND P1, PT, R6, RZ, PT ;  /* 0x000000ff0600720c */ /* 0x000fe40003f25270 */
[----:B------:R-:W-:Y:S02]  /*0440*/  ISETP.GE.U32.AND P0, PT, R0, R9, PT ;  /* 0x000000090000720c */ /* 0x000fe40003f06070 */
[----:B------:R-:W-:-:S04]  /*0450*/  LOP3.LUT R0, R13, R6, RZ, 0x3c, !PT ;  /* 0x000000060d007212 */ /* 0x000fc800078e3cff */
[----:B------:R-:W-:-:S07]  /*0460*/  ISETP.GE.AND P2, PT, R0, RZ, PT ;  /* 0x000000ff0000720c */ /* 0x000fce0003f46270 */
[----:B------:R-:W-:Y:S02]  /*0470*/  @P0 IADD3 R4, R4, 0x1, RZ ;  /* 0x0000000104040810 */ /* 0x000fe40007ffe0ff */
[----:B------:R-:W-:-:S04]  /*0480*/  ISETP.GT.AND P0, PT, R5, 0x3f, PT ;  /* 0x0000003f0500780c */ /* 0x000fc80003f04270 */
[----:B------:R-:W-:Y:S01]  /*0490*/  @!P2 IMAD.MOV R4, RZ, RZ, -R4 ;  /* 0x000000ffff04a224 */ /* 0x000fe200078e0a04 */
[----:B------:R-:W-:-:S05]  /*04a0*/  @!P1 LOP3.LUT R4, RZ, R6, RZ, 0x33, !PT ;  /* 0x00000006ff049212 */ /* 0x000fca00078e33ff */
[----:B------:R-:W-:Y:S02]  /*04b0*/  IMAD.MOV R3, RZ, RZ, -R4 ;  /* 0x000000ffff037224 */ /* 0x000fe400078e0a04 */
[----:B------:R-:W-:Y:S02]  /*04c0*/  IMAD.SHL.U32 R0, R4, 0x80, RZ ;  /* 0x0000008004007824 */ /* 0x000fe400078e00ff */
[----:B------:R-:W-:-:S04]  /*04d0*/  IMAD R3, R6, R3, R13 ;  /* 0x0000000306037224 */ /* 0x000fc800078e020d */
[----:B------:R-:W-:-:S04]  /*04e0*/  IMAD.IADD R3, R2, 0x1, R3 ;  /* 0x0000000102037824 */ /* 0x000fc800078e0203 */
[----:B------:R-:W-:-:S05]  /*04f0*/  IMAD R28, R3, 0x100, R14 ;  /* 0x00000100031c7824 */ /* 0x000fca00078e020e */
[----:B------:R-:W-:Y:S01]  /*0500*/  IADD3 R29, R28, 0x80, RZ ;  /* 0x000000801c1d7810 */ /* 0x000fe20007ffe0ff */
[----:B------:R0:W-:Y:S04]  /*0510*/  STL [R1+0x760], R28 ;  /* 0x0007601c01007387 */ /* 0x0001e80000100800 */
[----:B------:R0:W-:Y:S04]  /*0520*/  STL [R1+0x764], R29 ;  /* 0x0007641d01007387 */ /* 0x0001e80000100800 */
[----:B------:R0:W-:Y:S01]  /*0530*/  STL [R1+0x75c], R0 ;  /* 0x00075c0001007387 */ /* 0x0001e20000100800 */
[----:B------:R-:W-:Y:S05]  /*0540*/  @P0 BRA `(.L_x_0) ;  /* 0x0000077000000947 */ /* 0x000fea0003800000 */
[----:B0-----:R-:W-:Y:S01]  /*0550*/  IMAD.SHL.U32 R0, R12, 0x20, RZ ;  /* 0x000000200c007824 */ /* 0x001fe200078e00ff */
[----:B------:R-:W-:Y:S01]  /*0560*/  CS2R R24, SRZ ;  /* 0x0000000000187805 */ /* 0x000fe2000001ff00 */
[----:B------:R-:W-:Y:S01]  /*0570*/  CS2R R26, SRZ ;  /* 0x00000000001a7805 */ /* 0x000fe2000001ff00 */
[----:B------:R-:W-:Y:S01]  /*0580*/  CS2R R20, SRZ ;  /* 0x0000000000147805 */ /* 0x000fe2000001ff00 */
[----:B------:R-:W-:Y:S01]  /*0590*/  CS2R R22, SRZ ;  /* 0x0000000000167805 */ /* 0x000fe2000001ff00 */
[----:B------:R0:W-:Y:S01]  /*05a0*/  STL [R1+0xd8c], R0 ;  /* 0x000d8c0001007387 */ /* 0x0001e20000100800 */
[----:B------:R-:W-:Y:S01]  /*05b0*/  CS2R R16, SRZ ;  /* 0x0000000000107805 */ /* 0x000fe2000001ff00 */
[----:B------:R-:W-:Y:S01]  /*05c0*/  CS2R R18, SRZ ;  /* 0x0000000000127805 */ /* 0x000fe2000001ff00 */
[----:B------:R-:W-:Y:S01]  /*05d0*/  CS2R R12, SRZ ;  /* 0x00000000000c7805 */ /* 0x000fe2000001ff00 */
[----:B------:R0:W-:Y:S01]  /*05e0*/  STL [R1], RZ ;  /* 0x000000ff01007387 */ /* 0x0001e20000100800 */
[----:B------:R-:W-:Y:S01]  /*05f0*/  CS2R R14, SRZ ;  /* 0x00000000000e7805 */ /* 0x000fe2000001ff00 */
[----:B------:R-:W-:Y:S01]  /*0600*/  CS2R R8, SRZ ;  /* 0x0000000000087805 */ /* 0x000fe2000001ff00 */
[----:B------:R-:W-:Y:S01]  /*0610*/  CS2R R10, SRZ ;  /* 0x00000000000a7805 */ /* 0x000fe2000001ff00 */
[----:B------:R0:W-:Y:S01]  /*0620*/  STL [R1+0x4], RZ ;  /* 0x000004ff01007387 */ /* 0x0001e20000100800 */
[----:B------:R-:W-:Y:S01]  /*0630*/  CS2R R4, SRZ ;  /* 0x0000000000047805 */ /* 0x000fe2000001ff00 */
[----:B------:R-:W-:-:S02]  /*0640*/  CS2R R6, SRZ ;  /* 0x0000000000067805 */ /* 0x000fc4000001ff00 */
[----:B------:R0:W-:Y:S04]  /*0650*/  STL [R1+0x8], RZ ;  /* 0x000008ff01007387 */ /* 0x0001e80000100800 */
        /* <DEDUP_REMOVED lines=100> */
[----:B------:R0:W-:Y:S01]  /*0ca0*/  STL [R1+0x26c], RZ ;  /* 0x00026cff01007387 */ /* 0x0001e20000100800 */
[----:B------:R-:W-:Y:S05]  /*0cb0*/  BRA `(.L_x_1) ;  /* 0x0002780000007947 */ /* 0x000fea0003800000 */
.L_x_0:
[----:B------:R-:W-:Y:S01]  /*0cc0*/  IABS R4, c[0x0][0x178] ;  /* 0x00005e0000047a13 */ /* 0x000fe20000000000 */
[----:B------:R-:W-:Y:S01]  /*0cd0*/  IMAD.MOV.U32 R13, RZ, RZ, R0 ;  /* 0x000000ffff0d7224 */ /* 0x000fe200078e0000 */
[----:B0-----:R-:W-:Y:S01]  /*0ce0*/  IABS R0, c[0x0][0x17c] ;  /* 0x00005f0000007a13 */ /* 0x001fe20000000000 */
[----:B------:R-:W0:Y:S01]  /*0cf0*/  S2R R15, SR_TID.X ;  /* 0x00000000000f7919 */ /* 0x000e220000002100 */
[----:B------:R-:W1:Y:S01]  /*0d00*/  I2F.RP R8, R4 ;  /* 0x0000000400087306 */ /* 0x000e620000209400 */
[----:B------:R-:W-:Y:S01]  /*0d10*/  SHF.R.S32.HI R14, RZ, 0x1f, R5 ;  /* 0x0000001fff0e7819 */ /* 0x000fe20000011405 */
[----:B------:R-:W-:Y:S01]  /*0d20*/  IMAD.MOV.U32 R19, RZ, RZ, R28 ;  /* 0x000000ffff137224 */ /* 0x000fe200078e001c */
[----:B------:R-:W-:-:S02]  /*0d30*/  ISETP.GE.AND P4, PT, R29, RZ, PT ;  /* 0x000000ff1d00720c */ /* 0x000fc40003f86270 */
[----:B------:R-:W-:-:S03]  /*0d40*/  LEA.HI R5, R14, R5, RZ, 0x6 ;  /* 0x000000050e057211 */ /* 0x000fc600078f30ff */
[----:B------:R-:W2:Y:S02]  /*0d50*/  I2F.RP R10, R0 ;  /* 0x00000000000a7306 */ /* 0x000ea40000209400 */
[----:B------:R-:W-:Y:S06]  /*0d60*/  STL [R1+0x114], R5 ;  /* 0x0001140501007387 */ /* 0x000fec0000100800 */
[----:B-1----:R-:W1:Y:S01]  /*0d70*/  MUFU.RCP R8, R8 ;  /* 0x0000000800087308 */ /* 0x002e620000001000 */
[----:B0-----:R-:W-:-:S07]  /*0d80*/  IMAD.SHL.U32 R2, R15, 0x2, RZ ;  /* 0x000000020f027824 */ /* 0x001fce00078e00ff */
[----:B--2---:R-:W0:Y:S01]  /*0d90*/  MUFU.RCP R10, R10 ;  /* 0x0000000a000a7308 */ /* 0x004e220000001000 */
[----:B------:R-:W-:Y:S02]  /*0da0*/  LOP3.LUT R9, R15, 0x40, RZ, 0xc0, !PT ;  /* 0x000000400f097812 */ /* 0x000fe400078ec0ff */
[----:B------:R-:W-:Y:S02]  /*0db0*/  SHF.R.U32.HI R28, RZ, 0x6, R15 ;  /* 0x00000006ff1c7819 */ /* 0x000fe4000001160f */
[----:B------:R-:W-:Y:S02]  /*0dc0*/  LOP3.LUT R12, R2, 0x10, RZ, 0xc0, !PT ;  /* 0x00000010020c7812 */ /* 0x000fe400078ec0ff */
[----:B------:R-:W-:Y:S02]  /*0dd0*/  SGXT.U32 R28, R28, 0x1 ;  /* 0x000000011c1c781a */ /* 0x000fe40000000000 */
[----:B-1----:R-:W-:Y:S02]  /*0de0*/  IADD3 R6, R8, 0xffffffe, RZ ;  /* 0x0ffffffe08067810 */ /* 0x002fe40007ffe0ff */
[----:B------:R-:W-:-:S02]  /*0df0*/  LEA.HI R9, R9, R12, RZ, 0x1f ;  /* 0x0000000c09097211 */ /* 0x000fc400078ff8ff */
[----:B------:R1:W2:Y:S01]  /*0e00*/  F2I.FTZ.U32.TRUNC.NTZ R7, R6 ;  /* 0x0000000600077305 */ /* 0x0002a2000021f000 */
[----:B------:R-:W-:Y:S02]  /*0e10*/  IABS R8, R19 ;  /* 0x0000001300087213 */ /* 0x000fe40000000000 */
[----:B0-----:R-:W-:Y:S01]  /*0e20*/  IADD3 R3, R10, 0xffffffe, RZ ;  /* 0x0ffffffe0a037810 */ /* 0x001fe20007ffe0ff */
[----:B------:R0:W-:Y:S01]  /*0e30*/  STL [R1+0x84], R9 ;  /* 0x0000840901007387 */ /* 0x0001e20000100800 */
[----:B------:R-:W-:Y:S02]  /*0e40*/  LOP3.LUT R10, R15, 0x7, RZ, 0xc0, !PT ;  /* 0x000000070f0a7812 */ /* 0x000fe400078ec0ff */
[----:B------:R-:W-:Y:S02]  /*0e50*/  LOP3.LUT R28, R13, R28, RZ, 0xfc, !PT ;  /* 0x0000001c0d1c7212 */ /* 0x000fe400078efcff */
[----:B------:R-:W3:Y:S01]  /*0e60*/  F2I.FTZ.U32.TRUNC.NTZ R3, R3 ;  /* 0x0000000300037305 */ /* 0x000ee2000021f000 */
[----:B-1----:R-:W-:Y:S01]  /*0e70*/  IMAD.MOV.U32 R6, RZ, RZ, RZ ;  /* 0x000000ffff067224 */ /* 0x002fe200078e00ff */
[----:B0-----:R-:W-:Y:S01]  /*0e80*/  IABS R9, R29 ;  /* 0x0000001d00097213 */ /* 0x001fe20000000000 */
[----:B--2---:R-:W-:-:S04]  /*0e90*/  IMAD.MOV R11, RZ, RZ, -R7 ;  /* 0x000000ffff0b7224 */ /* 0x004fc800078e0a07 */
[----:B------:R-:W-:-:S04]  /*0ea0*/  IMAD R5, R11, R4, RZ ;  /* 0x000000040b057224 */ /* 0x000fc800078e02ff */
[----:B------:R-:W-:-:S04]  /*0eb0*/  IMAD.HI.U32 R6, R7, R5, R6 ;  /* 0x0000000507067227 */ /* 0x000fc800078e0006 */
[----:B------:R-:W-:Y:S02]  /*0ec0*/  IMAD.MOV.U32 R5, RZ, RZ, R8 ;  /* 0x000000ffff057224 */ /* 0x000fe400078e0008 */
[----:B------:R-:W-:Y:S02]  /*0ed0*/  IMAD.MOV.U32 R7, RZ, RZ, R9 ;  /* 0x000000ffff077224 */ /* 0x000fe400078e0009 */
[----:B------:R-:W-:-:S04]  /*0ee0*/  IMAD.HI.U32 R8, R6, R5, RZ ;  /* 0x0000000506087227 */ /* 0x000fc800078e00ff */
[----:B------:R-:W-:Y:S02]  /*0ef0*/  IMAD R9, R10, 0x90, RZ ;  /* 0x000000900a097824 */ /* 0x000fe400078e02ff */
[----:B---3--:R-:W-:Y:S02]  /*0f00*/  IMAD.MOV R11, RZ, RZ, -R3 ;  /* 0x000000ffff0b7224 */ /* 0x008fe400078e0a03 */
[----:B------:R-:W-:Y:S01]  /*0f10*/  IMAD.MOV R8, RZ, RZ, -R8 ;  /* 0x000000ffff087224 */ /* 0x000fe200078e0a08 */
[----:B------:R-:W-:Y:S01]  /*0f20*/  LOP3.LUT R10, R9, 0x30, R2, 0x78, !PT ;  /* 0x00000030090a7812 */ /* 0x000fe200078e7802 */
[----:B------:R-:W-:-:S04]  /*0f30*/  IMAD.HI.U32 R6, R6, R7, RZ ;  /* 0x0000000706067227 */ /* 0x000fc800078e00ff */
[----:B------:R-:W-:Y:S01]  /*0f40*/  IMAD R9, R11, R0, RZ ;  /* 0x000000000b097224 */ /* 0x000fe200078e02ff */
[----:B------:R-:W-:Y:S01]  /*0f50*/  LOP3.LUT R11, R28, 0x7c, RZ, 0xfc, !PT ;  /* 0x0000007c1c0b7812 */ /* 0x000fe200078efcff */
[----:B------:R-:W-:Y:S01]  /*0f60*/  IMAD.MOV.U32 R2, RZ, RZ, RZ ;  /* 0x000000ffff027224 */ /* 0x000fe200078e00ff */
[----:B------:R0:W-:Y:S01]  /*0f70*/  STL [R1+0x118], R10 ;  /* 0x0001180a01007387 */ /* 0x0001e20000100800 */
[----:B------:R-:W-:Y:S01]  /*0f80*/  IMAD R5, R4, R8, R5 ;  /* 0x0000000804057224 */ /* 0x000fe200078e0205 */
[----:B------:R-:W-:Y:S01]  /*0f90*/  LOP3.LUT R8, R28, 0x7e, RZ, 0xfc, !PT ;  /* 0x0000007e1c087812 */ /* 0x000fe200078efcff */
[----:B------:R-:W-:Y:S01]  /*0fa0*/  IMAD.MOV R6, RZ, RZ, -R6 ;  /* 0x000000ffff067224 */ /* 0x000fe200078e0a06 */
[----:B------:R-:W-:Y:S01]  /*0fb0*/  IABS R16, R11 ;  /* 0x0000000b00107213 */ /* 0x000fe20000000000 */
[----:B------:R-:W-:Y:S01]  /*0fc0*/  IMAD.HI.U32 R3, R3, R9, R2 ;  /* 0x0000000903037227 */ /* 0x000fe200078e0002 */
[----:B------:R-:W-:Y:S02]  /*0fd0*/  IABS R17, R8 ;  /* 0x0000000800117213 */ /* 0x000fe40000000000 */
[C---:B------:R-:W-:Y:S01]  /*0fe0*/  ISETP.GT.U32.AND P0, PT, R4.reuse, R5, PT ;  /* 0x000000050400720c */ /* 0x040fe20003f04070 */
[----:B------:R-:W-:Y:S01]  /*0ff0*/  IMAD R7, R4, R6, R7 ;  /* 0x0000000604077224 */ /* 0x000fe200078e0207 */
[----:B------:R-:W-:Y:S01]  /*1000*/  ISETP.GE.AND P5, PT, R8, RZ, PT ;  /* 0x000000ff0800720c */ /* 0x000fe20003fa6270 */
[----:B------:R-:W-:Y:S01]  /*1010*/  IMAD.HI.U32 R6, R3, R17, RZ ;  /* 0x0000001103067227 */ /* 0x000fe200078e00ff */
[----:B------:R-:W-:-:S02]  /*1020*/  LOP3.LUT R9, R15, 0x3f, RZ, 0xc0, !PT ;  /* 0x0000003f0f097812 */ /* 0x000fc400078ec0ff */
[----:B------:R-:W-:Y:S01]  /*1030*/  ISETP.GT.U32.AND P1, PT, R4, R7, PT ;  /* 0x000000070400720c */ /* 0x000fe20003f24070 */
[----:B------:R-:W-:Y:S01]  /*1040*/  IMAD.MOV R6, RZ, RZ, -R6 ;  /* 0x000000ffff067224 */ /* 0x000fe200078e0a06 */
[----:B------:R-:W-:Y:S01]  /*1050*/  SHF.R.S32.HI R2, RZ, 0x6, R15 ;  /* 0x00000006ff027819 */ /* 0x000fe2000001140f */
[----:B------:R-:W-:Y:S01]  /*1060*/  IMAD.HI.U32 R8, R3, R16, RZ ;  /* 0x0000001003087227 */ /* 0x000fe200078e00ff */
[----:B0-----:R-:W-:Y:S02]  /*1070*/  LOP3.LUT R10, R28, 0x7a, RZ, 0xfc, !PT ;  /* 0x0000007a1c0a7812 */ /* 0x001fe400078efcff */
[----:B------:R-:W-:Y:S01]  /*1080*/  SGXT R2, R2, 0x1 ;  /* 0x000000010202781a */ /* 0x000fe20000000200 */
[----:B------:R-:W-:Y:S01]  /*1090*/  IMAD R17, R0, R6, R17 ;  /* 0x0000000600117224 */ /* 0x000fe200078e0211 */
[----:B------:R-:W-:Y:S01]  /*10a0*/  IABS R13, R10 ;  /* 0x0000000a000d7213 */ /* 0x000fe20000000000 */
[----:B------:R-:W-:Y:S01]  /*10b0*/  @!P0 IMAD.IADD R5, R5, 0x1, -R4 ;  /* 0x0000000105058824 */ /* 0x000fe200078e0a04 */
[----:B------:R-:W-:Y:S01]  /*10c0*/  LOP3.LUT R6, R28, 0x78, RZ, 0xfc, !PT ;  /* 0x000000781c067812 */ /* 0x000fe200078efcff */
[----:B------:R-:W-:Y:S01]  /*10d0*/  IMAD.MOV R15, RZ, RZ, -R8 ;  /* 0x000000ffff0f7224 */ /* 0x000fe200078e0a08 */
[----:B------:R-:W-:Y:S01]  /*10e0*/  ISETP.GT.U32.AND P6, PT, R0, R17, PT ;  /* 0x000000110000720c */ /* 0x000fe20003fc4070 */
[----:B------:R-:W-:Y:S01]  /*10f0*/  @!P1 IMAD.IADD R7, R7, 0x1, -R4 ;  /* 0x0000000107079824 */ /* 0x000fe200078e0a04 */
[----:B------:R-:W-:Y:S01]  /*1100*/  ISETP.GT.U32.AND P1, PT, R4, R5, PT ;  /* 0x000000050400720c */ /* 0x000fe20003f24070 */
[----:B------:R-:W-:Y:S01]  /*1110*/  IMAD R16, R0, R15, R16 ;  /* 0x0000000f00107224 */ /* 0x000fe200078e0210 */
[----:B------:R-:W-:Y:S01]  /*1120*/  IABS R12, R6 ;  /* 0x00000006000c7213 */ /* 0x000fe20000000000 */
[----:B------:R-:W-:Y:S01]  /*1130*/  IMAD.SHL.U32 R9, R9, 0x2, RZ ;  /* 0x0000000209097824 */ /* 0x000fe200078e00ff */
[----:B------:R-:W-:-:S02]  /*1140*/  ISETP.GE.AND P2, PT, R11, RZ, PT ;  /* 0x000000ff0b00720c */ /* 0x000fc40003f46270 */
[----:B------:R-:W-:Y:S01]  /*1150*/  ISETP.GT.U32.AND P0, PT, R0, R16, PT ;  /* 0x000000100000720c */ /* 0x000fe20003f04070 */
[----:B------:R-:W-:Y:S01]  /*1160*/  IMAD.HI.U32 R11, R3, R12, RZ ;  /* 0x0000000c030b7227 */ /* 0x000fe200078e00ff */
[----:B------:R-:W-:Y:S02]  /*1170*/  LOP3.LUT R2, R9, 0x90, R2, 0x78, !PT ;  /* 0x0000009009027812 */ /* 0x000fe400078e7802 */
[----:B------:R-:W-:Y:S01]  /*1180*/  ISETP.GT.U32.AND P3, PT, R4, R7, PT ;  /* 0x000000070400720c */ /* 0x000fe20003f64070 */
[----:B------:R-:W-:Y:S02]  /*1190*/  @!P6 IMAD.IADD R17, R17, 0x1, -R0 ;  /* 0x000000011111e824 */ /* 0x000fe400078e0a00 */
[----:B------:R-:W-:Y:S01]  /*11a0*/  IMAD.HI.U32 R9, R3, R13, RZ ;  /* 0x0000000d03097227 */ /* 0x000fe200078e00ff */
[----:B------:R0:W-:Y:S02]  /*11b0*/  STL [R1+0xd90], R2 ;  /* 0x000d900201007387 */ /* 0x0001e40000100800 */
[----:B------:R-:W-:Y:S01]  /*11c0*/  ISETP.GT.U32.AND P6, PT, R0, R17, PT ;  /* 0x000000110000720c */ /* 0x000fe20003fc4070 */
[----:B------:R-:W-:Y:S01]  /*11d0*/  @!P1 IMAD.IADD R5, R5, 0x1, -R4 ;  /* 0x0000000105059824 */ /* 0x000fe200078e0a04 */
[----:B------:R-:W-:Y:S01]  /*11e0*/  ISETP.GE.AND P1, PT, R19, RZ, PT ;  /* 0x000000ff1300720c */ /* 0x000fe20003f26270 */
[----:B------:R-:W-:-:S02]  /*11f0*/  IMAD.MOV R9, RZ, RZ, -R9 ;  /* 0x000000ffff097224 */ /* 0x000fc400078e0a09 */
[----:B------:R-:W-:Y:S02]  /*1200*/  IMAD.MOV R11, RZ, RZ, -R11 ;  /* 0x000000ffff0b7224 */ /* 0x000fe400078e0a0b */
[----:B------:R-:W-:Y:S01]  /*1210*/  IMAD R13, R0, R9, R13 ;  /* 0x00000009000d7224 */ /* 0x000fe200078e020d */
[----:B------:R-:W-:Y:S01]  /*1220*/  LOP3.LUT R9, R28, 0x76, RZ, 0xfc, !PT ;  /* 0x000000761c097812 */ /* 0x000fe200078efcff */
[----:B------:R-:W-:Y:S02]  /*1230*/  @!P0 IMAD.IADD R16, R16, 0x1, -R0 ;  /* 0x0000000110108824 */ /* 0x000fe400078e0a00 */
[C---:B------:R-:W-:Y:S01]  /*1240*/  IMAD R12, R0.reuse, R11, R12 ;  /* 0x0000000b000c7224 */ /* 0x040fe200078e020c */
[C---:B------:R-:W-:Y:S01]  /*1250*/  ISETP.GT.U32.AND P0, PT, R0.reuse, R13, PT ;  /* 0x0000000d0000720c */ /* 0x040fe20003f04070 */
[----:B------:R-:W-:Y:S01]  /*1260*/  @!P6 IMAD.IADD R17, R17, 0x1, -R0 ;  /* 0x000000011111e824 */ /* 0x000fe200078e0a00 */
[----:B------:R-:W-:Y:S01]  /*1270*/  IABS R8, R9 ;  /* 0x0000000900087213 */ /* 0x000fe20000000000 */
[----:B------:R-:W-:Y:S01]  /*1280*/  @!P1 IMAD.MOV R5, RZ, RZ, -R5 ;  /* 0x000000ffff059224 */ /* 0x000fe200078e0a05 */
[C---:B------:R-:W-:Y:S01]  /*1290*/  ISETP.GT.U32.AND P1, PT, R0.reuse, R16, PT ;  /* 0x000000100000720c */ /* 0x040fe20003f24070 */
[----:B------:R-:W-:Y:S01]  /*12a0*/  @!P3 IMAD.IADD R7, R7, 0x1, -R4 ;  /* 0x000000010707b824 */ /* 0x000fe200078e0a04 */
[----:B------:R-:W-:Y:S01]  /*12b0*/  ISETP.GT.U32.AND P6, PT, R0, R12, PT ;  /* 0x0000000c0000720c */ /* 0x000fe20003fc4070 */
[----:B------:R-:W-:Y:S01]  /*12c0*/  IMAD.MOV.U32 R21, RZ, RZ, R17 ;  /* 0x000000ffff157224 */ /* 0x000fe200078e0011 */
[----:B------:R-:W-:Y:S01]  /*12d0*/  ISETP.NE.AND P3, PT, RZ, c[0x0][0x178], PT ;  /* 0x00005e00ff007a0c */ /* 0x000fe20003f65270 */
[----:B------:R-:W-:Y:S01]  /*12e0*/  @!P4 IMAD.MOV R7, RZ, RZ, -R7 ;  /* 0x000000ffff07c224 */ /* 0x000fe200078e0a07 */
[----:B------:R-:W-:Y:S01]  /*12f0*/  LOP3.LUT R4, RZ, c[0x0][0x178], RZ, 0x33, !PT ;  /* 0x00005e00ff047a12 */ /* 0x000fe200078e33ff */
[----:B------:R-:W-:Y:S01]  /*1300*/  @!P5 IMAD.MOV R21, RZ, RZ, -R21 ;  /* 0x000000ffff15d224 */ /* 0x000fe200078e0a15 */
[----:B------:R-:W-:Y:S01]  /*1310*/  ISETP.GE.AND P4, PT, R10, RZ, PT ;  /* 0x000000ff0a00720c */ /* 0x000fe20003f86270 */
[----:B------:R-:W-:Y:S01]  /*1320*/  @!P0 IMAD.IADD R13, R13, 0x1, -R0 ;  /* 0x000000010d0d8824 */ /* 0x000fe200078e0a00 */
[----:B------:R-:W-:-:S02]  /*1330*/  LOP3.LUT R10, R28, 0x74, RZ, 0xfc, !PT ;  /* 0x000000741c0a7812 */ /* 0x000fc400078efcff */
[----:B------:R-:W-:Y:S01]  /*1340*/  SEL R5, R4, R5, !P3 ;  /* 0x0000000504057207 */ /* 0x000fe20005800000 */
[--C-:B------:R-:W-:Y:S01]  /*1350*/  @!P1 IMAD.IADD R16, R16, 0x1, -R0.reuse ;  /* 0x0000000110109824 */ /* 0x100fe200078e0a00 */
[----:B------:R-:W-:Y:S01]  /*1360*/  ISETP.GE.AND P1, PT, R9, RZ, PT ;  /* 0x000000ff0900720c */ /* 0x000fe20003f26270 */
[----:B------:R-:W-:Y:S01]  /*1370*/  @!P6 IMAD.IADD R12, R12, 0x1, -R0 ;  /* 0x000000010c0ce824 */ /* 0x000fe200078e0a00 */
[----:B0-----:R-:W-:Y:S01]  /*1380*/  SEL R2, R4, R7, !P3 ;  /* 0x0000000704027207 */ /* 0x001fe20005800000 */
[C---:B------:R-:W-:Y:S01]  /*1390*/  IMAD.HI.U32 R4, R3.reuse, R8, RZ ;  /* 0x0000000803047227 */ /* 0x040fe200078e00ff */
[----:B------:R-:W-:Y:S01]  /*13a0*/  IABS R9, R10 ;  /* 0x0000000a00097213 */ /* 0x000fe20000000000 */
[----:B------:R0:W-:Y:S01]  /*13b0*/  STL [R1+0x108], R5 ;  /* 0x0001080501007387 */ /* 0x0001e20000100800 */
[----:B------:R-:W-:Y:S02]  /*13c0*/  ISETP.GT.U32.AND P0, PT, R0, R13, PT ;  /* 0x0000000d0000720c */ /* 0x000fe40003f04070 */
[----:B------:R-:W-:Y:S01]  /*13d0*/  ISETP.GE.AND P3, PT, R6, RZ, PT ;  /* 0x000000ff0600720c */ /* 0x000fe20003f66270 */
[----:B------:R-:W-:Y:S01]  /*13e0*/  IMAD.HI.U32 R6, R3, R9, RZ ;  /* 0x0000000903067227 */ /* 0x000fe200078e00ff */
[----:B------:R-:W-:Y:S01]  /*13f0*/  ISETP.GT.U32.AND P6, PT, R0, R12, PT ;  /* 0x0000000c0000720c */ /* 0x000fe20003fc4070 */
[----:B------:R1:W-:Y:S01]  /*1400*/  STL [R1+0x10c], R2 ;  /* 0x00010c0201007387 */ /* 0x0003e20000100800 */
[----:B------:R-:W-:Y:S01]  /*1410*/  LOP3.LUT R7, R28, 0x72, RZ, 0xfc, !PT ;  /* 0x000000721c077812 */ /* 0x000fe200078efcff */
[----:B------:R-:W-:-:S02]  /*1420*/  IMAD.MOV R6, RZ, RZ, -R6 ;  /* 0x000000ffff067224 */ /* 0x000fc400078e0a06 */
[----:B0-----:R-:W-:Y:S01]  /*1430*/  IMAD.MOV R5, RZ, RZ, -R4 ;  /* 0x000000ffff057224 */ /* 0x001fe200078e0a04 */
[----:B------:R-:W-:Y:S01]  /*1440*/  LOP3.LUT R4, R28, 0x70, RZ, 0xfc, !PT ;  /* 0x000000701c047812 */ /* 0x000fe200078efcff */
[C---:B------:R-:W-:Y:S01]  /*1450*/  IMAD R9, R0.reuse, R6, R9 ;  /* 0x0000000600097224 */ /* 0x040fe200078e0209 */
[----:B------:R-:W-:Y:S01]  /*1460*/  IABS R11, R7 ;  /* 0x00000007000b7213 */ /* 0x000fe20000000000 */
[----:B------:R-:W-:Y:S01]  /*1470*/  IMAD R8, R0, R5, R8 ;  /* 0x0000000500087224 */ /* 0x000fe200078e0208 */
[----:B------:R-:W-:Y:S01]  /*1480*/  LOP3.LUT R5, R28, 0x6e, RZ, 0xfc, !PT ;  /* 0x0000006e1c057812 */ /* 0x000fe200078efcff */
[--C-:B------:R-:W-:Y:S01]  /*1490*/  @!P0 IMAD.IADD R13, R13, 0x1, -R0.reuse ;  /* 0x000000010d0d8824 */ /* 0x100fe200078e0a00 */
[----:B------:R-:W-:Y:S01]  /*14a0*/  IABS R15, R4 ;  /* 0x00000004000f7213 */ /* 0x000fe20000000000 */
[----:B------:R-:W-:Y:S01]  /*14b0*/  @!P6 IMAD.IADD R12, R12, 0x1, -R0 ;  /* 0x000000010c0ce824 */ /* 0x000fe200078e0a00 */
[C---:B------:R-:W-:Y:S01]  /*14c0*/  ISETP.GT.U32.AND P0, PT, R0.reuse, R8, PT ;  /* 0x000000080000720c */ /* 0x040fe20003f04070 */
[C---:B------:R-:W-:Y:S01]  /*14d0*/  IMAD.HI.U32 R20, R3.reuse, R11, RZ ;  /* 0x0000000b03147227 */ /* 0x040fe200078e00ff */
[----:B------:R-:W-:Y:S01]  /*14e0*/  ISETP.GT.U32.AND P6, PT, R0, R9, PT ;  /* 0x000000090000720c */ /* 0x000fe20003fc4070 */
[----:B------:R-:W-:Y:S01]  /*14f0*/  STL [R1+0x38], R21 ;  /* 0x0000381501007387 */ /* 0x000fe20000100800 */
[----:B------:R-:W-:Y:S01]  /*1500*/  IABS R14, R5 ;  /* 0x00000005000e7213 */ /* 0x000fe20000000000 */
[----:B------:R-:W-:Y:S01]  /*1510*/  IMAD.HI.U32 R19, R3, R15, RZ ;  /* 0x0000000f03137227 */ /* 0x000fe200078e00ff */
[----:B------:R-:W-:-:S03]  /*1520*/  LOP3.LUT R6, R28, 0x6c, RZ, 0xfc, !PT ;  /* 0x0000006c1c067812 */ /* 0x000fc600078efcff */
[----:B------:R-:W-:Y:S02]  /*1530*/  IMAD.MOV R20, RZ, RZ, -R20 ;  /* 0x000000ffff147224 */ /* 0x000fe400078e0a14 */
[----:B------:R-:W-:-:S04]  /*1540*/  IMAD.HI.U32 R18, R3, R14, RZ ;  /* 0x0000000e03127227 */ /* 0x000fc800078e00ff */
[--C-:B------:R-:W-:Y:S01]  /*1550*/  @!P0 IMAD.IADD R8, R8, 0x1, -R0.reuse ;  /* 0x0000000108088824 */ /* 0x100fe200078e0a00 */
[----:B------:R-:W-:Y:S01]  /*1560*/  ISETP.GE.AND P0, PT, R10, RZ, PT ;  /* 0x000000ff0a00720c */ /* 0x000fe20003f06270 */
[----:B------:R-:W-:Y:S02]  /*1570*/  @!P6 IMAD.IADD R9, R9, 0x1, -R0 ;  /* 0x000000010909e824 */ /* 0x000fe400078e0a00 */
[----:B------:R-:W-:Y:S01]  /*1580*/  IMAD.MOV R19, RZ, RZ, -R19 ;  /* 0x000000ffff137224 */ /* 0x000fe200078e0a13 */
[C---:B------:R-:W-:Y:S01]  /*1590*/  ISETP.GT.U32.AND P6, PT, R0.reuse, R8, PT ;  /* 0x000000080000720c */ /* 0x040fe20003fc4070 */
[C---:B------:R-:W-:Y:S01]  /*15a0*/  IMAD R10, R0.reuse, R20, R11 ;  /* 0x00000014000a7224 */ /* 0x040fe200078e020b */
[----:B------:R-:W-:Y:S01]  /*15b0*/  IABS R11, R6 ;  /* 0x00000006000b7213 */ /* 0x000fe20000000000 */
[----:B-1----:R-:W-:Y:S02]  /*15c0*/  IMAD.MOV.U32 R2, RZ, RZ, R16 ;  /* 0x000000ffff027224 */ /* 0x002fe400078e0010 */
[----:B------:R-:W-:Y:S01]  /*15d0*/  IMAD.MOV R18, RZ, RZ, -R18 ;  /* 0x000000ffff127224 */ /* 0x000fe200078e0a12 */
[C---:B------:R-:W-:Y:S01]  /*15e0*/  ISETP.GT.U32.AND P5, PT, R0.reuse, R10, PT ;  /* 0x0000000a0000720c */ /* 0x040fe20003fa4070 */
[----:B------:R-:W-:-:S02]  /*15f0*/  IMAD R15, R0, R19, R15 ;  /* 0x00000013000f7224 */ /* 0x000fc400078e020f */
[----:B------:R-:W-:Y:S01]  /*1600*/  @!P2 IMAD.MOV R2, RZ, RZ, -R2 ;  /* 0x000000ffff02a224 */ /* 0x000fe200078e0a02 */
[C---:B------:R-:W-:Y:S01]  /*1610*/  ISETP.GT.U32.AND P2, PT, R0.reuse, R9, PT ;  /* 0x000000090000720c */ /* 0x040fe20003f44070 */
[C---:B------:R-:W-:Y:S02]  /*1620*/  IMAD R14, R0.reuse, R18, R14 ;  /* 0x00000012000e7224 */ /* 0x040fe400078e020e */
[----:B------:R-:W-:Y:S01]  /*1630*/  @!P4 IMAD.MOV R13, RZ, RZ, -R13 ;  /* 0x000000ffff0dc224 */ /* 0x000fe200078e0a0d */
[----:B------:R-:W-:Y:S01]  /*1640*/  ISETP.GT.U32.AND P4, PT, R0, R15, PT ;  /* 0x0000000f0000720c */ /* 0x000fe20003f84070 */
[----:B------:R0:W-:Y:S01]  /*1650*/  STL [R1+0x24], R2 ;  /* 0x0000240201007387 */ /* 0x0001e20000100800 */
[--C-:B------:R-:W-:Y:S01]  /*1660*/  @!P6 IMAD.IADD R8, R8, 0x1, -R0.reuse ;  /* 0x000000010808e824 */ /* 0x100fe200078e0a00 */
[----:B------:R-:W-:Y:S02]  /*1670*/  ISETP.GT.U32.AND P6, PT, R0, R14, PT ;  /* 0x0000000e0000720c */ /* 0x000fe40003fc4070 */
[----:B------:R-:W-:Y:S01]  /*1680*/  @!P5 IMAD.IADD R10, R10, 0x1, -R0 ;  /* 0x000000010a0ad824 */ /* 0x000fe200078e0a00 */
[----:B------:R1:W-:Y:S01]  /*1690*/  STL [R1+0x14], R13 ;  /* 0x0000140d01007387 */ /* 0x0003e20000100800 */
[----:B------:R-:W-:Y:S01]  /*16a0*/  @!P1 IMAD.MOV R8, RZ, RZ, -R8 ;  /* 0x000000ffff089224 */ /* 0x000fe200078e0a08 */
[----:B------:R-:W-:Y:S01]  /*16b0*/  ISETP.GE.AND P5, PT, R5, RZ, PT ;  /* 0x000000ff0500720c */ /* 0x000fe20003fa6270 */
[----:B------:R-:W-:Y:S01]  /*16c0*/  @!P2 IMAD.IADD R9, R9, 0x1, -R0 ;  /* 0x000000010909a824 */ /* 0x000fe200078e0a00 */
[----:B------:R-:W-:Y:S01]  /*16d0*/  ISETP.GE.AND P2, PT, R4, RZ, PT ;  /* 0x000000ff0400720c */ /* 0x000fe20003f46270 */
[----:B0-----:R-:W-:Y:S01]  /*16e0*/  IMAD.MOV.U32 R2, RZ, RZ, R12 ;  /* 0x000000ffff027224 */ /* 0x001fe200078e000c */
[----:B------:R-:W-:Y:S01]  /*16f0*/  LOP3.LUT R5, R28, 0x68, RZ, 0xfc, !PT ;  /* 0x000000681c057812 */ /* 0x000fe200078efcff */
[----:B------:R-:W-:-:S03]  /*1700*/  IMAD.HI.U32 R12, R3, R11, RZ ;  /* 0x0000000b030c7227 */ /* 0x000fc600078e00ff */
[----:B------:R-:W-:Y:S01]  /*1710*/  IABS R17, R5 ;  /* 0x0000000500117213 */ /* 0x000fe20000000000 */
[----:B------:R-:W-:Y:S01]  /*1720*/  @!P3 IMAD.MOV R2, RZ, RZ, -R2 ;  /* 0x000000ffff02b224 */ /* 0x000fe200078e0a02 */
[----:B------:R-:W-:Y:S01]  /*1730*/  ISETP.GE.AND P3, PT, R7, RZ, PT ;  /* 0x000000ff0700720c */ /* 0x000fe20003f66270 */
[----:B------:R-:W-:Y:S01]  /*1740*/  IMAD.MOV R12, RZ, RZ, -R12 ;  /* 0x000000ffff0c7224 */ /* 0x000fe200078e0a0c */
[----:B------:R-:W-:Y:S01]  /*1750*/  LOP3.LUT R7, R28, 0x6a, RZ, 0xfc, !PT ;  /* 0x0000006a1c077812 */ /* 0x000fe200078efcff */
[--C-:B------:R-:W-:Y:S01]  /*1760*/  @!P4 IMAD.IADD R15, R15, 0x1, -R0.reuse ;  /* 0x000000010f0fc824 */ /* 0x100fe200078e0a00 */
[----:B------:R-:W-:Y:S01]  /*1770*/  ISETP.GT.U32.AND P4, PT, R0, R10, PT ;  /* 0x0000000a0000720c */ /* 0x000fe20003f84070 */
[----:B------:R-:W-:Y:S01]  /*1780*/  @!P6 IMAD.IADD R14, R14, 0x1, -R0 ;  /* 0x000000010e0ee824 */ /* 0x000fe200078e0a00 */
[----:B-1----:R-:W-:Y:S01]  /*1790*/  IABS R13, R7 ;  /* 0x00000007000d7213 */ /* 0x002fe20000000000 */
[C---:B------:R-:W-:Y:S01]  /*17a0*/  IMAD R4, R0.reuse, R12, R11 ;  /* 0x0000000c00047224 */ /* 0x040fe200078e020b */
[C---:B------:R-:W-:Y:S01]  /*17b0*/  ISETP.GT.U32.AND P1, PT, R0.reuse, R15, PT ;  /* 0x0000000f0000720c */ /* 0x040fe20003f24070 */
[----:B------:R-:W-:Y:S01]  /*17c0*/  @!P0 IMAD.MOV R9, RZ, RZ, -R9 ;  /* 0x000000ffff098224 */ /* 0x000fe200078e0a09 */
[C---:B------:R-:W-:Y:S01]  /*17d0*/  ISETP.GT.U32.AND P6, PT, R0.reuse, R14, PT ;  /* 0x0000000e0000720c */ /* 0x040fe20003fc4070 */
[----:B------:R-:W-:Y:S01]  /*17e0*/  IMAD.MOV.U32 R11, RZ, RZ, R13 ;  /* 0x000000ffff0b7224 */ /* 0x000fe200078e000d */
[----:B------:R-:W-:Y:S01]  /*17f0*/  ISETP.GT.U32.AND P0, PT, R0, R4, PT ;  /* 0x000000040000720c */ /* 0x000fe20003f04070 */
[----:B------:R0:W-:Y:S02]  /*1800*/  STL [R1], R2 ;  /* 0x0000000201007387 */ /* 0x0001e40000100800 */
[----:B------:R-:W-:-:S02]  /*1810*/  IMAD.HI.U32 R12, R3, R11, RZ ;  /* 0x0000000b030c7227 */ /* 0x000fc400078e00ff */
[----:B------:R-:W-:Y:S02]  /*1820*/  STL [R1+0xed4], R8 ;  /* 0x000ed40801007387 */ /* 0x000fe40000100800 */
[----:B------:R-:W-:Y:S02]  /*1830*/  IMAD.MOV R12, RZ, RZ, -R12 ;  /* 0x000000ffff0c7224 */ /* 0x000fe400078e0a0c */
[--C-:B------:R-:W-:Y:S01]  /*1840*/  @!P4 IMAD.IADD R10, R10, 0x1, -R0.reuse ;  /* 0x000000010a0ac824 */ /* 0x100fe200078e0a00 */
[----:B------:R-:W-:Y:S01]  /*1850*/  ISETP.GE.AND P4, PT, R6, RZ, PT ;  /* 0x000000ff0600720c */ /* 0x000fe20003f86270 */
[----:B------:R-:W-:Y:S01]  /*1860*/  IMAD R6, R0, R12, R11 ;  /* 0x0000000c00067224 */ /* 0x000fe200078e020b */
[----:B------:R-:W-:Y:S01]  /*1870*/  LOP3.LUT R11, R28, 0x66, RZ, 0xfc, !PT ;  /* 0x000000661c0b7812 */ /* 0x000fe200078efcff */
[----:B------:R-:W-:Y:S01]  /*1880*/  @!P6 IMAD.IADD R14, R14, 0x1, -R0 ;  /* 0x000000010e0ee824 */ /* 0x000fe200078e0a00 */
[----:B------:R-:W-:Y:S01]  /*1890*/  STL [R1+0xed8], R9 ;  /* 0x000ed80901007387 */ /* 0x000fe20000100800 */
[----:B------:R-:W-:Y:S01]  /*18a0*/  IMAD.HI.U32 R12, R3, R17, RZ ;  /* 0x00000011030c7227 */ /* 0x000fe200078e00ff */
[----:B------:R-:W-:-:S02]  /*18b0*/  ISETP.GT.U32.AND P6, PT, R0, R6, PT ;  /* 0x000000060000720c */ /* 0x000fc40003fc4070 */
[----:B------:R-:W-:Y:S01]  /*18c0*/  IABS R18, R11 ;  /* 0x0000000b00127213 */ /* 0x000fe20000000000 */
[----:B------:R-:W-:Y:S01]  /*18d0*/  @!P1 IMAD.IADD R15, R15, 0x1, -R0 ;  /* 0x000000010f0f9824 */ /* 0x000fe200078e0a00 */
[----:B------:R-:W-:Y:S01]  /*18e0*/  ISETP.GE.AND P1, PT, R7, RZ, PT ;  /* 0x000000ff0700720c */ /* 0x000fe20003f26270 */
[----:B------:R-:W-:Y:S01]  /*18f0*/  IMAD.MOV R12, RZ, RZ, -R12 ;  /* 0x000000ffff0c7224 */ /* 0x000fe200078e0a0c */
[----:B------:R-:W-:Y:S01]  /*1900*/  LOP3.LUT R7, R28, 0x64, RZ, 0xfc, !PT ;  /* 0x000000641c077812 */ /* 0x000fe200078efcff */
[----:B------:R-:W-:Y:S01]  /*1910*/  @!P0 IMAD.IADD R4, R4, 0x1, -R0 ;  /* 0x0000000104048824 */ /* 0x000fe200078e0a00 */
[----:B------:R-:W-:Y:S01]  /*1920*/  ISETP.GE.AND P0, PT, R5, RZ, PT ;  /* 0x000000ff0500720c */ /* 0x000fe20003f06270 */
[----:B------:R-:W-:Y:S01]  /*1930*/  IMAD.MOV.U32 R16, RZ, RZ, R10 ;  /* 0x000000ffff107224 */ /* 0x000fe200078e000a */
[----:B------:R-:W-:Y:S01]  /*1940*/  LOP3.LUT R5, R28, 0x62, RZ, 0xfc, !PT ;  /* 0x000000621c057812 */ /* 0x000fe200078efcff */
[----:B0-----:R-:W-:Y:S02]  /*1950*/  IMAD.MOV.U32 R2, RZ, RZ, R15 ;  /* 0x000000ffff027224 */ /* 0x001fe400078e000f */
[----:B------:R-:W-:Y:S01]  /*1960*/  IMAD R17, R0, R12, R17 ;  /* 0x0000000c00117224 */ /* 0x000fe200078e0211 */
[----:B------:R-:W-:Y:S01]  /*1970*/  IABS R12, R7 ;  /* 0x00000007000c7213 */ /* 0x000fe20000000000 */
[----:B------:R-:W-:Y:S01]  /*1980*/  @!P6 IMAD.IADD R6, R6, 0x1, -R0 ;  /* 0x000000010606e824 */ /* 0x000fe200078e0a00 */
[C---:B------:R-:W-:Y:S01]  /*1990*/  ISETP.GT.U32.AND P6, PT, R0.reuse, R4, PT ;  /* 0x000000040000720c */ /* 0x040fe20003fc4070 */
[----:B------:R-:W-:Y:S01]  /*19a0*/  @!P3 IMAD.MOV R16, RZ, RZ, -R16 ;  /* 0x000000ffff10b224 */ /* 0x000fe200078e0a10 */
[C---:B------:R-:W-:Y:S01]  /*19b0*/  ISETP.GT.U32.AND P3, PT, R0.reuse, R17, PT ;  /* 0x000000110000720c */ /* 0x040fe20003f64070 */
[----:B------:R-:W-:Y:S01]  /*19c0*/  @!P2 IMAD.MOV R2, RZ, RZ, -R2 ;  /* 0x000000ffff02a224 */ /* 0x000fe200078e0a02 */
[----:B------:R-:W-:Y:S01]  /*19d0*/  ISETP.GT.U32.AND P2, PT, R0, R6, PT ;  /* 0x000000060000720c */ /* 0x000fe20003f44070 */
[----:B------:R-:W-:Y:S01]  /*19e0*/  IMAD.HI.U32 R10, R3, R18, RZ ;  /* 0x00000012030a7227 */ /* 0x000fe200078e00ff */
[----:B------:R-:W-:Y:S01]  /*19f0*/  STL [R1+0x3c], R16 ;  /* 0x00003c1001007387 */ /* 0x000fe20000100800 */
[----:B------:R-:W-:-:S02]  /*1a00*/  IABS R13, R5 ;  /* 0x00000005000d7213 */ /* 0x000fc40000000000 */
[----:B------:R-:W-:Y:S01]  /*1a10*/  IMAD.MOV R10, RZ, RZ, -R10 ;  /* 0x000000ffff0a7224 */ /* 0x000fe200078e0a0a */
[----:B------:R0:W-:Y:S03]  /*1a20*/  STL [R1+0x50], R2 ;  /* 0x0000500201007387 */ /* 0x0001e60000100800 */
[--C-:B------:R-:W-:Y:S02]  /*1a30*/  @!P6 IMAD.IADD R4, R4, 0x1, -R0.reuse ;  /* 0x000000010404e824 */ /* 0x100fe400078e0a00 */
[----:B------:R-:W-:Y:S01]  /*1a40*/  @!P3 IMAD.IADD R17, R17, 0x1, -R0 ;  /* 0x000000011111b824 */ /* 0x000fe200078e0a00 */
[----:B------:R-:W-:Y:S01]  /*1a50*/  ISETP.GE.AND P3, PT, R5, RZ, PT ;  /* 0x000000ff0500720c */ /* 0x000fe20003f66270 */
[----:B------:R-:W-:Y:S01]  /*1a60*/  IMAD R18, R0, R10, R18 ;  /* 0x0000000a00127224 */ /* 0x000fe200078e0212 */
[----:B------:R-:W-:Y:S01]  /*1a70*/  LOP3.LUT R5, R28, 0x60, RZ, 0xfc, !PT ;  /* 0x000000601c057812 */ /* 0x000fe200078efcff */
[----:B------:R-:W-:-:S03]  /*1a80*/  IMAD.HI.U32 R10, R3, R12, RZ ;  /* 0x0000000c030a7227 */ /* 0x000fc600078e00ff */
[----:B------:R-:W-:Y:S01]  /*1a90*/  ISETP.GT.U32.AND P6, PT, R0, R18, PT ;  /* 0x000000120000720c */ /* 0x000fe20003fc4070 */
[----:B0-----:R-:W-:Y:S01]  /*1aa0*/  IMAD.MOV.U32 R2, RZ, RZ, R14 ;  /* 0x000000ffff027224 */ /* 0x001fe200078e000e */
[----:B------:R-:W-:Y:S01]  /*1ab0*/  LOP3.LUT R14, R28, 0x5e, RZ, 0xfc, !PT ;  /* 0x0000005e1c0e7812 */ /* 0x000fe200078efcff */
[----:B------:R-:W-:Y:S01]  /*1ac0*/  @!P2 IMAD.IADD R6, R6, 0x1, -R0 ;  /* 0x000000010606a824 */ /* 0x000fe200078e0a00 */
[----:B------:R-:W-:Y:S01]  /*1ad0*/  ISETP.GE.AND P2, PT, R7, RZ, PT ;  /* 0x000000ff0700720c */ /* 0x000fe20003f46270 */
[----:B------:R-:W-:Y:S01]  /*1ae0*/  @!P5 IMAD.MOV R2, RZ, RZ, -R2 ;  /* 0x000000ffff02d224 */ /* 0x000fe200078e0a02 */
[----:B------:R-:W-:Y:S01]  /*1af0*/  ISETP.GE.AND P5, PT, R11, RZ, PT ;  /* 0x000000ff0b00720c */ /* 0x000fe20003fa6270 */
[----:B------:R-:W-:Y:S01]  /*1b00*/  IMAD.HI.U32 R11, R3, R13, RZ ;  /* 0x0000000d030b7227 */ /* 0x000fe200078e00ff */
[----:B------:R-:W-:Y:S02]  /*1b10*/  IABS R15, R14 ;  /* 0x0000000e000f7213 */ /* 0x000fe40000000000 */
[----:B------:R0:W-:Y:S01]  /*1b20*/  STL [R1+0x54], R2 ;  /* 0x0000540201007387 */ /* 0x0001e20000100800 */
[----:B------:R-:W-:-:S02]  /*1b30*/  IMAD.MOV R10, RZ, RZ, -R10 ;  /* 0x000000ffff0a7224 */ /* 0x000fc400078e0a0a */
[----:B------:R-:W-:Y:S02]  /*1b40*/  IMAD.MOV R7, RZ, RZ, -R11 ;  /* 0x000000ffff077224 */ /* 0x000fe400078e0a0b */
[C---:B------:R-:W-:Y:S01]  /*1b50*/  IMAD R12, R0.reuse, R10, R12 ;  /* 0x0000000a000c7224 */ /* 0x040fe200078e020c */
[----:B------:R-:W-:Y:S01]  /*1b60*/  IABS R10, R5 ;  /* 0x00000005000a7213 */ /* 0x000fe20000000000 */
[----:B------:R-:W-:Y:S01]  /*1b70*/  IMAD R13, R0, R7, R13 ;  /* 0x00000007000d7224 */ /* 0x000fe200078e020d */
[----:B------:R-:W-:Y:S01]  /*1b80*/  LOP3.LUT R7, R28, 0x5a, RZ, 0xfc, !PT ;  /* 0x0000005a1c077812 */ /* 0x000fe200078efcff */
[----:B------:R-:W-:Y:S02]  /*1b90*/  @!P6 IMAD.IADD R18, R18, 0x1, -R0 ;  /* 0x000000011212e824 */ /* 0x000fe400078e0a00 */
[----:B0-----:R-:W-:Y:S01]  /*1ba0*/  IMAD.MOV.U32 R2, RZ, RZ, R4 ;  /* 0x000000ffff027224 */ /* 0x001fe200078e0004 */
[----:B------:R-:W-:Y:S01]  /*1bb0*/  LOP3.LUT R4, R28, 0x5c, RZ, 0xfc, !PT ;  /* 0x0000005c1c047812 */ /* 0x000fe200078efcff */
[----:B------:R-:W-:Y:S01]  /*1bc0*/  IMAD.HI.U32 R16, R3, R10, RZ ;  /* 0x0000000a03107227 */ /* 0x000fe200078e00ff */
[----:B------:R-:W-:-:S02]  /*1bd0*/  ISETP.GT.U32.AND P6, PT, R0, R18, PT ;  /* 0x000000120000720c */ /* 0x000fc40003fc4070 */
[----:B------:R-:W-:Y:S01]  /*1be0*/  IABS R11, R4 ;  /* 0x00000004000b7213 */ /* 0x000fe20000000000 */
[----:B------:R-:W-:Y:S01]  /*1bf0*/  @!P4 IMAD.MOV R2, RZ, RZ, -R2 ;  /* 0x000000ffff02c224 */ /* 0x000fe200078e0a02 */
[----:B------:R-:W-:Y:S01]  /*1c00*/  ISETP.GT.U32.AND P4, PT, R0, R17, PT ;  /* 0x000000110000720c */ /* 0x000fe20003f84070 */
[----:B------:R-:W-:-:S03]  /*1c10*/  IMAD.MOV R16, RZ, RZ, -R16 ;  /* 0x000000ffff107224 */ /* 0x000fc600078e0a10 */
[----:B------:R0:W-:Y:S01]  /*1c20*/  STL [R1+0x74], R2 ;  /* 0x0000740201007387 */ /* 0x0001e20000100800 */
[----:B------:R-:W-:Y:S02]  /*1c30*/  IMAD R10, R0, R16, R10 ;  /* 0x00000010000a7224 */ /* 0x000fe400078e020a */
[----:B------:R-:W-:-:S04]  /*1c40*/  IMAD.HI.U32 R16, R3, R15, RZ ;  /* 0x0000000f03107227 */ /* 0x000fc800078e00ff */
[--C-:B------:R-:W-:Y:S01]  /*1c50*/  @!P6 IMAD.IADD R18, R18, 0x1, -R0.reuse ;  /* 0x000000011212e824 */ /* 0x100fe200078e0a00 */
[----:B------:R-:W-:Y:S01]  /*1c60*/  ISETP.GE.AND P6, PT, R5, RZ, PT ;  /* 0x000000ff0500720c */ /* 0x000fe20003fc6270 */
[----:B------:R-:W-:Y:S01]  /*1c70*/  @!P4 IMAD.IADD R17, R17, 0x1, -R0 ;  /* 0x000000011111c824 */ /* 0x000fe200078e0a00 */
[----:B------:R-:W-:Y:S01]  /*1c80*/  ISETP.GT.U32.AND P4, PT, R0, R13, PT ;  /* 0x0000000d0000720c */ /* 0x000fe20003f84070 */
[----:B0-----:R-:W-:Y:S01]  /*1c90*/  IMAD.MOV.U32 R2, RZ, RZ, R6 ;  /* 0x000000ffff027224 */ /* 0x001fe200078e0006 */
[----:B------:R-:W-:Y:S01]  /*1ca0*/  IABS R6, R7 ;  /* 0x0000000700067213 */ /* 0x000fe20000000000 */
[----:B------:R-:W-:-:S04]  /*1cb0*/  IMAD.HI.U32 R5, R3, R11, RZ ;  /* 0x0000000b03057227 */ /* 0x000fc800078e00ff */
[----:B------:R-:W-:Y:S01]  /*1cc0*/  @!P1 IMAD.MOV R2, RZ, RZ, -R2 ;  /* 0x000000ffff029224 */ /* 0x000fe200078e0a02 */
[C---:B------:R-:W-:Y:S01]  /*1cd0*/  ISETP.GT.U32.AND P1, PT, R0.reuse, R12, PT ;  /* 0x0000000c0000720c */ /* 0x040fe20003f24070 */
[----:B------:R-:W-:Y:S02]  /*1ce0*/  IMAD.MOV R16, RZ, RZ, -R16 ;  /* 0x000000ffff107224 */ /* 0x000fe400078e0a10 */
[----:B------:R-:W-:Y:S01]  /*1cf0*/  IMAD.MOV R5, RZ, RZ, -R5 ;  /* 0x000000ffff057224 */ /* 0x000fe200078e0a05 */
[----:B------:R0:W-:Y:S01]  /*1d00*/  STL [R1+0x78], R2 ;  /* 0x0000780201007387 */ /* 0x0001e20000100800 */
[----:B------:R-:W-:Y:S02]  /*1d10*/  @!P4 IMAD.IADD R13, R13, 0x1, -R0 ;  /* 0x000000010d0dc824 */ /* 0x000fe400078e0a00 */
[C---:B------:R-:W-:Y:S02]  /*1d20*/  IMAD R15, R0.reuse, R16, R15 ;  /* 0x00000010000f7224 */ /* 0x040fe400078e020f */
[C---:B------:R-:W-:Y:S01]  /*1d30*/  IMAD R11, R0.reuse, R5, R11 ;  /* 0x00000005000b7224 */ /* 0x040fe200078e020b */
[----:B------:R-:W-:-:S02]  /*1d40*/  ISETP.GT.U32.AND P4, PT, R0, R13, PT ;  /* 0x0000000d0000720c */ /* 0x000fc40003f84070 */
[----:B------:R-:W-:Y:S01]  /*1d50*/  LOP3.LUT R5, R28, 0x58, RZ, 0xfc, !PT ;  /* 0x000000581c057812 */ /* 0x000fe200078efcff */
[----:B------:R-:W-:Y:S01]  /*1d60*/  @!P1 IMAD.IADD R12, R12, 0x1, -R0 ;  /* 0x000000010c0c9824 */ /* 0x000fe200078e0a00 */
[----:B------:R-:W-:Y:S01]  /*1d70*/  ISETP.GT.U32.AND P1, PT, R0, R10, PT ;  /* 0x0000000a0000720c */ /* 0x000fe20003f24070 */
[----:B0-----:R-:W-:Y:S02]  /*1d80*/  IMAD.MOV.U32 R2, RZ, RZ, R17 ;  /* 0x000000ffff027224 */ /* 0x001fe400078e0011 */
[----:B------:R-:W-:-:S04]  /*1d90*/  IMAD.HI.U32 R17, R3, R6, RZ ;  /* 0x0000000603117227 */ /* 0x000fc800078e00ff */
[----:B------:R-:W-:Y:S01]  /*1da0*/  @!P0 IMAD.MOV R2, RZ, RZ, -R2 ;  /* 0x000000ffff028224 */ /* 0x000fe200078e0a02 */
[C---:B------:R-:W-:Y:S01]  /*1db0*/  ISETP.GT.U32.AND P0, PT, R0.reuse, R12, PT ;  /* 0x0000000c0000720c */ /* 0x040fe20003f04070 */
[--C-:B------:R-:W-:Y:S01]  /*1dc0*/  @!P4 IMAD.IADD R13, R13, 0x1, -R0.reuse ;  /* 0x000000010d0dc824 */ /* 0x100fe200078e0a00 */
[----:B------:R-:W-:Y:S02]  /*1dd0*/  ISETP.GT.U32.AND P4, PT, R0, R11, PT ;  /* 0x0000000b0000720c */ /* 0x000fe40003f84070 */
[----:B------:R0:W-:Y:S01]  /*1de0*/  STL [R1+0x6c], R2 ;  /* 0x00006c0201007387 */ /* 0x0001e20000100800 */
[----:B------:R-:W-:-:S05]  /*1df0*/  @!P1 IMAD.IADD R10, R10, 0x1, -R0 ;  /* 0x000000010a0a9824 */ /* 0x000fca00078e0a00 */
[----:B------:R-:W-:-:S03]  /*1e00*/  ISETP.GT.U32.AND P1, PT, R0, R10, PT ;  /* 0x0000000a0000720c */ /* 0x000fc60003f24070 */
[----:B------:R-:W-:Y:S01]  /*1e10*/  @!P0 IMAD.IADD R12, R12, 0x1, -R0 ;  /* 0x000000010c0c8824 */ /* 0x000fe200078e0a00 */
[----:B------:R-:W-:Y:S01]  /*1e20*/  ISETP.GT.U32.AND P0, PT, R0, R15, PT ;  /* 0x0000000f0000720c */ /* 0x000fe20003f04070 */
[----:B0-----:R-:W-:Y:S02]  /*1e30*/  IMAD.MOV.U32 R2, RZ, RZ, R18 ;  /* 0x000000ffff027224 */ /* 0x001fe400078e0012 */
[----:B------:R-:W-:Y:S02]  /*1e40*/  IMAD.MOV.U32 R8, RZ, RZ, R12 ;  /* 0x000000ffff087224 */ /* 0x000fe400078e000c */
[----:B------:R-:W-:Y:S01]  /*1e50*/  @!P5 IMAD.MOV R2, RZ, RZ, -R2 ;  /* 0x000000ffff02d224 */ /* 0x000fe200078e0a02 */
[----:B------:R-:W-:Y:S01]  /*1e60*/  ISETP.GE.AND P5, PT, R14, RZ, PT ;  /* 0x000000ff0e00720c */ /* 0x000fe20003fa6270 */
[----:B------:R-:W-:Y:S01]  /*1e70*/  IMAD.MOV R14, RZ, RZ, -R17 ;  /* 0x000000ffff0e7224 */ /* 0x000fe200078e0a11 */
[----:B------:R-:W-:Y:S01]  /*1e80*/  LOP3.LUT R17, R28, 0x3c, RZ, 0xfc, !PT ;  /* 0x0000003c1c117812 */ /* 0x000fe200078efcff */
[----:B------:R-:W-:Y:S01]  /*1e90*/  @!P2 IMAD.MOV R8, RZ, RZ, -R8 ;  /* 0x000000ffff08a224 */ /* 0x000fe200078e0a08 */
[----:B------:R0:W-:Y:S01]  /*1ea0*/  STL [R1+0x58], R2 ;  /* 0x0000580201007387 */ /* 0x0001e20000100800 */
[----:B------:R-:W-:Y:S01]  /*1eb0*/  IMAD R6, R0, R14, R6 ;  /* 0x0000000e00067224 */ /* 0x000fe200078e0206 */
[----:B------:R-:W-:Y:S01]  /*1ec0*/  IABS R14, R5 ;  /* 0x00000005000e7213 */ /* 0x000fe20000000000 */
[--C-:B------:R-:W-:Y:S01]  /*1ed0*/  @!P0 IMAD.IADD R15, R15, 0x1, -R0.reuse ;  /* 0x000000010f0f8824 */ /* 0x100fe200078e0a00 */
[----:B------:R-:W-:Y:S01]  /*1ee0*/  ISETP.GE.AND P2, PT, R4, RZ, PT ;  /* 0x000000ff0400720c */ /* 0x000fe20003f46270 */
[----:B------:R-:W-:Y:S01]  /*1ef0*/  @!P4 IMAD.IADD R11, R11, 0x1, -R0 ;  /* 0x000000010b0bc824 */ /* 0x000fe200078e0a00 */
[----:B------:R-:W-:Y:S01]  /*1f00*/  STL [R1+0x5c], R8 ;  /* 0x00005c0801007387 */ /* 0x000fe20000100800 */
[----:B------:R-:W-:Y:S01]  /*1f10*/  IMAD.MOV.U32 R12, RZ, RZ, R14 ;  /* 0x000000ffff0c7224 */ /* 0x000fe200078e000e */
[----:B------:R-:W-:Y:S01]  /*1f20*/  ISETP.GT.U32.AND P0, PT, R0, R15, PT ;  /* 0x0000000f0000720c */ /* 0x000fe20003f04070 */
[----:B------:R-:W-:Y:S01]  /*1f30*/  @!P1 IMAD.IADD R10, R10, 0x1, -R0 ;  /* 0x000000010a0a9824 */ /* 0x000fe200078e0a00 */
[----:B------:R-:W-:Y:S01]  /*1f40*/  ISETP.GE.AND P1, PT, R7, RZ, PT ;  /* 0x000000ff0700720c */ /* 0x000fe20003f26270 */
[----:B0-----:R-:W-:Y:S01]  /*1f50*/  IMAD.MOV.U32 R2, RZ, RZ, R13 ;  /* 0x000000ffff027224 */ /* 0x001fe200078e000d */
[----:B------:R-:W-:Y:S01]  /*1f60*/  LOP3.LUT R7, R28, 0x56, RZ, 0xfc, !PT ;  /* 0x000000561c077812 */ /* 0x000fe200078efcff */
[----:B------:R-:W-:Y:S01]  /*1f70*/  IMAD.HI.U32 R4, R3, R12, RZ ;  /* 0x0000000c03047227 */ /* 0x000fe200078e00ff */
[----:B------:R-:W-:-:S02]  /*1f80*/  ISETP.GT.U32.AND P4, PT, R0, R11, PT ;  /* 0x0000000b0000720c */ /* 0x000fc40003f84070 */
[----:B------:R-:W-:Y:S01]  /*1f90*/  IABS R14, R7 ;  /* 0x00000007000e7213 */ /* 0x000fe20000000000 */
[----:B------:R-:W-:Y:S01]  /*1fa0*/  @!P3 IMAD.MOV R2, RZ, RZ, -R2 ;  /* 0x000000ffff02b224 */ /* 0x000fe200078e0a02 */
[----:B------:R-:W-:Y:S01]  /*1fb0*/  ISETP.GT.U32.AND P3, PT, R0, R6, PT ;  /* 0x000000060000720c */ /* 0x000fe20003f64070 */
[----:B------:R-:W-:Y:S01]  /*1fc0*/  IMAD.MOV R4, RZ, RZ, -R4 ;  /* 0x000000ffff047224 */ /* 0x000fe200078e0a04 */
[----:B------:R-:W-:Y:S01]  /*1fd0*/  LOP3.LUT R13, R28, 0x54, RZ, 0xfc, !PT ;  /* 0x000000541c0d7812 */ /* 0x000fe200078efcff */
[----:B------:R-:W-:Y:S01]  /*1fe0*/  IMAD.HI.U32 R16, R3, R14, RZ ;  /* 0x0000000e03107227 */ /* 0x000fe200078e00ff */
[----:B------:R0:W-:Y:S03]  /*1ff0*/  STL [R1+0x100], R2 ;  /* 0x0001000201007387 */ /* 0x0001e60000100800 */
[----:B------:R-:W-:Y:S01]  /*2000*/  IMAD R12, R0, R4, R12 ;  /* 0x00000004000c7224 */ /* 0x000fe200078e020c */
[----:B------:R-:W-:Y:S01]  /*2010*/  IABS R4, R13 ;  /* 0x0000000d00047213 */ /* 0x000fe20000000000 */
[----:B------:R-:W-:Y:S01]  /*2020*/  @!P0 IMAD.IADD R15, R15, 0x1, -R0 ;  /* 0x000000010f0f8824 */ /* 0x000fe200078e0a00 */
[----:B------:R-:W-:Y:S01]  /*2030*/  ISETP.GE.AND P0, PT, R5, RZ, PT ;  /* 0x000000ff0500720c */ /* 0x000fe20003f06270 */
[----:B------:R-:W-:Y:S01]  /*2040*/  IMAD.MOV R16, RZ, RZ, -R16 ;  /* 0x000000ffff107224 */ /* 0x000fe200078e0a10 */
[----:B------:R-:W-:Y:S01]  /*2050*/  LOP3.LUT R5, R28, 0x52, RZ, 0xfc, !PT ;  /* 0x000000521c057812 */ /* 0x000fe200078efcff */
[----:B------:R-:W-:-:S02]  /*2060*/  @!P3 IMAD.IADD R6, R6, 0x1, -R0 ;  /* 0x000000010606b824 */ /* 0x000fc400078e0a00 */
[----:B0-----:R-:W-:Y:S02]  /*2070*/  IMAD.MOV.U32 R2, RZ, RZ, R10 ;  /* 0x000000ffff027224 */ /* 0x001fe400078e000a */
[----:B------:R-:W-:Y:S01]  /*2080*/  @!P4 IMAD.IADD R11, R11, 0x1, -R0 ;  /* 0x000000010b0bc824 */ /* 0x000fe200078e0a00 */
[C---:B------:R-:W-:Y:S01]  /*2090*/  ISETP.GT.U32.AND P3, PT, R0.reuse, R6, PT ;  /* 0x000000060000720c */ /* 0x040fe20003f64070 */
[----:B------:R-:W-:Y:S01]  /*20a0*/  @!P6 IMAD.MOV R2, RZ, RZ, -R2 ;  /* 0x000000ffff02e224 */ /* 0x000fe200078e0a02 */
[C---:B------:R-:W-:Y:S01]  /*20b0*/  ISETP.GT.U32.AND P6, PT, R0.reuse, R12, PT ;  /* 0x0000000c0000720c */ /* 0x040fe20003fc4070 */
[----:B------:R-:W-:Y:S01]  /*20c0*/  IMAD.HI.U32 R10, R3, R4, RZ ;  /* 0x00000004030a7227 */ /* 0x000fe200078e00ff */
[----:B------:R-:W-:Y:S02]  /*20d0*/  ISETP.GE.AND P4, PT, R7, RZ, PT ;  /* 0x000000ff0700720c */ /* 0x000fe40003f86270 */
[----:B------:R0:W-:Y:S01]  /*20e0*/  STL [R1+0x104], R2 ;  /* 0x0001040201007387 */ /* 0x0001e20000100800 */
[----:B------:R-:W-:Y:S01]  /*20f0*/  IMAD R7, R0, R16, R14 ;  /* 0x0000001000077224 */ /* 0x000fe200078e020e */
[----:B------:R-:W-:Y:S01]  /*2100*/  IABS R14, R5 ;  /* 0x00000005000e7213 */ /* 0x000fe20000000000 */
[----:B------:R-:W-:-:S02]  /*2110*/  IMAD.MOV R10, RZ, RZ, -R10 ;  /* 0x000000ffff0a7224 */ /* 0x000fc400078e0a0a */
[----:B------:R-:W-:Y:S01]  /*2120*/  IMAD.MOV.U32 R8, RZ, RZ, R11 ;  /* 0x000000ffff087224 */ /* 0x000fe200078e000b */
[----:B------:R-:W-:Y:S01]  /*2130*/  LOP3.LUT R11, R28, 0x50, RZ, 0xfc, !PT ;  /* 0x000000501c0b7812 */ /* 0x000fe200078efcff */
[--C-:B------:R-:W-:Y:S01]  /*2140*/  @!P3 IMAD.IADD R6, R6, 0x1, -R0.reuse ;  /* 0x000000010606b824 */ /* 0x100fe200078e0a00 */
[----:B------:R-:W-:Y:S01]  /*2150*/  ISETP.GT.U32.AND P3, PT, R0, R7, PT ;  /* 0x000000070000720c */ /* 0x000fe20003f64070 */
[----:B------:R-:W-:Y:S02]  /*2160*/  @!P6 IMAD.IADD R12, R12, 0x1, -R0 ;  /* 0x000000010c0ce824 */ /* 0x000fe400078e0a00 */
[----:B0-----:R-:W-:Y:S02]  /*2170*/  IMAD.MOV.U32 R2, RZ, RZ, R15 ;  /* 0x000000ffff027224 */ /* 0x001fe400078e000f */
[C---:B------:R-:W-:Y:S01]  /*2180*/  IMAD R4, R0.reuse, R10, R4 ;  /* 0x0000000a00047224 */ /* 0x040fe200078e0204 */
[----:B------:R-:W-:Y:S01]  /*2190*/  ISETP.GT.U32.AND P6, PT, R0, R12, PT ;  /* 0x0000000c0000720c */ /* 0x000fe20003fc4070 */
[----:B------:R-:W-:Y:S01]  /*21a0*/  @!P5 IMAD.MOV R2, RZ, RZ, -R2 ;  /* 0x000000ffff02d224 */ /* 0x000fe200078e0a02 */
[----:B------:R-:W-:Y:S01]  /*21b0*/  ISETP.GE.AND P5, PT, R13, RZ, PT ;  /* 0x000000ff0d00720c */ /* 0x000fe20003fa6270 */
[----:B------:R-:W-:Y:S01]  /*21c0*/  @!P2 IMAD.MOV R8, RZ, RZ, -R8 ;  /* 0x000000ffff08a224 */ /* 0x000fe200078e0a08 */
[----:B------:R-:W-:-:S02]  /*21d0*/  LOP3.LUT R13, R28, 0x4e, RZ, 0xfc, !PT ;  /* 0x0000004e1c0d7812 */ /* 0x000fc400078efcff */
[----:B------:R0:W-:Y:S01]  /*21e0*/  STL [R1+0xe4], R2 ;  /* 0x0000e40201007387 */ /* 0x0001e20000100800 */
[--C-:B------:R-:W-:Y:S01]  /*21f0*/  @!P3 IMAD.IADD R7, R7, 0x1, -R0.reuse ;  /* 0x000000010707b824 */ /* 0x100fe200078e0a00 */
[----:B------:R-:W-:Y:S02]  /*2200*/  IABS R10, R13 ;  /* 0x0000000d000a7213 */ /* 0x000fe40000000000 */
[----:B------:R-:W-:Y:S01]  /*2210*/  STL [R1+0xe8], R8 ;  /* 0x0000e80801007387 */ /* 0x000fe20000100800 */
[----:B------:R-:W-:Y:S02]  /*2220*/  ISETP.GE.AND P2, PT, R5, RZ, PT ;  /* 0x000000ff0500720c */ /* 0x000fe40003f46270 */
[----:B------:R-:W-:Y:S01]  /*2230*/  ISETP.GT.U32.AND P3, PT, R0, R7, PT ;  /* 0x000000070000720c */ /* 0x000fe20003f64070 */
[----:B------:R-:W-:Y:S01]  /*2240*/  @!P6 IMAD.IADD R12, R12, 0x1, -R0 ;  /* 0x000000010c0ce824 */ /* 0x000fe200078e0a00 */
[----:B------:R-:W-:Y:S01]  /*2250*/  ISETP.GE.AND P6, PT, R11, RZ, PT ;  /* 0x000000ff0b00720c */ /* 0x000fe20003fc6270 */
[----:B0-----:R-:W-:Y:S01]  /*2260*/  IMAD.MOV.U32 R2, RZ, RZ, R6 ;  /* 0x000000ffff027224 */ /* 0x001fe200078e0006 */
[----:B------:R-:W-:Y:S01]  /*2270*/  IABS R11, R11 ;  /* 0x0000000b000b7213 */ /* 0x000fe20000000000 */
[----:B------:R-:W-:Y:S01]  /*2280*/  IMAD.HI.U32 R6, R3, R14, RZ ;  /* 0x0000000e03067227 */ /* 0x000fe200078e00ff */
[----:B------:R-:W-:-:S03]  /*2290*/  LOP3.LUT R5, R28, 0x4c, RZ, 0xfc, !PT ;  /* 0x0000004c1c057812 */ /* 0x000fc600078efcff */
[----:B------:R-:W-:Y:S01]  /*22a0*/  @!P1 IMAD.MOV R2, RZ, RZ, -R2 ;  /* 0x000000ffff029224 */ /* 0x000fe200078e0a02 */
[C---:B------:R-:W-:Y:S01]  /*22b0*/  ISETP.GT.U32.AND P1, PT, R0.reuse, R4, PT ;  /* 0x000000040000720c */ /* 0x040fe20003f24070 */
[----:B------:R-:W-:Y:S02]  /*22c0*/  IMAD.MOV R6, RZ, RZ, -R6 ;  /* 0x000000ffff067224 */ /* 0x000fe400078e0a06 */
[----:B------:R-:W-:Y:S01]  /*22d0*/  @!P3 IMAD.IADD R7, R7, 0x1, -R0 ;  /* 0x000000010707b824 */ /* 0x000fe200078e0a00 */
[----:B------:R0:W-:Y:S01]  /*22e0*/  STL [R1+0xfc], R2 ;  /* 0x0000fc0201007387 */ /* 0x0001e20000100800 */
[----:B------:R-:W-:Y:S01]  /*22f0*/  IMAD R14, R0, R6, R14 ;  /* 0x00000006000e7224 */ /* 0x000fe200078e020e */
[----:B------:R-:W-:-:S04]  /*2300*/  IABS R6, R5 ;  /* 0x0000000500067213 */ /* 0x000fc80000000000 */
[----:B------:R-:W-:-:S03]  /*2310*/  ISETP.GT.U32.AND P3, PT, R0, R14, PT ;  /* 0x0000000e0000720c */ /* 0x000fc60003f64070 */
[----:B------:R-:W-:Y:S02]  /*2320*/  @!P1 IMAD.IADD R4, R4, 0x1, -R0 ;  /* 0x0000000104049824 */ /* 0x000fe400078e0a00 */
[----:B0-----:R-:W-:Y:S02]  /*2330*/  IMAD.MOV.U32 R2, RZ, RZ, R12 ;  /* 0x000000ffff027224 */ /* 0x001fe400078e000c */
[----:B------:R-:W-:Y:S01]  /*2340*/  IMAD.HI.U32 R12, R3, R11, RZ ;  /* 0x0000000b030c7227 */ /* 0x000fe200078e00ff */
[----:B------:R-:W-:-:S03]  /*2350*/  ISETP.GT.U32.AND P1, PT, R0, R4, PT ;  /* 0x000000040000720c */ /* 0x000fc60003f24070 */
[----:B------:R-:W-:Y:S01]  /*2360*/  @!P0 IMAD.MOV R2, RZ, RZ, -R2 ;  /* 0x000000ffff028224 */ /* 0x000fe200078e0a02 */
[----:B------:R-:W-:Y:S01]  /*2370*/  ISETP.GE.AND P0, PT, R13, RZ, PT ;  /* 0x000000ff0d00720c */ /* 0x000fe20003f06270 */
[----:B------:R-:W-:Y:S02]  /*2380*/  IMAD.MOV R12, RZ, RZ, -R12 ;  /* 0x000000ffff0c7224 */ /* 0x000fe400078e0a0c */
[--C-:B------:R-:W-:Y:S01]  /*2390*/  @!P3 IMAD.IADD R14, R14, 0x1, -R0.reuse ;  /* 0x000000010e0eb824 */ /* 0x100fe200078e0a00 */
[----:B------:R0:W-:Y:S01]  /*23a0*/  STL [R1+0xf8], R2 ;  /* 0x0000f80201007387 */ /* 0x0001e20000100800 */
[----:B------:R-:W-:Y:S01]  /*23b0*/  IMAD R11, R0, R12, R11 ;  /* 0x0000000c000b7224 */ /* 0x000fe200078e020b */
[----:B------:R-:W-:Y:S02]  /*23c0*/  LOP3.LUT R12, R28, 0x48, RZ, 0xfc, !PT ;  /* 0x000000481c0c7812 */ /* 0x000fe400078efcff */
[----:B------:R-:W-:Y:S01]  /*23d0*/  ISETP.GT.U32.AND P3, PT, R0, R14, PT ;  /* 0x0000000e0000720c */ /* 0x000fe20003f64070 */
[----:B------:R-:W-:Y:S01]  /*23e0*/  @!P1 IMAD.IADD R4, R4, 0x1, -R0 ;  /* 0x0000000104049824 */ /* 0x000fe200078e0a00 */
[----:B------:R-:W-:Y:S01]  /*23f0*/  ISETP.GT.U32.AND P1, PT, R0, R11, PT ;  /* 0x0000000b0000720c */ /* 0x000fe20003f24070 */
[----:B0-----:R-:W-:-:S02]  /*2400*/  IMAD.MOV.U32 R2, RZ, RZ, R7 ;  /* 0x000000ffff027224 */ /* 0x001fc400078e0007 */
[----:B------:R-:W-:-:S04]  /*2410*/  IMAD.HI.U32 R7, R3, R10, RZ ;  /* 0x0000000a03077227 */ /* 0x000fc800078e00ff */
[----:B------:R-:W-:Y:S01]  /*2420*/  @!P4 IMAD.MOV R2, RZ, RZ, -R2 ;  /* 0x000000ffff02c224 */ /* 0x000fe200078e0a02 */
[----:B------:R-:W-:Y:S01]  /*2430*/  ISETP.GE.AND P4, PT, R5, RZ, PT ;  /* 0x000000ff0500720c */ /* 0x000fe20003f86270 */
[----:B------:R-:W-:Y:S02]  /*2440*/  IMAD.MOV R7, RZ, RZ, -R7 ;  /* 0x000000ffff077224 */ /* 0x000fe400078e0a07 */
[----:B------:R-:W-:Y:S01]  /*2450*/  IMAD.HI.U32 R5, R3, R6, RZ ;  /* 0x0000000603057227 */ /* 0x000fe200078e00ff */
[----:B------:R0:W-:Y:S03]  /*2460*/  STL [R1+0xf0], R2 ;  /* 0x0000f00201007387 */ /* 0x0001e60000100800 */
[----:B------:R-:W-:Y:S01]  /*2470*/  IMAD R10, R0, R7, R10 ;  /* 0x00000007000a7224 */ /* 0x000fe200078e020a */
[----:B------:R-:W-:Y:S01]  /*2480*/  LOP3.LUT R7, R28, 0x46, RZ, 0xfc, !PT ;  /* 0x000000461c077812 */ /* 0x000fe200078efcff */
[----:B------:R-:W-:-:S02]  /*2490*/  @!P1 IMAD.IADD R11, R11, 0x1, -R0 ;  /* 0x000000010b0b9824 */ /* 0x000fc400078e0a00 */
[----:B------:R-:W-:Y:S01]  /*24a0*/  IMAD.MOV R5, RZ, RZ, -R5 ;  /* 0x000000ffff057224 */ /* 0x000fe200078e0a05 */
[----:B------:R-:W-:Y:S01]  /*24b0*/  IABS R16, R7 ;  /* 0x0000000700107213 */ /* 0x000fe20000000000 */
[----:B------:R-:W-:Y:S01]  /*24c0*/  @!P3 IMAD.IADD R14, R14, 0x1, -R0 ;  /* 0x000000010e0eb824 */ /* 0x000fe200078e0a00 */
[----:B------:R-:W-:Y:S01]  /*24d0*/  ISETP.GT.U32.AND P1, PT, R0, R11, PT ;  /* 0x0000000b0000720c */ /* 0x000fe20003f24070 */
[----:B0-----:R-:W-:Y:S01]  /*24e0*/  IMAD.MOV.U32 R2, RZ, RZ, R4 ;  /* 0x000000ffff027224 */ /* 0x001fe200078e0004 */
[----:B------:R-:W-:Y:S01]  /*24f0*/  LOP3.LUT R4, R28, 0x4a, RZ, 0xfc, !PT ;  /* 0x0000004a1c047812 */ /* 0x000fe200078efcff */
[C---:B------:R-:W-:Y:S01]  /*2500*/  IMAD R6, R0.reuse, R5, R6 ;  /* 0x0000000500067224 */ /* 0x040fe200078e0206 */
[----:B------:R-:W-:Y:S01]  /*2510*/  IABS R5, R12 ;  /* 0x0000000c00057213 */ /* 0x000fe20000000000 */
[----:B------:R-:W-:Y:S01]  /*2520*/  @!P5 IMAD.MOV R2, RZ, RZ, -R2 ;  /* 0x000000ffff02d224 */ /* 0x000fe200078e0a02 */
[C---:B------:R-:W-:Y:S02]  /*2530*/  ISETP.GT.U32.AND P5, PT, R0.reuse, R10, PT ;  /* 0x0000000a0000720c */ /* 0x040fe40003fa4070 */
[----:B------:R-:W-:Y:S01]  /*2540*/  IABS R13, R4 ;  /* 0x00000004000d7213 */ /* 0x000fe20000000000 */
[----:B------:R-:W-:Y:S01]  /*2550*/  IMAD.HI.U32 R15, R3, R5, RZ ;  /* 0x00000005030f7227 */ /* 0x000fe200078e00ff */
[----:B------:R0:W-:Y:S01]  /*2560*/  STL [R1+0xf4], R2 ;  /* 0x0000f40201007387 */ /* 0x0001e20000100800 */
[----:B------:R-:W-:-:S02]  /*2570*/  ISETP.GT.U32.AND P3, PT, R0, R6, PT ;  /* 0x000000060000720c */ /* 0x000fc40003f64070 */
[----:B------:R-:W-:Y:S02]  /*2580*/  IMAD.MOV R15, RZ, RZ, -R15 ;  /* 0x000000ffff0f7224 */ /* 0x000fe400078e0a0f */
[--C-:B------:R-:W-:Y:S01]  /*2590*/  @!P1 IMAD.IADD R11, R11, 0x1, -R0.reuse ;  /* 0x000000010b0b9824 */ /* 0x100fe200078e0a00 */
[----:B------:R-:W-:Y:S01]  /*25a0*/  ISETP.GE.AND P1, PT, R12, RZ, PT ;  /* 0x000000ff0c00720c */ /* 0x000fe20003f26270 */
[----:B------:R-:W-:Y:S02]  /*25b0*/  IMAD R5, R0, R15, R5 ;  /* 0x0000000f00057224 */ /* 0x000fe400078e0205 */
[----:B------:R-:W-:Y:S02]  /*25c0*/  @!P5 IMAD.IADD R10, R10, 0x1, -R0 ;  /* 0x000000010a0ad824 */ /* 0x000fe400078e0a00 */
[----:B0-----:R-:W-:Y:S02]  /*25d0*/  IMAD.MOV.U32 R2, RZ, RZ, R14 ;  /* 0x000000ffff027224 */ /* 0x001fe400078e000e */
[----:B------:R-:W-:Y:S01]  /*25e0*/  IMAD.HI.U32 R14, R3, R13, RZ ;  /* 0x0000000d030e7227 */ /* 0x000fe200078e00ff */
[----:B------:R-:W-:-:S03]  /*25f0*/  ISETP.GT.U32.AND P5, PT, R0, R10, PT ;  /* 0x0000000a0000720c */ /* 0x000fc60003fa4070 */
[----:B------:R-:W-:Y:S02]  /*2600*/  IMAD.MOV R14, RZ, RZ, -R14 ;  /* 0x000000ffff0e7224 */ /* 0x000fe400078e0a0e */
[----:B------:R-:W-:Y:S01]  /*2610*/  IMAD.MOV.U32 R8, RZ, RZ, R11 ;  /* 0x000000ffff087224 */ /* 0x000fe200078e000b */
[----:B------:R-:W-:Y:S01]  /*2620*/  LOP3.LUT R11, R28, 0x44, RZ, 0xfc, !PT ;  /* 0x000000441c0b7812 */ /* 0x000fe200078efcff */
[----:B------:R-:W-:Y:S01]  /*2630*/  IMAD R13, R0, R14, R13 ;  /* 0x0000000e000d7224 */ /* 0x000fe200078e020d */
[----:B------:R-:W-:Y:S01]  /*2640*/  LOP3.LUT R14, R28, 0x40, RZ, 0xfc, !PT ;  /* 0x000000401c0e7812 */ /* 0x000fe200078efcff */
[----:B------:R-:W-:Y:S01]  /*2650*/  @!P6 IMAD.MOV R8, RZ, RZ, -R8 ;  /* 0x000000ffff08e224 */ /* 0x000fe200078e0a08 */
[----:B------:R-:W-:Y:S01]  /*2660*/  ISETP.GT.U32.AND P6, PT, R0, R5, PT ;  /* 0x000000050000720c */ /* 0x000fe20003fc4070 */
[--C-:B------:R-:W-:Y:S02]  /*2670*/  @!P3 IMAD.IADD R6, R6, 0x1, -R0.reuse ;  /* 0x000000010606b824 */ /* 0x100fe400078e0a00 */
[----:B------:R-:W-:Y:S01]  /*2680*/  @!P5 IMAD.IADD R10, R10, 0x1, -R0 ;  /* 0x000000010a0ad824 */ /* 0x000fe200078e0a00 */
[----:B------:R-:W-:Y:S01]  /*2690*/  ISETP.GT.U32.AND P5, PT, R0, R13, PT ;  /* 0x0000000d0000720c */ /* 0x000fe20003fa4070 */
[----:B------:R-:W-:Y:S01]  /*26a0*/  @!P2 IMAD.MOV R2, RZ, RZ, -R2 ;  /* 0x000000ffff02a224 */ /* 0x000fe200078e0a02 */
[----:B------:R-:W-:Y:S01]  /*26b0*/  ISETP.GE.AND P2, PT, R4, RZ, PT ;  /* 0x000000ff0400720c */ /* 0x000fe20003f46270 */
[----:B------:R-:W-:Y:S01]  /*26c0*/  IMAD.MOV.U32 R4, RZ, RZ, R16 ;  /* 0x000000ffff047224 */ /* 0x000fe200078e0010 */
[----:B------:R-:W-:-:S02]  /*26d0*/  ISETP.GT.U32.AND P3, PT, R0, R6, PT ;  /* 0x000000060000720c */ /* 0x000fc40003f64070 */
[----:B------:R-:W-:Y:S01]  /*26e0*/  IABS R16, R11 ;  /* 0x0000000b00107213 */ /* 0x000fe20000000000 */
[----:B------:R0:W-:Y:S01]  /*26f0*/  STL [R1+0xec], R2 ;  /* 0x0000ec0201007387 */ /* 0x0001e20000100800 */
[----:B------:R-:W-:-:S03]  /*2700*/  IMAD.HI.U32 R12, R3, R4, RZ ;  /* 0x00000004030c7227 */ /* 0x000fc600078e00ff */
[----:B------:R-:W-:Y:S01]  /*2710*/  STL [R1+0xd8], R8 ;  /* 0x0000d80801007387 */ /* 0x000fe20000100800 */
[--C-:B------:R-:W-:Y:S02]  /*2720*/  @!P6 IMAD.IADD R5, R5, 0x1, -R0.reuse ;  /* 0x000000010505e824 */ /* 0x100fe400078e0a00 */
[----:B------:R-:W-:Y:S01]  /*2730*/  @!P5 IMAD.IADD R13, R13, 0x1, -R0 ;  /* 0x000000010d0dd824 */ /* 0x000fe200078e0a00 */
[----:B------:R-:W-:Y:S01]  /*2740*/  ISETP.GE.AND P5, PT, R11, RZ, PT ;  /* 0x000000ff0b00720c */ /* 0x000fe20003fa6270 */
[----:B------:R-:W-:Y:S01]  /*2750*/  IMAD.MOV R12, RZ, RZ, -R12 ;  /* 0x000000ffff0c7224 */ /* 0x000fe200078e0a0c */
[----:B------:R-:W-:Y:S01]  /*2760*/  IABS R11, R14 ;  /* 0x0000000e000b7213 */ /* 0x000fe20000000000 */
[----:B0-----:R-:W-:Y:S01]  /*2770*/  IMAD.MOV.U32 R2, RZ, RZ, R10 ;  /* 0x000000ffff027224 */ /* 0x001fe200078e000a */
[----:B------:R-:W-:Y:S01]  /*2780*/  ISETP.GT.U32.AND P6, PT, R0, R13, PT ;  /* 0x0000000d0000720c */ /* 0x000fe20003fc4070 */
[----:B------:R-:W-:-:S04]  /*2790*/  IMAD.HI.U32 R10, R3, R16, RZ ;  /* 0x00000010030a7227 */ /* 0x000fc800078e00ff */
[----:B------:R-:W-:Y:S02]  /*27a0*/  IMAD.MOV R10, RZ, RZ, -R10 ;  /* 0x000000ffff0a7224 */ /* 0x000fe400078e0a0a */
[----:B------:R-:W-:Y:S01]  /*27b0*/  @!P0 IMAD.MOV R2, RZ, RZ, -R2 ;  /* 0x000000ffff028224 */ /* 0x000fe200078e0a02 */
[----:B------:R-:W-:Y:S01]  /*27c0*/  ISETP.GE.AND P0, PT, R7, RZ, PT ;  /* 0x000000ff0700720c */ /* 0x000fe20003f06270 */
[----:B------:R-:W-:Y:S01]  /*27d0*/  @!P3 IMAD.IADD R6, R6, 0x1, -R0 ;  /* 0x000000010606b824 */ /* 0x000fe200078e0a00 */
[----:B------:R-:W-:Y:S01]  /*27e0*/  LOP3.LUT R7, R28, 0x3e, RZ, 0xfc, !PT ;  /* 0x0000003e1c077812 */ /* 0x000fe200078efcff */
[C---:B------:R-:W-:Y:S01]  /*27f0*/  IMAD R16, R0.reuse, R10, R16 ;  /* 0x0000000a00107224 */ /* 0x040fe200078e0210 */
[----:B------:R0:W-:Y:S01]  /*2800*/  STL [R1+0xdc], R2 ;  /* 0x0000dc0201007387 */ /* 0x0001e20000100800 */
[----:B------:R-:W-:Y:S01]  /*2810*/  @!P6 IMAD.IADD R13, R13, 0x1, -R0 ;  /* 0x000000010d0de824 */ /* 0x000fe200078e0a00 */
[----:B------:R-:W-:Y:S01]  /*2820*/  IABS R10, R7 ;  /* 0x00000007000a7213 */ /* 0x000fe20000000000 */
[C---:B------:R-:W-:Y:S01]  /*2830*/  IMAD R4, R0.reuse, R12, R4 ;  /* 0x0000000c00047224 */ /* 0x040fe200078e0204 */
[----:B------:R-:W-:-:S03]  /*2840*/  ISETP.GT.U32.AND P6, PT, R0, R16, PT ;  /* 0x000000100000720c */ /* 0x000fc60003fc4070 */
[----:B------:R-:W-:Y:S01]  /*2850*/  IMAD.HI.U32 R12, R3, R10, RZ ;  /* 0x0000000a030c7227 */ /* 0x000fe200078e00ff */
[----:B------:R-:W-:-:S03]  /*2860*/  ISETP.GT.U32.AND P3, PT, R0, R4, PT ;  /* 0x000000040000720c */ /* 0x000fc60003f64070 */
[----:B0-----:R-:W-:Y:S01]  /*2870*/  IMAD.MOV.U32 R2, RZ, RZ, R6 ;  /* 0x000000ffff027224 */ /* 0x001fe200078e0006 */
[----:B------:R-:W-:Y:S01]  /*2880*/  LOP3.LUT R6, R28, 0x42, RZ, 0xfc, !PT ;  /* 0x000000421c067812 */ /* 0x000fe200078efcff */
[----:B------:R-:W-:Y:S02]  /*2890*/  IMAD.MOV R12, RZ, RZ, -R12 ;  /* 0x000000ffff0c7224 */ /* 0x000fe400078e0a0c */
[----:B------:R-:W-:Y:S01]  /*28a0*/  @!P4 IMAD.MOV R2, RZ, RZ, -R2 ;  /* 0x000000ffff02c224 */ /* 0x000fe200078e0a02 */
[----:B------:R-:W-:Y:S01]  /*28b0*/  ISETP.GT.U32.AND P4, PT, R0, R5, PT ;  /* 0x000000050000720c */ /* 0x000fe20003f84070 */
[----:B------:R-:W-:Y:S01]  /*28c0*/  @!P6 IMAD.IADD R16, R16, 0x1, -R0 ;  /* 0x000000011010e824 */ /* 0x000fe200078e0a00 */
[----:B------:R-:W-:Y:S01]  /*28d0*/  IABS R22, R6 ;  /* 0x0000000600167213 */ /* 0x000fe20000000000 */
[----:B------:R-:W-:Y:S01]  /*28e0*/  IMAD R10, R0, R12, R10 ;  /* 0x0000000c000a7224 */ /* 0x000fe200078e020a */
[----:B------:R0:W-:Y:S01]  /*28f0*/  STL [R1+0xe0], R2 ;  /* 0x0000e00201007387 */ /* 0x0001e20000100800 */
[----:B------:R-:W-:Y:S01]  /*2900*/  @!P3 IMAD.IADD R4, R4, 0x1, -R0 ;  /* 0x000000010404b824 */ /* 0x000fe200078e0a00 */
[----:B------:R-:W-:Y:S01]  /*2910*/  ISETP.GT.U32.AND P6, PT, R0, R16, PT ;  /* 0x000000100000720c */ /* 0x000fe20003fc4070 */
[----:B------:R-:W-:Y:S01]  /*2920*/  IMAD.HI.U32 R15, R3, R22, RZ ;  /* 0x00000016030f7227 */ /* 0x000fe200078e00ff */
[----:B------:R-:W-:-:S02]  /*2930*/  LOP3.LUT R12, R28, 0x38, RZ, 0xfc, !PT ;  /* 0x000000381c0c7812 */ /* 0x000fc400078efcff */
[----:B------:R-:W-:Y:S01]  /*2940*/  ISETP.GT.U32.AND P3, PT, R0, R4, PT ;  /* 0x000000040000720c */ /* 0x000fe20003f64070 */
[----:B------:R-:W-:Y:S02]  /*2950*/  IMAD.MOV R15, RZ, RZ, -R15 ;  /* 0x000000ffff0f7224 */ /* 0x000fe400078e0a0f */
[----:B------:R-:W-:Y:S01]  /*2960*/  @!P4 IMAD.IADD R5, R5, 0x1, -R0 ;  /* 0x000000010505c824 */ /* 0x000fe200078e0a00 */
[----:B------:R-:W-:Y:S01]  /*2970*/  ISETP.GE.AND P4, PT, R6, RZ, PT ;  /* 0x000000ff0600720c */ /* 0x000fe20003f86270 */
[----:B------:R-:W-:-:S04]  /*2980*/  IMAD.HI.U32 R6, R3, R11, RZ ;  /* 0x0000000b03067227 */ /* 0x000fc800078e00ff */
[C---:B------:R-:W-:Y:S02]  /*2990*/  IMAD R22, R0.reuse, R15, R22 ;  /* 0x0000000f00167224 */ /* 0x040fe400078e0216 */
[----:B------:R-:W-:Y:S02]  /*29a0*/  IMAD.MOV R6, RZ, RZ, -R6 ;  /* 0x000000ffff067224 */ /* 0x000fe400078e0a06 */
[----:B------:R-:W-:Y:S01]  /*29b0*/  @!P1 IMAD.MOV R5, RZ, RZ, -R5 ;  /* 0x000000ffff059224 */ /* 0x000fe200078e0a05 */
[C---:B------:R-:W-:Y:S01]  /*29c0*/  ISETP.GT.U32.AND P1, PT, R0.reuse, R22, PT ;  /* 0x000000160000720c */ /* 0x040fe20003f24070 */
[----:B------:R-:W-:Y:S02]  /*29d0*/  IMAD R11, R0, R6, R11 ;  /* 0x00000006000b7224 */ /* 0x000fe400078e020b */
[----:B0-----:R-:W-:Y:S01]  /*29e0*/  IMAD.MOV.U32 R2, RZ, RZ, R13 ;  /* 0x000000ffff027224 */ /* 0x001fe200078e000d */
[----:B------:R-:W-:Y:S01]  /*29f0*/  LOP3.LUT R13, R28, 0x36, RZ, 0xfc, !PT ;  /* 0x000000361c0d7812 */ /* 0x000fe200078efcff */
[----:B------:R-:W-:Y:S01]  /*2a00*/  @!P6 IMAD.IADD R16, R16, 0x1, -R0 ;  /* 0x000000011010e824 */ /* 0x000fe200078e0a00 */
[----:B------:R-:W-:Y:S01]  /*2a10*/  ISETP.GT.U32.AND P6, PT, R0, R11, PT ;  /* 0x0000000b0000720c */ /* 0x000fe20003fc4070 */
[----:B------:R-:W-:Y:S01]  /*2a20*/  @!P2 IMAD.MOV R2, RZ, RZ, -R2 ;  /* 0x000000ffff02a224 */ /* 0x000fe200078e0a02 */
[----:B------:R-:W-:Y:S01]  /*2a30*/  ISETP.GE.AND P2, PT, R7, RZ, PT ;  /* 0x000000ff0700720c */ /* 0x000fe20003f46270 */
[----:B------:R-:W-:Y:S01]  /*2a40*/  @!P3 IMAD.IADD R4, R4, 0x1, -R0 ;  /* 0x000000010404b824 */ /* 0x000fe200078e0a00 */
[----:B------:R-:W-:-:S02]  /*2a50*/  LOP3.LUT R7, R28, 0x3a, RZ, 0xfc, !PT ;  /* 0x0000003a1c077812 */ /* 0x000fc400078efcff */
[----:B------:R0:W-:Y:S01]  /*2a60*/  STL [R1+0xd4], R2 ;  /* 0x0000d40201007387 */ /* 0x0001e20000100800 */
[--C-:B------:R-:W-:Y:S01]  /*2a70*/  @!P1 IMAD.IADD R22, R22, 0x1, -R0.reuse ;  /* 0x0000000116169824 */ /* 0x100fe200078e0a00 */
[----:B------:R-:W-:Y:S02]  /*2a80*/  IABS R6, R7 ;  /* 0x0000000700067213 */ /* 0x000fe40000000000 */
[----:B------:R1:W-:Y:S01]  /*2a90*/  STL [R1+0xd0], R5 ;  /* 0x0000d00501007387 */ /* 0x0003e20000100800 */
[----:B------:R-:W-:Y:S02]  /*2aa0*/  ISETP.GE.AND P3, PT, R14, RZ, PT ;  /* 0x000000ff0e00720c */ /* 0x000fe40003f66270 */
[C---:B------:R-:W-:Y:S01]  /*2ab0*/  ISETP.GT.U32.AND P1, PT, R0.reuse, R22, PT ;  /* 0x000000160000720c */ /* 0x040fe20003f24070 */
[----:B------:R-:W-:Y:S02]  /*2ac0*/  @!P6 IMAD.IADD R11, R11, 0x1, -R0 ;  /* 0x000000010b0be824 */ /* 0x000fe400078e0a00 */
[----:B0-----:R-:W-:Y:S01]  /*2ad0*/  IMAD.MOV.U32 R2, RZ, RZ, R4 ;  /* 0x000000ffff027224 */ /* 0x001fe200078e0004 */
[----:B------:R-:W-:Y:S01]  /*2ae0*/  IABS R4, R13 ;  /* 0x0000000d00047213 */ /* 0x000fe20000000000 */
[----:B------:R-:W-:Y:S01]  /*2af0*/  IMAD.HI.U32 R19, R3, R6, RZ ;  /* 0x0000000603137227 */ /* 0x000fe200078e00ff */
[----:B------:R-:W-:-:S02]  /*2b00*/  ISETP.GT.U32.AND P6, PT, R0, R11, PT ;  /* 0x0000000b0000720c */ /* 0x000fc40003fc4070 */
[----:B-1----:R-:W-:Y:S01]  /*2b10*/  IABS R5, R12 ;  /* 0x0000000c00057213 */ /* 0x002fe20000000000 */
[----:B------:R-:W-:Y:S01]  /*2b20*/  @!P0 IMAD.MOV R2, RZ, RZ, -R2 ;  /* 0x000000ffff028224 */ /* 0x000fe200078e0a02 */
[----:B------:R-:W-:Y:S01]  /*2b30*/  ISETP.GE.AND P0, PT, R17, RZ, PT ;  /* 0x000000ff1100720c */ /* 0x000fe20003f06270 */
[----:B------:R-:W-:Y:S01]  /*2b40*/  IMAD.HI.U32 R14, R3, R4, RZ ;  /* 0x00000004030e7227 */ /* 0x000fe200078e00ff */
[----:B------:R-:W-:Y:S02]  /*2b50*/  IABS R17, R17 ;  /* 0x0000001100117213 */ /* 0x000fe40000000000 */
[----:B------:R0:W-:Y:S01]  /*2b60*/  STL [R1+0xcc], R2 ;  /* 0x0000cc0201007387 */ /* 0x0001e20000100800 */
[----:B------:R-:W-:Y:S01]  /*2b70*/  @!P1 IMAD.IADD R22, R22, 0x1, -R0 ;  /* 0x0000000116169824 */ /* 0x000fe200078e0a00 */
[----:B------:R-:W-:Y:S01]  /*2b80*/  ISETP.GE.AND P1, PT, R7, RZ, PT ;  /* 0x000000ff0700720c */ /* 0x000fe20003f26270 */
[----:B------:R-:W-:-:S04]  /*2b90*/  IMAD.HI.U32 R18, R3, R17, RZ ;  /* 0x0000001103127227 */ /* 0x000fc800078e00ff */
[----:B------:R-:W-:Y:S02]  /*2ba0*/  IMAD.MOV R18, RZ, RZ, -R18 ;  /* 0x000000ffff127224 */ /* 0x000fe400078e0a12 */
[----:B------:R-:W-:Y:S02]  /*2bb0*/  @!P6 IMAD.IADD R11, R11, 0x1, -R0 ;  /* 0x000000010b0be824 */ /* 0x000fe400078e0a00 */
[----:B0-----:R-:W-:Y:S02]  /*2bc0*/  IMAD.MOV.U32 R2, RZ, RZ, R16 ;  /* 0x000000ffff027224 */ /* 0x001fe400078e0010 */
[----:B------:R-:W-:Y:S01]  /*2bd0*/  IMAD R7, R0, R18, R17 ;  /* 0x0000001200077224 */ /* 0x000fe200078e0211 */
[----:B------:R-:W-:Y:S01]  /*2be0*/  LOP3.LUT R17, R28, 0x2e, RZ, 0xfc, !PT ;  /* 0x0000002e1c117812 */ /* 0x000fe200078efcff */
[----:B------:R-:W-:Y:S01]  /*2bf0*/  @!P5 IMAD.MOV R2, RZ, RZ, -R2 ;  /* 0x000000ffff02d224 */ /* 0x000fe200078e0a02 */
[C---:B------:R-:W-:Y:S01]  /*2c00*/  ISETP.GT.U32.AND P5, PT, R0.reuse, R10, PT ;  /* 0x0000000a0000720c */ /* 0x040fe20003fa4070 */
[----:B------:R-:W-:Y:S01]  /*2c10*/  IMAD.MOV R14, RZ, RZ, -R14 ;  /* 0x000000ffff0e7224 */ /* 0x000fe200078e0a0e */
[C---:B------:R-:W-:Y:S01]  /*2c20*/  ISETP.GT.U32.AND P6, PT, R0.reuse, R7, PT ;  /* 0x000000070000720c */ /* 0x040fe20003fc4070 */
[----:B------:R-:W-:Y:S01]  /*2c30*/  IMAD.MOV R16, RZ, RZ, -R19 ;  /* 0x000000ffff107224 */ /* 0x000fe200078e0a13 */
[----:B------:R0:W-:Y:S01]  /*2c40*/  STL [R1+0xc8], R2 ;  /* 0x0000c80201007387 */ /* 0x0001e20000100800 */
[----:B------:R-:W-:Y:S01]  /*2c50*/  IMAD R4, R0, R14, R4 ;  /* 0x0000000e00047224 */ /* 0x000fe200078e0204 */
[----:B------:R-:W-:Y:S01]  /*2c60*/  LOP3.LUT R14, R28, 0x34, RZ, 0xfc, !PT ;  /* 0x000000341c0e7812 */ /* 0x000fe200078efcff */
[----:B------:R-:W-:Y:S01]  /*2c70*/  IMAD R6, R0, R16, R6 ;  /* 0x0000001000067224 */ /* 0x000fe200078e0206 */
[----:B------:R-:W-:Y:S01]  /*2c80*/  LOP3.LUT R16, R28, 0x30, RZ, 0xfc, !PT ;  /* 0x000000301c107812 */ /* 0x000fe200078efcff */
[----:B------:R-:W-:Y:S01]  /*2c90*/  IMAD.HI.U32 R15, R3, R5, RZ ;  /* 0x00000005030f7227 */ /* 0x000fe200078e00ff */
[----:B------:R-:W-:-:S02]  /*2ca0*/  IABS R19, R14 ;  /* 0x0000000e00137213 */ /* 0x000fc40000000000 */
[----:B------:R-:W-:Y:S01]  /*2cb0*/  IABS R21, R16 ;  /* 0x0000001000157213 */ /* 0x000fe20000000000 */
[--C-:B------:R-:W-:Y:S01]  /*2cc0*/  @!P5 IMAD.IADD R10, R10, 0x1, -R0.reuse ;  /* 0x000000010a0ad824 */ /* 0x100fe200078e0a00 */
[C---:B------:R-:W-:Y:S01]  /*2cd0*/  ISETP.GT.U32.AND P5, PT, R0.reuse, R6, PT ;  /* 0x000000060000720c */ /* 0x040fe20003fa4070 */
[----:B------:R-:W-:Y:S01]  /*2ce0*/  @!P6 IMAD.IADD R7, R7, 0x1, -R0 ;  /* 0x000000010707e824 */ /* 0x000fe200078e0a00 */
[----:B------:R-:W-:Y:S01]  /*2cf0*/  IABS R18, R17 ;  /* 0x0000001100127213 */ /* 0x000fe20000000000 */
[----:B0-----:R-:W-:Y:S01]  /*2d00*/  IMAD.MOV.U32 R2, RZ, RZ, R22 ;  /* 0x000000ffff027224 */ /* 0x001fe200078e0016 */
[C---:B------:R-:W-:Y:S01]  /*2d10*/  ISETP.GT.U32.AND P6, PT, R0.reuse, R10, PT ;  /* 0x0000000a0000720c */ /* 0x040fe20003fc4070 */
[----:B------:R-:W-:Y:S02]  /*2d20*/  IMAD.MOV R15, RZ, RZ, -R15 ;  /* 0x000000ffff0f7224 */ /* 0x000fe400078e0a0f */
[----:B------:R-:W-:Y:S01]  /*2d30*/  @!P4 IMAD.MOV R2, RZ, RZ, -R2 ;  /* 0x000000ffff02c224 */ /* 0x000fe200078e0a02 */
[----:B------:R-:W-:Y:S01]  /*2d40*/  ISETP.GT.U32.AND P4, PT, R0, R7, PT ;  /* 0x000000070000720c */ /* 0x000fe20003f84070 */
[----:B------:R-:W-:-:S03]  /*2d50*/  IMAD.HI.U32 R22, R3, R19, RZ ;  /* 0x0000001303167227 */ /* 0x000fc600078e00ff */
[----:B------:R0:W-:Y:S01]  /*2d60*/  STL [R1+0xc4], R2 ;  /* 0x0000c40201007387 */ /* 0x0001e20000100800 */
[----:B------:R-:W-:Y:S01]  /*2d70*/  IMAD R5, R0, R15, R5 ;  /* 0x0000000f00057224 */ /* 0x000fe200078e0205 */
[----:B------:R-:W-:Y:S01]  /*2d80*/  LOP3.LUT R15, R28, 0x32, RZ, 0xfc, !PT ;  /* 0x000000321c0f7812 */ /* 0x000fe200078efcff */
[----:B------:R-:W-:Y:S02]  /*2d90*/  IMAD.MOV R22, RZ, RZ, -R22 ;  /* 0x000000ffff167224 */ /* 0x000fe400078e0a16 */
[--C-:B------:R-:W-:Y:S01]  /*2da0*/  @!P6 IMAD.IADD R10, R10, 0x1, -R0.reuse ;  /* 0x000000010a0ae824 */ /* 0x100fe200078e0a00 */
[C---:B------:R-:W-:Y:S01]  /*2db0*/  ISETP.GT.U32.AND P6, PT, R0.reuse, R4, PT ;  /* 0x000000040000720c */ /* 0x040fe20003fc4070 */
[C---:B------:R-:W-:Y:S01]  /*2dc0*/  IMAD R19, R0.reuse, R22, R19 ;  /* 0x0000001600137224 */ /* 0x040fe200078e0213 */
[----:B------:R-:W-:Y:S01]  /*2dd0*/  IABS R20, R15 ;  /* 0x0000000f00147213 */ /* 0x000fe20000000000 */
[--C-:B------:R-:W-:Y:S02]  /*2de0*/  @!P4 IMAD.IADD R7, R7, 0x1, -R0.reuse ;  /* 0x000000010707c824 */ /* 0x100fe400078e0a00 */
[----:B0-----:R-:W-:Y:S01]  /*2df0*/  IMAD.MOV.U32 R2, RZ, RZ, R11 ;  /* 0x000000ffff027224 */ /* 0x001fe200078e000b */
[----:B------:R-:W-:Y:S01]  /*2e00*/  ISETP.GT.U32.AND P4, PT, R0, R19, PT ;  /* 0x000000130000720c */ /* 0x000fe20003f84070 */
[----:B------:R-:W-:-:S02]  /*2e10*/  @!P5 IMAD.IADD R6, R6, 0x1, -R0 ;  /* 0x000000010606d824 */ /* 0x000fc400078e0a00 */
[----:B------:R-:W-:Y:S01]  /*2e20*/  @!P3 IMAD.MOV R2, RZ, RZ, -R2 ;  /* 0x000000ffff02b224 */ /* 0x000fe200078e0a02 */
[C---:B------:R-:W-:Y:S01]  /*2e30*/  ISETP.GT.U32.AND P3, PT, R0.reuse, R5, PT ;  /* 0x000000050000720c */ /* 0x040fe20003f64070 */
[----:B------:R-:W-:Y:S01]  /*2e40*/  IMAD.MOV.U32 R8, RZ, RZ, R10 ;  /* 0x000000ffff087224 */ /* 0x000fe200078e000a */
[----:B------:R-:W-:Y:S01]  /*2e50*/  ISETP.GT.U32.AND P5, PT, R0, R6, PT ;  /* 0x000000060000720c */ /* 0x000fe20003fa4070 */
[----:B------:R-:W-:Y:S01]  /*2e60*/  @!P6 IMAD.IADD R4, R4, 0x1, -R0 ;  /* 0x000000010404e824 */ /* 0x000fe200078e0a00 */
[----:B------:R0:W-:Y:S01]  /*2e70*/  STL [R1+0xc0], R2 ;  /* 0x0000c00201007387 */ /* 0x0001e20000100800 */
[----:B------:R-:W-:Y:S01]  /*2e80*/  @!P2 IMAD.MOV R8, RZ, RZ, -R8 ;  /* 0x000000ffff08a224 */ /* 0x000fe200078e0a08 */
[----:B------:R-:W-:Y:S01]  /*2e90*/  ISETP.GE.AND P6, PT, R13, RZ, PT ;  /* 0x000000ff0d00720c */ /* 0x000fe20003fc6270 */
[----:B------:R-:W-:Y:S01]  /*2ea0*/  IMAD.HI.U32 R22, R3, R21, RZ ;  /* 0x0000001503167227 */ /* 0x000fe200078e00ff */
[----:B------:R-:W-:Y:S02]  /*2eb0*/  ISETP.GT.U32.AND P2, PT, R0, R4, PT ;  /* 0x000000040000720c */ /* 0x000fe40003f44070 */
[----:B------:R-:W-:Y:S01]  /*2ec0*/  LOP3.LUT R13, R28, 0x2a, RZ, 0xfc, !PT ;  /* 0x0000002a1c0d7812 */ /* 0x000fe200078efcff */
[--C-:B------:R-:W-:Y:S01]  /*2ed0*/  @!P4 IMAD.IADD R19, R19, 0x1, -R0.reuse ;  /* 0x000000011313c824 */ /* 0x100fe200078e0a00 */
[----:B------:R-:W-:Y:S01]  /*2ee0*/  STL [R1+0xbc], R8 ;  /* 0x0000bc0801007387 */ /* 0x000fe20000100800 */
[----:B------:R-:W-:-:S02]  /*2ef0*/  @!P3 IMAD.IADD R5, R5, 0x1, -R0 ;  /* 0x000000010505b824 */ /* 0x000fc400078e0a00 */
[----:B0-----:R-:W-:Y:S01]  /*2f00*/  IMAD.MOV.U32 R2, RZ, RZ, R7 ;  /* 0x000000ffff027224 */ /* 0x001fe200078e0007 */
[----:B------:R-:W-:Y:S01]  /*2f10*/  LOP3.LUT R7, R28, 0x28, RZ, 0xfc, !PT ;  /* 0x000000281c077812 */ /* 0x000fe200078efcff */
[----:B------:R-:W-:Y:S01]  /*2f20*/  IMAD.HI.U32 R11, R3, R18, RZ ;  /* 0x00000012030b7227 */ /* 0x000fe200078e00ff */
[----:B------:R-:W-:-:S03]  /*2f30*/  ISETP.GT.U32.AND P4, PT, R0, R5, PT ;  /* 0x000000050000720c */ /* 0x000fc60003f84070 */
[----:B------:R-:W-:Y:S01]  /*2f40*/  @!P0 IMAD.MOV R2, RZ, RZ, -R2 ;  /* 0x000000ffff028224 */ /* 0x000fe200078e0a02 */
[----:B------:R-:W-:Y:S01]  /*2f50*/  ISETP.GT.U32.AND P0, PT, R0, R19, PT ;  /* 0x000000130000720c */ /* 0x000fe20003f04070 */
[----:B------:R-:W-:-:S03]  /*2f60*/  IMAD.HI.U32 R23, R3, R20, RZ ;  /* 0x0000001403177227 */ /* 0x000fc600078e00ff */
[----:B------:R0:W-:Y:S01]  /*2f70*/  STL [R1+0xb8], R2 ;  /* 0x0000b80201007387 */ /* 0x0001e20000100800 */
[----:B------:R-:W-:Y:S01]  /*2f80*/  @!P5 IMAD.IADD R6, R6, 0x1, -R0 ;  /* 0x000000010606d824 */ /* 0x000fe200078e0a00 */
[----:B------:R-:W-:Y:S01]  /*2f90*/  ISETP.GE.AND P5, PT, R12, RZ, PT ;  /* 0x000000ff0c00720c */ /* 0x000fe20003fa6270 */
[----:B------:R-:W-:Y:S02]  /*2fa0*/  IMAD.MOV R22, RZ, RZ, -R22 ;  /* 0x000000ffff167224 */ /* 0x000fe400078e0a16 */
[----:B------:R-:W-:Y:S01]  /*2fb0*/  IMAD.MOV R12, RZ, RZ, -R11 ;  /* 0x000000ffff0c7224 */ /* 0x000fe200078e0a0b */
[----:B------:R-:W-:Y:S01]  /*2fc0*/  LOP3.LUT R11, R28, 0x2c, RZ, 0xfc, !PT ;  /* 0x0000002c1c0b7812 */ /* 0x000fe200078efcff */
[----:B------:R-:W-:Y:S02]  /*2fd0*/  IMAD.MOV R23, RZ, RZ, -R23 ;  /* 0x000000ffff177224 */ /* 0x000fe400078e0a17 */
[C---:B------:R-:W-:Y:S02]  /*2fe0*/  IMAD R21, R0.reuse, R22, R21 ;  /* 0x0000001600157224 */ /* 0x040fe400078e0215 */
[----:B0-----:R-:W-:Y:S01]  /*2ff0*/  IMAD.MOV.U32 R2, RZ, RZ, R6 ;  /* 0x000000ffff027224 */ /* 0x001fe200078e0006 */
[----:B------:R-:W-:Y:S01]  /*3000*/  IABS R6, R13 ;  /* 0x0000000d00067213 */ /* 0x000fe20000000000 */
[C---:B------:R-:W-:Y:S01]  /*3010*/  IMAD R12, R0.reuse, R12, R18 ;  /* 0x0000000c000c7224 */ /* 0x040fe200078e0212 */
[----:B------:R-:W-:Y:S01]  /*3020*/  IABS R18, R11 ;  /* 0x0000000b00127213 */ /* 0x000fe20000000000 */
[----:B------:R-:W-:-:S02]  /*3030*/  IMAD R20, R0, R23, R20 ;  /* 0x0000001700147224 */ /* 0x000fc400078e0214 */
[----:B------:R-:W-:Y:S01]  /*3040*/  @!P1 IMAD.MOV R2, RZ, RZ, -R2 ;  /* 0x000000ffff029224 */ /* 0x000fe200078e0a02 */
[----:B------:R-:W-:Y:S01]  /*3050*/  ISETP.GT.U32.AND P1, PT, R0, R21, PT ;  /* 0x000000150000720c */ /* 0x000fe20003f24070 */
[--C-:B------:R-:W-:Y:S01]  /*3060*/  @!P4 IMAD.IADD R5, R5, 0x1, -R0.reuse ;  /* 0x000000010505c824 */ /* 0x100fe200078e0a00 */
[----:B------:R-:W-:Y:S01]  /*3070*/  ISETP.GE.AND P4, PT, R14, RZ, PT ;  /* 0x000000ff0e00720c */ /* 0x000fe20003f86270 */
[----:B------:R-:W-:Y:S01]  /*3080*/  @!P2 IMAD.IADD R4, R4, 0x1, -R0 ;  /* 0x000000010404a824 */ /* 0x000fe200078e0a00 */
[C---:B------:R-:W-:Y:S01]  /*3090*/  ISETP.GT.U32.AND P3, PT, R0.reuse, R20, PT ;  /* 0x000000140000720c */ /* 0x040fe20003f64070 */
[----:B------:R-:W-:Y:S01]  /*30a0*/  IMAD.MOV.U32 R14, RZ, RZ, R6 ;  /* 0x000000ffff0e7224 */ /* 0x000fe200078e0006 */
[----:B------:R0:W-:Y:S01]  /*30b0*/  STL [R1+0xb0], R2 ;  /* 0x0000b00201007387 */ /* 0x0001e20000100800 */
[----:B------:R-:W-:Y:S01]  /*30c0*/  IMAD.HI.U32 R6, R3, R18, RZ ;  /* 0x0000001203067227 */ /* 0x000fe200078e00ff */
[----:B------:R-:W-:-:S03]  /*30d0*/  ISETP.GT.U32.AND P2, PT, R0, R12, PT ;  /* 0x0000000c0000720c */ /* 0x000fc60003f44070 */
[----:B------:R-:W-:Y:S01]  /*30e0*/  IMAD.MOV.U32 R8, RZ, RZ, R5 ;  /* 0x000000ffff087224 */ /* 0x000fe200078e0005 */
[----:B------:R-:W-:Y:S01]  /*30f0*/  LOP3.LUT R5, R28, 0x26, RZ, 0xfc, !PT ;  /* 0x000000261c057812 */ /* 0x000fe200078efcff */
[----:B------:R-:W-:Y:S02]  /*3100*/  IMAD.MOV R6, RZ, RZ, -R6 ;  /* 0x000000ffff067224 */ /* 0x000fe400078e0a06 */
[----:B------:R-:W-:Y:S01]  /*3110*/  IMAD.HI.U32 R10, R3, R14, RZ ;  /* 0x0000000e030a7227 */ /* 0x000fe200078e00ff */
[----:B------:R-:W-:-:S03]  /*3120*/  IABS R22, R5 ;  /* 0x0000000500167213 */ /* 0x000fc60000000000 */
[----:B0-----:R-:W-:Y:S01]  /*3130*/  IMAD.MOV.U32 R2, RZ, RZ, R4 ;  /* 0x000000ffff027224 */ /* 0x001fe200078e0004 */
[----:B------:R-:W-:Y:S01]  /*3140*/  IABS R4, R7 ;  /* 0x0000000700047213 */ /* 0x000fe20000000000 */
[----:B------:R-:W-:Y:S02]  /*3150*/  @!P5 IMAD.MOV R8, RZ, RZ, -R8 ;  /* 0x000000ffff08d224 */ /* 0x000fe400078e0a08 */
[----:B------:R-:W-:Y:S02]  /*3160*/  @!P6 IMAD.MOV R2, RZ, RZ, -R2 ;  /* 0x000000ffff02e224 */ /* 0x000fe400078e0a02 */
[----:B------:R-:W-:Y:S01]  /*3170*/  @!P0 IMAD.IADD R19, R19, 0x1, -R0 ;  /* 0x0000000113138824 */ /* 0x000fe200078e0a00 */
[----:B------:R-:W-:Y:S01]  /*3180*/  STL [R1+0x80], R8 ;  /* 0x0000800801007387 */ /* 0x000fe20000100800 */
[C---:B------:R-:W-:Y:S01]  /*3190*/  IMAD R6, R0.reuse, R6, R18 ;  /* 0x0000000600067224 */ /* 0x040fe200078e0212 */
[----:B------:R-:W-:Y:S01]  /*31a0*/  ISETP.GE.AND P0, PT, R15, RZ, PT ;  /* 0x000000ff0f00720c */ /* 0x000fe20003f06270 */
[----:B------:R-:W-:Y:S01]  /*31b0*/  IMAD.MOV R10, RZ, RZ, -R10 ;  /* 0x000000ffff0a7224 */ /* 0x000fe200078e0a0a */
[----:B------:R0:W-:Y:S01]  /*31c0*/  STL [R1+0x7c], R2 ;  /* 0x00007c0201007387 */ /* 0x0001e20000100800 */
[----:B------:R-:W-:Y:S01]  /*31d0*/  @!P1 IMAD.IADD R21, R21, 0x1, -R0 ;  /* 0x0000000115159824 */ /* 0x000fe200078e0a00 */
[C---:B------:R-:W-:Y:S01]  /*31e0*/  ISETP.GT.U32.AND P5, PT, R0.reuse, R6, PT ;  /* 0x000000060000720c */ /* 0x040fe20003fa4070 */
[----:B------:R-:W-:Y:S01]  /*31f0*/  IMAD R14, R0, R10, R14 ;  /* 0x0000000a000e7224 */ /* 0x000fe200078e020e */
[----:B------:R-:W-:Y:S01]  /*3200*/  ISETP.GE.AND P1, PT, R17, RZ, PT ;  /* 0x000000ff1100720c */ /* 0x000fe20003f26270 */
[--C-:B------:R-:W-:Y:S01]  /*3210*/  @!P3 IMAD.IADD R20, R20, 0x1, -R0.reuse ;  /* 0x000000011414b824 */ /* 0x100fe200078e0a00 */
[----:B------:R-:W-:Y:S01]  /*3220*/  LOP3.LUT R15, R28, 0x24, RZ, 0xfc, !PT ;  /* 0x000000241c0f7812 */ /* 0x000fe200078efcff */
[----:B------:R-:W-:Y:S01]  /*3230*/  @!P2 IMAD.IADD R12, R12, 0x1, -R0 ;  /* 0x000000010c0ca824 */ /* 0x000fe200078e0a00 */
[C---:B------:R-:W-:Y:S01]  /*3240*/  ISETP.GT.U32.AND P2, PT, R0.reuse, R21, PT ;  /* 0x000000150000720c */ /* 0x040fe20003f44070 */
[----:B0-----:R-:W-:Y:S01]  /*3250*/  IMAD.MOV.U32 R2, RZ, RZ, R19 ;  /* 0x000000ffff027224 */ /* 0x001fe200078e0013 */
[----:B------:R-:W-:-:S02]  /*3260*/  ISETP.GT.U32.AND P3, PT, R0, R20, PT ;  /* 0x000000140000720c */ /* 0x000fc40003f64070 */
[C---:B------:R-:W-:Y:S01]  /*3270*/  ISETP.GT.U32.AND P6, PT, R0.reuse, R12, PT ;  /* 0x0000000c0000720c */ /* 0x040fe20003fc4070 */
[----:B------:R-:W-:Y:S01]  /*3280*/  @!P4 IMAD.MOV R2, RZ, RZ, -R2 ;  /* 0x000000ffff02c224 */ /* 0x000fe200078e0a02 */
[----:B------:R-:W-:Y:S01]  /*3290*/  ISETP.GT.U32.AND P4, PT, R0, R14, PT ;  /* 0x0000000e0000720c */ /* 0x000fe20003f84070 */
[----:B------:R-:W-:Y:S01]  /*32a0*/  @!P5 IMAD.IADD R6, R6, 0x1, -R0 ;  /* 0x000000010606d824 */ /* 0x000fe200078e0a00 */
[----:B------:R-:W-:Y:S02]  /*32b0*/  ISETP.GE.AND P5, PT, R5, RZ, PT ;  /* 0x000000ff0500720c */ /* 0x000fe40003fa6270 */
[----:B------:R-:W-:-:S03]  /*32c0*/  LOP3.LUT R19, R28, 0x20, RZ, 0xfc, !PT ;  /* 0x000000201c137812 */ /* 0x000fc600078efcff */
[--C-:B------:R-:W-:Y:S01]  /*32d0*/  @!P2 IMAD.IADD R21, R21, 0x1, -R0.reuse ;  /* 0x000000011515a824 */ /* 0x100fe200078e0a00 */
[----:B------:R-:W-:Y:S01]  /*32e0*/  ISETP.GE.AND P2, PT, R13, RZ, PT ;  /* 0x000000ff0d00720c */ /* 0x000fe20003f46270 */
[----:B------:R-:W-:Y:S01]  /*32f0*/  IMAD.HI.U32 R13, R3, R4, RZ ;  /* 0x00000004030d7227 */ /* 0x000fe200078e00ff */
[----:B------:R-:W-:Y:S02]  /*3300*/  IABS R17, R19 ;  /* 0x0000001300117213 */ /* 0x000fe40000000000 */
[----:B------:R-:W-:Y:S01]  /*3310*/  LOP3.LUT R8, R28, 0x1a, RZ, 0xfc, !PT ;  /* 0x0000001a1c087812 */ /* 0x000fe200078efcff */
[--C-:B------:R-:W-:Y:S01]  /*3320*/  @!P3 IMAD.IADD R20, R20, 0x1, -R0.reuse ;  /* 0x000000011414b824 */ /* 0x100fe200078e0a00 */
[----:B------:R-:W-:Y:S01]  /*3330*/  ISETP.GE.AND P3, PT, R16, RZ, PT ;  /* 0x000000ff1000720c */ /* 0x000fe20003f66270 */
[----:B------:R-:W-:Y:S01]  /*3340*/  @!P4 IMAD.IADD R14, R14, 0x1, -R0 ;  /* 0x000000010e0ec824 */ /* 0x000fe200078e0a00 */
[----:B------:R-:W-:Y:S01]  /*3350*/  ISETP.GT.U32.AND P4, PT, R0, R6, PT ;  /* 0x000000060000720c */ /* 0x000fe20003f84070 */
[----:B------:R-:W-:Y:S01]  /*3360*/  IMAD.MOV.U32 R10, RZ, RZ, R20 ;  /* 0x000000ffff0a7224 */ /* 0x000fe200078e0014 */
[----:B------:R-:W-:Y:S01]  /*3370*/  LOP3.LUT R16, R28, 0x22, RZ, 0xfc, !PT ;  /* 0x000000221c107812 */ /* 0x000fe200078efcff */
[----:B------:R-:W-:-:S02]  /*3380*/  IMAD.MOV R13, RZ, RZ, -R13 ;  /* 0x000000ffff0d7224 */ /* 0x000fc400078e0a0d */
[----:B------:R-:W-:Y:S01]  /*3390*/  @!P0 IMAD.MOV R10, RZ, RZ, -R10 ;  /* 0x000000ffff0a8224 */ /* 0x000fe200078e0a0a */
[----:B------:R-:W-:Y:S01]  /*33a0*/  ISETP.GE.AND P0, PT, R11, RZ, PT ;  /* 0x000000ff0b00720c */ /* 0x000fe20003f06270 */
[----:B------:R-:W-:Y:S01]  /*33b0*/  @!P6 IMAD.IADD R12, R12, 0x1, -R0 ;  /* 0x000000010c0ce824 */ /* 0x000fe200078e0a00 */
[----:B------:R-:W-:Y:S01]  /*33c0*/  ISETP.GE.AND P6, PT, R7, RZ, PT ;  /* 0x000000ff0700720c */ /* 0x000fe20003fc6270 */
[----:B------:R-:W-:Y:S01]  /*33d0*/  IMAD R5, R0, R13, R4 ;  /* 0x0000000d00057224 */ /* 0x000fe200078e0204 */
[----:B------:R-:W-:Y:S01]  /*33e0*/  LOP3.LUT R4, R28, 0x1e, RZ, 0xfc, !PT ;  /* 0x0000001e1c047812 */ /* 0x000fe200078efcff */
[----:B------:R-:W-:Y:S01]  /*33f0*/  IMAD.HI.U32 R7, R3, R22, RZ ;  /* 0x0000001603077227 */ /* 0x000fe200078e00ff */
[----:B------:R0:W-:Y:S02]  /*3400*/  STL [R1+0xe70], R10 ;  /* 0x000e700a01007387 */ /* 0x0001e40000100800 */
[----:B------:R-:W-:Y:S01]  /*3410*/  IABS R18, R4 ;  /* 0x0000000400127213 */ /* 0x000fe20000000000 */
[----:B------:R-:W-:Y:S01]  /*3420*/  @!P4 IMAD.IADD R6, R6, 0x1, -R0 ;  /* 0x000000010606c824 */ /* 0x000fe200078e0a00 */
[----:B------:R-:W-:Y:S01]  /*3430*/  ISETP.GT.U32.AND P4, PT, R0, R5, PT ;  /* 0x000000050000720c */ /* 0x000fe20003f84070 */
[----:B------:R-:W-:Y:S01]  /*3440*/  IMAD.MOV R7, RZ, RZ, -R7 ;  /* 0x000000ffff077224 */ /* 0x000fe200078e0a07 */
[----:B------:R1:W-:Y:S01]  /*3450*/  STL [R1+0x70], R2 ;  /* 0x0000700201007387 */ /* 0x0003e20000100800 */
[----:B------:R-:W-:-:S02]  /*3460*/  IMAD.MOV.U32 R11, RZ, RZ, R21 ;  /* 0x000000ffff0b7224 */ /* 0x000fc400078e0015 */
[----:B------:R-:W-:Y:S01]  /*3470*/  IMAD R22, R0, R7, R22 ;  /* 0x0000000700167224 */ /* 0x000fe200078e0216 */
[----:B0-----:R-:W-:Y:S01]  /*3480*/  LOP3.LUT R10, R28, 0x14, RZ, 0xfc, !PT ;  /* 0x000000141c0a7812 */ /* 0x001fe200078efcff */
[----:B------:R-:W-:Y:S02]  /*3490*/  IMAD.MOV.U32 R13, RZ, RZ, R6 ;  /* 0x000000ffff0d7224 */ /* 0x000fe400078e0006 */
[----:B------:R-:W-:Y:S01]  /*34a0*/  @!P3 IMAD.MOV R11, RZ, RZ, -R11 ;  /* 0x000000ffff0bb224 */ /* 0x000fe200078e0a0b */
[C---:B------:R-:W-:Y:S01]  /*34b0*/  ISETP.GT.U32.AND P3, PT, R0.reuse, R14, PT ;  /* 0x0000000e0000720c */ /* 0x040fe20003f64070 */
[----:B------:R-:W-:Y:S01]  /*34c0*/  @!P0 IMAD.MOV R13, RZ, RZ, -R13 ;  /* 0x000000ffff0d8224 */ /* 0x000fe200078e0a0d */
[C---:B------:R-:W-:Y:S01]  /*34d0*/  ISETP.GT.U32.AND P0, PT, R0.reuse, R22, PT ;  /* 0x000000160000720c */ /* 0x040fe20003f04070 */
[----:B------:R-:W-:Y:S01]  /*34e0*/  @!P4 IMAD.IADD R5, R5, 0x1, -R0 ;  /* 0x000000010505c824 */ /* 0x000fe200078e0a00 */
[----:B------:R0:W-:Y:S01]  /*34f0*/  STL [R1+0xe74], R11 ;  /* 0x000e740b01007387 */ /* 0x0001e20000100800 */
[----:B------:R-:W-:Y:S01]  /*3500*/  @!P1 IMAD.MOV R12, RZ, RZ, -R12 ;  /* 0x000000ffff0c9224 */ /* 0x000fe200078e0a0c */
[----:B------:R-:W-:Y:S01]  /*3510*/  ISETP.GE.AND P1, PT, R15, RZ, PT ;  /* 0x000000ff0f00720c */ /* 0x000fe20003f26270 */
[----:B------:R-:W-:Y:S01]  /*3520*/  IMAD.HI.U32 R6, R3, R17, RZ ;  /* 0x0000001103067227 */ /* 0x000fe200078e00ff */
[----:B------:R-:W-:-:S02]  /*3530*/  ISETP.GT.U32.AND P4, PT, R0, R5, PT ;  /* 0x000000050000720c */ /* 0x000fc40003f84070 */
[----:B------:R-:W-:Y:S01]  /*3540*/  IABS R15, R15 ;  /* 0x0000000f000f7213 */ /* 0x000fe20000000000 */
[----:B------:R-:W-:Y:S01]  /*3550*/  STL [R1+0xe78], R12 ;  /* 0x000e780c01007387 */ /* 0x000fe20000100800 */
[----:B------:R-:W-:Y:S01]  /*3560*/  IMAD.MOV R6, RZ, RZ, -R6 ;  /* 0x000000ffff067224 */ /* 0x000fe200078e0a06 */
[----:B-1----:R-:W-:Y:S01]  /*3570*/  LOP3.LUT R2, R28, 0x18, RZ, 0xfc, !PT ;  /* 0x000000181c027812 */ /* 0x002fe200078efcff */
[--C-:B------:R-:W-:Y:S01]  /*3580*/  @!P3 IMAD.IADD R14, R14, 0x1, -R0.reuse ;  /* 0x000000010e0eb824 */ /* 0x100fe200078e0a00 */
[----:B------:R-:W-:Y:S01]  /*3590*/  ISETP.GE.AND P3, PT, R16, RZ, PT ;  /* 0x000000ff1000720c */ /* 0x000fe20003f66270 */
[----:B------:R-:W-:Y:S01]  /*35a0*/  @!P0 IMAD.IADD R22, R22, 0x1, -R0 ;  /* 0x0000000116168824 */ /* 0x000fe200078e0a00 */
[----:B------:R-:W-:Y:S01]  /*35b0*/  IABS R16, R16 ;  /* 0x0000001000107213 */ /* 0x000fe20000000000 */
[----:B------:R-:W-:Y:S01]  /*35c0*/  IMAD.HI.U32 R20, R3, R15, RZ ;  /* 0x0000000f03147227 */ /* 0x000fe200078e00ff */
[----:B------:R1:W-:Y:S01]  /*35d0*/  STL [R1+0xe7c], R13 ;  /* 0x000e7c0d01007387 */ /* 0x0003e20000100800 */
[----:B------:R-:W-:-:S02]  /*35e0*/  IABS R21, R2 ;  /* 0x0000000200157213 */ /* 0x000fc40000000000 */
[----:B------:R-:W-:Y:S01]  /*35f0*/  IMAD.HI.U32 R7, R3, R16, RZ ;  /* 0x0000001003077227 */ /* 0x000fe200078e00ff */
[----:B------:R-:W-:Y:S02]  /*3600*/  ISETP.GT.U32.AND P0, PT, R0, R22, PT ;  /* 0x000000160000720c */ /* 0x000fe40003f04070 */
[C---:B0-----:R-:W-:Y:S01]  /*3610*/  LOP3.LUT R11, R28.reuse, 0x16, RZ, 0xfc, !PT ;  /* 0x000000161c0b7812 */ /* 0x041fe200078efcff */
[----:B------:R-:W-:Y:S01]  /*3620*/  IMAD.MOV R20, RZ, RZ, -R20 ;  /* 0x000000ffff147224 */ /* 0x000fe200078e0a14 */
[----:B------:R-:W-:Y:S01]  /*3630*/  IABS R23, R10 ;  /* 0x0000000a00177213 */ /* 0x000fe20000000000 */
[----:B------:R-:W-:Y:S01]  /*3640*/  @!P4 IMAD.IADD R5, R5, 0x1, -R0 ;  /* 0x000000010505c824 */ /* 0x000fe200078e0a00 */
[C---:B------:R-:W-:Y:S01]  /*3650*/  LOP3.LUT R10, R28.reuse, 0xe, RZ, 0xfc, !PT ;  /* 0x0000000e1c0a7812 */ /* 0x040fe200078efcff */
[----:B------:R-:W-:Y:S01]  /*3660*/  IMAD.MOV R7, RZ, RZ, -R7 ;  /* 0x000000ffff077224 */ /* 0x000fe200078e0a07 */
[----:B-1----:R-:W-:Y:S01]  /*3670*/  LOP3.LUT R13, R28, 0xa, RZ, 0xfc, !PT ;  /* 0x0000000a1c0d7812 */ /* 0x002fe200078efcff */
[C---:B------:R-:W-:Y:S01]  /*3680*/  IMAD R15, R0.reuse, R20, R15 ;  /* 0x00000014000f7224 */ /* 0x040fe200078e020f */
[----:B------:R-:W-:Y:S01]  /*3690*/  IABS R20, R8 ;  /* 0x0000000800147213 */ /* 0x000fe20000000000 */
[----:B------:R-:W-:Y:S01]  /*36a0*/  IMAD.MOV.U32 R9, RZ, RZ, R5 ;  /* 0x000000ffff097224 */ /* 0x000fe200078e0005 */
[----:B------:R-:W-:Y:S01]  /*36b0*/  IABS R26, R10 ;  /* 0x0000000a001a7213 */ /* 0x000fe20000000000 */
[C---:B------:R-:W-:Y:S01]  /*36c0*/  IMAD R16, R0.reuse, R7, R16 ;  /* 0x0000000700107224 */ /* 0x040fe200078e0210 */
[----:B------:R-:W-:Y:S01]  /*36d0*/  ISETP.GT.U32.AND P4, PT, R0, R15, PT ;  /* 0x0000000f0000720c */ /* 0x000fe20003f84070 */
[----:B------:R-:W-:Y:S01]  /*36e0*/  IMAD.HI.U32 R7, R3, R18, RZ ;  /* 0x0000001203077227 */ /* 0x000fe200078e00ff */
[----:B------:R-:W-:-:S02]  /*36f0*/  IABS R29, R13 ;  /* 0x0000000d001d7213 */ /* 0x000fc40000000000 */
[----:B------:R-:W-:Y:S01]  /*3700*/  LOP3.LUT R12, R28, 0x6, RZ, 0xfc, !PT ;  /* 0x000000061c0c7812 */ /* 0x000fe200078efcff */
[----:B------:R-:W-:Y:S01]  /*3710*/  @!P2 IMAD.MOV R14, RZ, RZ, -R14 ;  /* 0x000000ffff0ea224 */ /* 0x000fe200078e0a0e */
[----:B------:R-:W-:Y:S01]  /*3720*/  ISETP.GE.AND P2, PT, R19, RZ, PT ;  /* 0x000000ff1300720c */ /* 0x000fe20003f46270 */
[----:B------:R-:W-:Y:S01]  /*3730*/  @!P6 IMAD.MOV R9, RZ, RZ, -R9 ;  /* 0x000000ffff09e224 */ /* 0x000fe200078e0a09 */
[----:B------:R-:W-:Y:S01]  /*3740*/  ISETP.GT.U32.AND P6, PT, R0, R16, PT ;  /* 0x000000100000720c */ /* 0x000fe20003fc4070 */
[----:B------:R-:W-:Y:S01]  /*3750*/  IMAD.MOV R7, RZ, RZ, -R7 ;  /* 0x000000ffff077224 */ /* 0x000fe200078e0a07 */
[----:B------:R-:W-:Y:S01]  /*3760*/  STL [R1+0xe80], R14 ;  /* 0x000e800e01007387 */ /* 0x000fe20000100800 */
[----:B------:R-:W-:Y:S01]  /*3770*/  @!P0 IMAD.IADD R22, R22, 0x1, -R0 ;  /* 0x0000000116168824 */ /* 0x000fe200078e0a00 */
[----:B------:R-:W-:Y:S01]  /*3780*/  LOP3.LUT R10, R28, 0x4, RZ, 0xfc, !PT ;  /* 0x000000041c0a7812 */ /* 0x000fe200078efcff */
[----:B------:R-:W-:Y:S01]  /*3790*/  IMAD R18, R0, R7, R18 ;  /* 0x0000000700127224 */ /* 0x000fe200078e0212 */
[----:B------:R0:W-:Y:S01]  /*37a0*/  STL [R1+0x18], R9 ;  /* 0x0000180901007387 */ /* 0x0001e20000100800 */
[----:B------:R-:W-:-:S02]  /*37b0*/  @!P4 IMAD.IADD R15, R15, 0x1, -R0 ;  /* 0x000000010f0fc824 */ /* 0x000fc400078e0a00 */
[----:B------:R-:W-:Y:S01]  /*37c0*/  IMAD R17, R0, R6, R17 ;  /* 0x0000000600117224 */ /* 0x000fe200078e0211 */
[----:B------:R-:W-:Y:S01]  /*37d0*/  LOP3.LUT R6, R28, 0x1c, RZ, 0xfc, !PT ;  /* 0x0000001c1c067812 */ /* 0x000fe200078efcff */
[C---:B------:R-:W-:Y:S01]  /*37e0*/  IMAD.HI.U32 R5, R3.reuse, R20, RZ ;  /* 0x0000001403057227 */ /* 0x040fe200078e00ff */
[C---:B------:R-:W-:Y:S02]  /*37f0*/  ISETP.GT.U32.AND P4, PT, R0.reuse, R15, PT ;  /* 0x0000000f0000720c */ /* 0x040fe40003f84070 */
[----:B------:R-:W-:Y:S01]  /*3800*/  ISETP.GT.U32.AND P0, PT, R0, R17, PT ;  /* 0x000000110000720c */ /* 0x000fe20003f04070 */
[----:B------:R-:W-:Y:S01]  /*3810*/  @!P6 IMAD.IADD R16, R16, 0x1, -R0 ;  /* 0x000000011010e824 */ /* 0x000fe200078e0a00 */
[----:B------:R-:W-:Y:S01]  /*3820*/  IABS R19, R6 ;  /* 0x0000000600137213 */ /* 0x000fe20000000000 */
[----:B0-----:R-:W-:Y:S01]  /*3830*/  IMAD.MOV.U32 R9, RZ, RZ, R22 ;  /* 0x000000ffff097224 */ /* 0x001fe200078e0016 */
[----:B------:R-:W-:Y:S01]  /*3840*/  LOP3.LUT R14, R28, 0x10, RZ, 0xfc, !PT ;  /* 0x000000101c0e7812 */ /* 0x000fe200078efcff */
[----:B------:R-:W-:Y:S01]  /*3850*/  IMAD.HI.U32 R22, R3, R21, RZ ;  /* 0x0000001503167227 */ /* 0x000fe200078e00ff */
[----:B------:R-:W-:-:S02]  /*3860*/  ISETP.GT.U32.AND P6, PT, R0, R16, PT ;  /* 0x000000100000720c */ /* 0x000fc40003fc4070 */
[----:B------:R-:W-:Y:S01]  /*3870*/  IABS R25, R14 ;  /* 0x0000000e00197213 */ /* 0x000fe20000000000 */
[----:B------:R-:W-:Y:S01]  /*3880*/  @!P5 IMAD.MOV R9, RZ, RZ, -R9 ;  /* 0x000000ffff09d224 */ /* 0x000fe200078e0a09 */
[----:B------:R-:W-:Y:S01]  /*3890*/  ISETP.GT.U32.AND P5, PT, R0, R18, PT ;  /* 0x000000120000720c */ /* 0x000fe20003fa4070 */
[----:B------:R-:W-:Y:S01]  /*38a0*/  @!P4 IMAD.IADD R15, R15, 0x1, -R0 ;  /* 0x000000010f0fc824 */ /* 0x000fe200078e0a00 */
[----:B------:R-:W-:Y:S01]  /*38b0*/  ISETP.GE.AND P4, PT, R4, RZ, PT ;  /* 0x000000ff0400720c */ /* 0x000fe20003f86270 */
[----:B------:R-:W-:Y:S01]  /*38c0*/  IMAD.MOV R4, RZ, RZ, -R22 ;  /* 0x000000ffff047224 */ /* 0x000fe200078e0a16 */
[----:B------:R0:W-:Y:S01]  /*38d0*/  STL [R1+0x20], R9 ;  /* 0x0000200901007387 */ /* 0x0001e20000100800 */
[----:B------:R-:W-:Y:S01]  /*38e0*/  @!P0 IMAD.IADD R17, R17, 0x1, -R0 ;  /* 0x0000000111118824 */ /* 0x000fe200078e0a00 */
[----:B------:R-:W-:Y:S01]  /*38f0*/  IABS R22, R11 ;  /* 0x0000000b00167213 */ /* 0x000fe20000000000 */
[----:B------:R-:W-:Y:S01]  /*3900*/  IMAD R21, R0, R4, R21 ;  /* 0x0000000400157224 */ /* 0x000fe200078e0215 */
[----:B------:R-:W-:Y:S01]  /*3910*/  LOP3.LUT R11, R28, 0x2, RZ, 0xfc, !PT ;  /* 0x000000021c0b7812 */ /* 0x000fe200078efcff */
[----:B------:R-:W-:Y:S01]  /*3920*/  IMAD.HI.U32 R7, R3, R19, RZ ;  /* 0x0000001303077227 */ /* 0x000fe200078e00ff */
[----:B------:R-:W-:-:S03]  /*3930*/  ISETP.GT.U32.AND P0, PT, R0, R17, PT ;  /* 0x000000110000720c */ /* 0x000fc60003f04070 */
[----:B------:R-:W-:Y:S01]  /*3940*/  @!P5 IMAD.IADD R18, R18, 0x1, -R0 ;  /* 0x000000011212d824 */ /* 0x000fe200078e0a00 */
[----:B0-----:R-:W-:Y:S01]  /*3950*/  LOP3.LUT R9, R28, 0x12, RZ, 0xfc, !PT ;  /* 0x000000121c097812 */ /* 0x001fe200078efcff */
[----:B------:R-:W-:Y:S02]  /*3960*/  IMAD.MOV R7, RZ, RZ, -R7 ;  /* 0x000000ffff077224 */ /* 0x000fe400078e0a07 */
[----:B------:R-:W-:Y:S01]  /*3970*/  IMAD.MOV R5, RZ, RZ, -R5 ;  /* 0x000000ffff057224 */ /* 0x000fe200078e0a05 */
[C---:B------:R-:W-:Y:S01]  /*3980*/  ISETP.GT.U32.AND P5, PT, R0.reuse, R18, PT ;  /* 0x000000120000720c */ /* 0x040fe20003fa4070 */
[C---:B------:R-:W-:Y:S01]  /*3990*/  IMAD R19, R0.reuse, R7, R19 ;  /* 0x0000000700137224 */ /* 0x040fe200078e0213 */
[----:B------:R-:W-:Y:S01]  /*39a0*/  IABS R24, R9 ;  /* 0x0000000900187213 */ /* 0x000fe20000000000 */
[----:B------:R-:W-:Y:S01]  /*39b0*/  IMAD R20, R0, R5, R20 ;  /* 0x0000000500147224 */ /* 0x000fe200078e0214 */
[----:B------:R-:W-:Y:S01]  /*39c0*/  LOP3.LUT R9, R28, 0xc, RZ, 0xfc, !PT ;  /* 0x0000000c1c097812 */ /* 0x000fe200078efcff */
[--C-:B------:R-:W-:Y:S01]  /*39d0*/  @!P6 IMAD.IADD R16, R16, 0x1, -R0.reuse ;  /* 0x000000011010e824 */ /* 0x100fe200078e0a00 */
[C---:B------:R-:W-:Y:S01]  /*39e0*/  ISETP.GT.U32.AND P6, PT, R0.reuse, R19, PT ;  /* 0x000000130000720c */ /* 0x040fe20003fc4070 */
[----:B------:R-:W-:Y:S01]  /*39f0*/  @!P0 IMAD.IADD R17, R17, 0x1, -R0 ;  /* 0x0000000111118824 */ /* 0x000fe200078e0a00 */
[----:B------:R-:W-:Y:S01]  /*3a00*/  ISETP.GT.U32.AND P0, PT, R0, R20, PT ;  /* 0x000000140000720c */ /* 0x000fe20003f04070 */
[----:B------:R-:W-:Y:S01]  /*3a10*/  @!P1 IMAD.MOV R15, RZ, RZ, -R15 ;  /* 0x000000ffff0f9224 */ /* 0x000fe200078e0a0f */
[----:B------:R-:W-:Y:S01]  /*3a20*/  IABS R27, R9 ;  /* 0x00000009001b7213 */ /* 0x000fe20000000000 */
[----:B------:R-:W-:-:S04]  /*3a30*/  IMAD.HI.U32 R4, R3, R24, RZ ;  /* 0x0000001803047227 */ /* 0x000fc800078e00ff */
[----:B------:R-:W-:Y:S01]  /*3a40*/  @!P5 IMAD.IADD R18, R18, 0x1, -R0 ;  /* 0x000000011212d824 */ /* 0x000fe200078e0a00 */
[----:B------:R-:W-:Y:S01]  /*3a50*/  ISETP.GT.U32.AND P5, PT, R0, R21, PT ;  /* 0x000000150000720c */ /* 0x000fe20003fa4070 */
[----:B------:R-:W-:Y:S02]  /*3a60*/  IMAD.MOV R4, RZ, RZ, -R4 ;  /* 0x000000ffff047224 */ /* 0x000fe400078e0a04 */
[--C-:B------:R-:W-:Y:S01]  /*3a70*/  @!P6 IMAD.IADD R19, R19, 0x1, -R0.reuse ;  /* 0x000000011313e824 */ /* 0x100fe200078e0a00 */
[----:B------:R-:W-:Y:S01]  /*3a80*/  ISETP.GE.AND P6, PT, R6, RZ, PT ;  /* 0x000000ff0600720c */ /* 0x000fe20003fc6270 */
[----:B------:R-:W-:Y:S01]  /*3a90*/  @!P0 IMAD.IADD R20, R20, 0x1, -R0 ;  /* 0x0000000114148824 */ /* 0x000fe200078e0a00 */
[----:B------:R-:W-:Y:S01]  /*3aa0*/  STL [R1+0xedc], R18 ;  /* 0x000edc1201007387 */ /* 0x000fe20000100800 */
[C---:B------:R-:W-:Y:S01]  /*3ab0*/  IMAD R24, R0.reuse, R4, R24 ;  /* 0x0000000400187224 */ /* 0x040fe200078e0218 */
[C---:B------:R-:W-:Y:S01]  /*3ac0*/  ISETP.GT.U32.AND P0, PT, R0.reuse, R19, PT ;  /* 0x000000130000720c */ /* 0x040fe20003f04070 */
[----:B------:R-:W-:Y:S01]  /*3ad0*/  IMAD.HI.U32 R7, R3, R22, RZ ;  /* 0x0000001603077227 */ /* 0x000fe200078e00ff */
[----:B------:R0:W-:Y:S03]  /*3ae0*/  STL [R1+0xe84], R15 ;  /* 0x000e840f01007387 */ /* 0x0001e60000100800 */
[----:B------:R-:W-:Y:S01]  /*3af0*/  @!P5 IMAD.IADD R21, R21, 0x1, -R0 ;  /* 0x000000011515d824 */ /* 0x000fe200078e0a00 */
[----:B------:R1:W-:Y:S01]  /*3b00*/  STL [R1+0xee0], R14 ;  /* 0x000ee00e01007387 */ /* 0x0003e20000100800 */
[----:B------:R-:W-:Y:S01]  /*3b10*/  IMAD.MOV R7, RZ, RZ, -R7 ;  /* 0x000000ffff077224 */ /* 0x000fe200078e0a07 */
[C---:B------:R-:W-:Y:S01]  /*3b20*/  ISETP.GT.U32.AND P5, PT, R0.reuse, R20, PT ;  /* 0x000000140000720c */ /* 0x040fe20003fa4070 */
[----:B------:R-:W-:Y:S01]  /*3b30*/  IMAD.HI.U32 R5, R3, R23, RZ ;  /* 0x0000001703057227 */ /* 0x000fe200078e00ff */
[----:B------:R-:W-:-:S02]  /*3b40*/  ISETP.GT.U32.AND P1, PT, R0, R21, PT ;  /* 0x000000150000720c */ /* 0x000fc40003f24070 */
[----:B0-----:R-:W-:Y:S01]  /*3b50*/  IABS R15, R28 ;  /* 0x0000001c000f7213 */ /* 0x001fe20000000000 */
[----:B------:R-:W-:-:S04]  /*3b60*/  IMAD.HI.U32 R4, R3, R25, RZ ;  /* 0x0000001903047227 */ /* 0x000fc800078e00ff */
[C---:B------:R-:W-:Y:S01]  /*3b70*/  IMAD R22, R0.reuse, R7, R22 ;  /* 0x0000000700167224 */ /* 0x040fe200078e0216 */
[----:B------:R-:W-:Y:S01]  /*3b80*/  IABS R7, R11 ;  /* 0x0000000b00077213 */ /* 0x000fe20000000000 */
[----:B------:R-:W-:Y:S02]  /*3b90*/  IMAD.MOV R5, RZ, RZ, -R5 ;  /* 0x000000ffff057224 */ /* 0x000fe400078e0a05 */
[----:B------:R-:W-:Y:S02]  /*3ba0*/  IMAD.MOV R4, RZ, RZ, -R4 ;  /* 0x000000ffff047224 */ /* 0x000fe400078e0a04 */
[--C-:B------:R-:W-:Y:S01]  /*3bb0*/  @!P1 IMAD.IADD R21, R21, 0x1, -R0.reuse ;  /* 0x0000000115159824 */ /* 0x100fe200078e0a00 */
[C---:B------:R-:W-:Y:S01]  /*3bc0*/  ISETP.GT.U32.AND P1, PT, R0.reuse, R24, PT ;  /* 0x000000180000720c */ /* 0x040fe20003f24070 */
[----:B------:R-:W-:Y:S01]  /*3bd0*/  @!P0 IMAD.IADD R19, R19, 0x1, -R0 ;  /* 0x0000000113138824 */ /* 0x000fe200078e0a00 */
[C---:B------:R-:W-:Y:S01]  /*3be0*/  ISETP.GT.U32.AND P0, PT, R0.reuse, R22, PT ;  /* 0x000000160000720c */ /* 0x040fe20003f04070 */
[----:B------:R-:W-:-:S02]  /*3bf0*/  IMAD R23, R0, R5, R23 ;  /* 0x0000000500177224 */ /* 0x000fc400078e0217 */
[----:B------:R-:W-:-:S04]  /*3c00*/  IMAD.HI.U32 R6, R3, R26, RZ ;  /* 0x0000001a03067227 */ /* 0x000fc800078e00ff */
[----:B------:R-:W-:Y:S02]  /*3c10*/  IMAD R25, R0, R4, R25 ;  /* 0x0000000400197224 */ /* 0x000fe400078e0219 */
[----:B------:R-:W-:-:S04]  /*3c20*/  IMAD.HI.U32 R5, R3, R29, RZ ;  /* 0x0000001d03057227 */ /* 0x000fc800078e00ff */
[----:B------:R-:W-:-:S04]  /*3c30*/  IMAD.HI.U32 R4, R3, R27, RZ ;  /* 0x0000001b03047227 */ /* 0x000fc800078e00ff */
[----:B------:R-:W-:Y:S01]  /*3c40*/  @!P1 IMAD.IADD R24, R24, 0x1, -R0 ;  /* 0x0000000118189824 */ /* 0x000fe200078e0a00 */
[----:B------:R-:W-:Y:S01]  /*3c50*/  ISETP.GE.AND P1, PT, R2, RZ, PT ;  /* 0x000000ff0200720c */ /* 0x000fe20003f26270 */
[----:B------:R-:W-:Y:S01]  /*3c60*/  IMAD.MOV R6, RZ, RZ, -R6 ;  /* 0x000000ffff067224 */ /* 0x000fe200078e0a06 */
[----:B------:R-:W-:Y:S01]  /*3c70*/  LOP3.LUT R2, R28, 0x8, RZ, 0xfc, !PT ;  /* 0x000000081c027812 */ /* 0x000fe200078efcff */
[----:B------:R-:W-:Y:S02]  /*3c80*/  IMAD.MOV R5, RZ, RZ, -R5 ;  /* 0x000000ffff057224 */ /* 0x000fe400078e0a05 */
[----:B------:R-:W-:Y:S02]  /*3c90*/  IMAD.MOV R4, RZ, RZ, -R4 ;  /* 0x000000ffff047224 */ /* 0x000fe400078e0a04 */
[C---:B------:R-:W-:Y:S01]  /*3ca0*/  IMAD R26, R0.reuse, R6, R26 ;  /* 0x00000006001a7224 */ /* 0x040fe200078e021a */
[----:B------:R-:W-:Y:S01]  /*3cb0*/  IABS R6, R2 ;  /* 0x0000000200067213 */ /* 0x000fe20000000000 */
[C---:B------:R-:W-:Y:S01]  /*3cc0*/  IMAD R29, R0.reuse, R5, R29 ;  /* 0x00000005001d7224 */ /* 0x040fe200078e021d */
[----:B------:R-:W-:Y:S01]  /*3cd0*/  IABS R5, R12 ;  /* 0x0000000c00057213 */ /* 0x000fe20000000000 */
[----:B------:R-:W-:Y:S01]  /*3ce0*/  IMAD R27, R0, R4, R27 ;  /* 0x00000004001b7224 */ /* 0x000fe200078e021b */
[----:B------:R-:W-:Y:S01]  /*3cf0*/  IABS R4, R10 ;  /* 0x0000000a00047213 */ /* 0x000fe20000000000 */
[----:B------:R-:W-:Y:S01]  /*3d00*/  @!P0 IMAD.IADD R22, R22, 0x1, -R0 ;  /* 0x0000000116168824 */ /* 0x000fe200078e0a00 */
[----:B------:R-:W-:Y:S01]  /*3d10*/  ISETP.GE.AND P0, PT, R8, RZ, PT ;  /* 0x000000ff0800720c */ /* 0x000fe20003f06270 */
[----:B------:R-:W-:-:S04]  /*3d20*/  IMAD.HI.U32 R8, R3, R6, RZ ;  /* 0x0000000603087227 */ /* 0x000fc800078e00ff */
[----:B-1----:R-:W-:-:S04]  /*3d30*/  IMAD.HI.U32 R14, R3, R5, RZ ;  /* 0x00000005030e7227 */ /* 0x002fc800078e00ff */
[----:B------:R-:W-:-:S04]  /*3d40*/  IMAD.HI.U32 R18, R3, R4, RZ ;  /* 0x0000000403127227 */ /* 0x000fc800078e00ff */
[----:B------:R-:W-:Y:S02]  /*3d50*/  IMAD.MOV R8, RZ, RZ, -R8 ;  /* 0x000000ffff087224 */ /* 0x000fe400078e0a08 */
[----:B------:R-:W-:Y:S02]  /*3d60*/  IMAD.MOV R14, RZ, RZ, -R14 ;  /* 0x000000ffff0e7224 */ /* 0x000fe400078e0a0e */
[----:B------:R-:W-:Y:S02]  /*3d70*/  IMAD.MOV R18, RZ, RZ, -R18 ;  /* 0x000000ffff127224 */ /* 0x000fe400078e0a12 */
[----:B------:R-:W-:Y:S02]  /*3d80*/  IMAD R6, R0, R8, R6 ;  /* 0x0000000800067224 */ /* 0x000fe400078e0206 */
[----:B------:R-:W-:-:S04]  /*3d90*/  IMAD.HI.U32 R9, R3, R7, RZ ;  /* 0x0000000703097227 */ /* 0x000fc800078e00ff */
[----:B------:R-:W-:-:S04]  /*3da0*/  IMAD.HI.U32 R8, R3, R15, RZ ;  /* 0x0000000f03087227 */ /* 0x000fc800078e00ff */
[C---:B------:R-:W-:Y:S02]  /*3db0*/  IMAD R5, R0.reuse, R14, R5 ;  /* 0x0000000e00057224 */ /* 0x040fe400078e0205 */
[----:B------:R-:W2:Y:S01]  /*3dc0*/  LDL.LU R14, [R1+0xee0] ;  /* 0x000ee000010e7983 */ /* 0x000ea20000300800 */
[----:B------:R-:W-:Y:S02]  /*3dd0*/  IMAD R3, R0, R18, R4 ;  /* 0x0000001200037224 */ /* 0x000fe400078e0204 */
[----:B------:R-:W-:Y:S01]  /*3de0*/  @!P5 IMAD.IADD R20, R20, 0x1, -R0 ;  /* 0x000000011414d824 */ /* 0x000fe200078e0a00 */
[----:B------:R-:W3:Y:S01]  /*3df0*/  LDL.LU R18, [R1+0xedc] ;  /* 0x000edc0001127983 */ /* 0x000ee20000300800 */
[----:B------:R-:W-:Y:S01]  /*3e00*/  ISETP.GT.U32.AND P5, PT, R0, R23, PT ;  /* 0x000000170000720c */ /* 0x000fe20003fa4070 */
[----:B------:R-:W-:Y:S02]  /*3e10*/  @!P3 IMAD.MOV R16, RZ, RZ, -R16 ;  /* 0x000000ffff10b224 */ /* 0x000fe400078e0a10 */
[----:B------:R-:W-:-:S10]  /*3e20*/  IMAD.MOV R9, RZ, RZ, -R9 ;  /* 0x000000ffff097224 */ /* 0x000fd400078e0a09 */
[----:B------:R-:W-:Y:S01]  /*3e30*/  @!P5 IMAD.IADD R23, R23, 0x1, -R0 ;  /* 0x000000011717d824 */ /* 0x000fe200078e0a00 */
[C---:B------:R-:W-:Y:S02]  /*3e40*/  ISETP.GT.U32.AND P5, PT, R0.reuse, R25, PT ;  /* 0x000000190000720c */ /* 0x040fe40003fa4070 */
[----:B------:R-:W-:-:S11]  /*3e50*/  ISETP.GT.U32.AND P3, PT, R0, R22, PT ;  /* 0x000000160000720c */ /* 0x000fd60003f64070 */
[----:B------:R-:W-:Y:S01]  /*3e60*/  @!P5 IMAD.IADD R25, R25, 0x1, -R0 ;  /* 0x000000011919d824 */ /* 0x000fe200078e0a00 */
[----:B------:R-:W-:Y:S01]  /*3e70*/  ISETP.GT.U32.AND P5, PT, R0, R26, PT ;  /* 0x0000001a0000720c */ /* 0x000fe20003fa4070 */
[----:B------:R-:W-:Y:S02]  /*3e80*/  @!P0 IMAD.MOV R20, RZ, RZ, -R20 ;  /* 0x000000ffff148224 */ /* 0x000fe400078e0a14 */
[----:B------:R-:W-:-:S10]  /*3e90*/  IMAD.MOV R4, RZ, RZ, -R8 ;  /* 0x000000ffff047224 */ /* 0x000fd400078e0a08 */
[----:B------:R-:W-:Y:S01]  /*3ea0*/  @!P5 IMAD.IADD R26, R26, 0x1, -R0 ;  /* 0x000000011a1ad824 */ /* 0x000fe200078e0a00 */
[----:B------:R-:W-:-:S04]  /*3eb0*/  ISETP.GT.U32.AND P5, PT, R0, R27, PT ;  /* 0x0000001b0000720c */ /* 0x000fc80003fa4070 */
[----:B------:R-:W-:Y:S01]  /*3ec0*/  ISETP.GT.U32.AND P0, PT, R0, R26, PT ;  /* 0x0000001a0000720c */ /* 0x000fe20003f04070 */
[----:B------:R-:W-:Y:S01]  /*3ed0*/  @!P3 IMAD.IADD R22, R22, 0x1, -R0 ;  /* 0x000000011616b824 */ /* 0x000fe200078e0a00 */
[C---:B------:R-:W-:Y:S01]  /*3ee0*/  ISETP.GT.U32.AND P3, PT, R0.reuse, R6, PT ;  /* 0x000000060000720c */ /* 0x040fe20003f64070 */
[----:B------:R-:W-:Y:S01]  /*3ef0*/  IMAD R4, R0, R4, R15 ;  /* 0x0000000400047224 */ /* 0x000fe200078e020f */
[----:B------:R-:W-:Y:S01]  /*3f00*/  LOP3.LUT R15, R28, 0x16, RZ, 0xfc, !PT ;  /* 0x000000161c0f7812 */ /* 0x000fe200078efcff */
[----:B------:R-:W-:Y:S02]  /*3f10*/  @!P2 IMAD.MOV R17, RZ, RZ, -R17 ;  /* 0x000000ffff11a224 */ /* 0x000fe400078e0a11 */
[----:B------:R-:W-:Y:S02]  /*3f20*/  IMAD R7, R0, R9, R7 ;  /* 0x0000000900077224 */ /* 0x000fe400078e0207 */
[----:B------:R-:W4:Y:S01]  /*3f30*/  LDL.LU R9, [R1+0xed8] ;  /* 0x000ed80001097983 */ /* 0x000f220000300800 */
[----:B------:R-:W-:-:S03]  /*3f40*/  @!P6 IMAD.MOV R19, RZ, RZ, -R19 ;  /* 0x000000ffff13e224 */ /* 0x000fc600078e0a13 */
[--C-:B------:R-:W-:Y:S01]  /*3f50*/  @!P0 IMAD.IADD R26, R26, 0x1, -R0.reuse ;  /* 0x000000011a1a8824 */ /* 0x100fe200078e0a00 */
[----:B------:R-:W5:Y:S01]  /*3f60*/  LDL.LU R8, [R1+0xed4] ;  /* 0x000ed40001087983 */ /* 0x000f620000300800 */
[----:B------:R-:W-:Y:S01]  /*3f70*/  ISETP.GE.AND P0, PT, R15, RZ, PT ;  /* 0x000000ff0f00720c */ /* 0x000fe20003f06270 */
[----:B------:R-:W-:Y:S01]  /*3f80*/  @!P1 IMAD.MOV R21, RZ, RZ, -R21 ;  /* 0x000000ffff159224 */ /* 0x000fe200078e0a15 */
[----:B------:R-:W-:Y:S01]  /*3f90*/  LOP3.LUT R15, R28, 0x12, RZ, 0xfc, !PT ;  /* 0x000000121c0f7812 */ /* 0x000fe200078efcff */
[----:B------:R0:W-:Y:S01]  /*3fa0*/  STL [R1+0xe88], R16 ;  /* 0x000e881001007387 */ /* 0x0001e20000100800 */
[----:B------:R-:W-:-:S03]  /*3fb0*/  @!P3 IMAD.IADD R6, R6, 0x1, -R0 ;  /* 0x000000010606b824 */ /* 0x000fc600078e0a00 */
[----:B------:R1:W-:Y:S01]  /*3fc0*/  STL [R1+0xe8c], R17 ;  /* 0x000e8c1101007387 */ /* 0x0003e20000100800 */
[----:B------:R-:W-:Y:S01]  /*3fd0*/  ISETP.GE.AND P3, PT, R15, RZ, PT ;  /* 0x000000ff0f00720c */ /* 0x000fe20003f66270 */
[----:B---3--:R-:W-:-:S05]  /*3fe0*/  @!P4 IMAD.MOV R18, RZ, RZ, -R18 ;  /* 0x000000ffff12c224 */ /* 0x008fca00078e0a12 */
[----:B------:R-:W-:Y:S04]  /*3ff0*/  STL [R1+0xe90], R18 ;  /* 0x000e901201007387 */ /* 0x000fe80000100800 */
[----:B------:R-:W-:Y:S04]  /*4000*/  STL [R1+0xe94], R19 ;  /* 0x000e941301007387 */ /* 0x000fe80000100800 */
[----:B------:R-:W-:Y:S04]  /*4010*/  STL [R1+0xe98], R20 ;  /* 0x000e981401007387 */ /* 0x000fe80000100800 */
[----:B------:R-:W-:Y:S04]  /*4020*/  STL [R1+0xe9c], R21 ;  /* 0x000e9c1501007387 */ /* 0x000fe80000100800 */
[----:B------:R-:W3:Y:S01]  /*4030*/  LDL.LU R15, [R1+0x84] ;  /* 0x00008400010f7983 */ /* 0x000ee20000300800 */
[C---:B------:R-:W-:Y:S01]  /*4040*/  ISETP.GT.U32.AND P2, PT, R0.reuse, R23, PT ;  /* 0x000000170000720c */ /* 0x040fe20003f44070 */
[----:B------:R-:W-:Y:S01]  /*4050*/  @!P5 IMAD.IADD R27, R27, 0x1, -R0 ;  /* 0x000000011b1bd824 */ /* 0x000fe200078e0a00 */
[----:B------:R-:W-:-:S02]  /*4060*/  ISETP.GT.U32.AND P4, PT, R0, R24, PT ;  /* 0x000000180000720c */ /* 0x000fc40003f84070 */
[----:B------:R-:W-:-:S09]  /*4070*/  ISETP.GT.U32.AND P5, PT, R0, R25, PT ;  /* 0x000000190000720c */ /* 0x000fd20003fa4070 */
[--C-:B------:R-:W-:Y:S01]  /*4080*/  @!P2 IMAD.IADD R23, R23, 0x1, -R0.reuse ;  /* 0x000000011717a824 */ /* 0x100fe200078e0a00 */
[C---:B------:R-:W-:Y:S02]  /*4090*/  ISETP.GT.U32.AND P2, PT, R0.reuse, R5, PT ;  /* 0x000000050000720c */ /* 0x040fe40003f44070 */
[----:B------:R-:W-:Y:S01]  /*40a0*/  ISETP.GT.U32.AND P1, PT, R0, R29, PT ;  /* 0x0000001d0000720c */ /* 0x000fe20003f24070 */
[--C-:B------:R-:W-:Y:S01]  /*40b0*/  @!P4 IMAD.IADD R24, R24, 0x1, -R0.reuse ;  /* 0x000000011818c824 */ /* 0x100fe200078e0a00 */
[C---:B------:R-:W-:Y:S01]  /*40c0*/  ISETP.GT.U32.AND P4, PT, R0.reuse, R4, PT ;  /* 0x000000040000720c */ /* 0x040fe20003f84070 */
[----:B------:R-:W-:Y:S01]  /*40d0*/  @!P5 IMAD.IADD R25, R25, 0x1, -R0 ;  /* 0x000000011919d824 */ /* 0x000fe200078e0a00 */
[----:B------:R-:W-:-:S07]  /*40e0*/  ISETP.GT.U32.AND P5, PT, R0, R3, PT ;  /* 0x000000030000720c */ /* 0x000fce0003fa4070 */
[--C-:B------:R-:W-:Y:S01]  /*40f0*/  @!P2 IMAD.IADD R5, R5, 0x1, -R0.reuse ;  /* 0x000000010505a824 */ /* 0x100fe200078e0a00 */
[----:B--2---:R-:W-:Y:S02]  /*4100*/  ISETP.GE.AND P2, PT, R14, RZ, PT ;  /* 0x000000ff0e00720c */ /* 0x004fe40003f46270 */
[----:B------:R-:W2:Y:S01]  /*4110*/  S2R R14, SR_TID.X ;  /* 0x00000000000e7919 */ /* 0x000ea20000002100 */
[----:B------:R-:W-:Y:S02]  /*4120*/  ISETP.GT.U32.AND P6, PT, R0, R27, PT ;  /* 0x0000001b0000720c */ /* 0x000fe40003fc4070 */
[C---:B0-----:R-:W-:Y:S01]  /*4130*/  LOP3.LUT R16, R28.reuse, 0x14, RZ, 0xfc, !PT ;  /* 0x000000141c107812 */ /* 0x041fe200078efcff */
[----:B------:R-:W-:Y:S01]  /*4140*/  @!P1 IMAD.IADD R29, R29, 0x1, -R0 ;  /* 0x000000011d1d9824 */ /* 0x000fe200078e0a00 */
[----:B-1----:R-:W-:Y:S02]  /*4150*/  LOP3.LUT R17, R28, 0xe, RZ, 0xfc, !PT ;  /* 0x0000000e1c117812 */ /* 0x002fe400078efcff */
[----:B------:R-:W-:-:S02]  /*4160*/  ISETP.GE.AND P1, PT, R16, RZ, PT ;  /* 0x000000ff1000720c */ /* 0x000fc40003f26270 */
[----:B------:R-:W-:Y:S01]  /*4170*/  LOP3.LUT R16, R28, 0xc, RZ, 0xfc, !PT ;  /* 0x0000000c1c107812 */ /* 0x000fe200078efcff */
[--C-:B------:R-:W-:Y:S01]  /*4180*/  @!P4 IMAD.IADD R4, R4, 0x1, -R0.reuse ;  /* 0x000000010404c824 */ /* 0x100fe200078e0a00 */
[----:B------:R-:W-:Y:S01]  /*4190*/  ISETP.GE.AND P4, PT, R17, RZ, PT ;  /* 0x000000ff1100720c */ /* 0x000fe20003f86270 */
[--C-:B------:R-:W-:Y:S01]  /*41a0*/  @!P5 IMAD.IADD R3, R3, 0x1, -R0.reuse ;  /* 0x000000010303d824 */ /* 0x100fe200078e0a00 */
[----:B------:R-:W-:Y:S01]  /*41b0*/  ISETP.GE.AND P5, PT, R16, RZ, PT ;  /* 0x000000ff1000720c */ /* 0x000fe20003fa6270 */
[----:B------:R-:W-:Y:S01]  /*41c0*/  @!P6 IMAD.IADD R27, R27, 0x1, -R0 ;  /* 0x000000011b1be824 */ /* 0x000fe200078e0a00 */
[C---:B------:R-:W-:Y:S01]  /*41d0*/  ISETP.GT.U32.AND P6, PT, R0.reuse, R7, PT ;  /* 0x000000070000720c */ /* 0x040fe20003fc4070 */
[----:B------:R-:W-:Y:S01]  /*41e0*/  @!P0 IMAD.MOV R22, RZ, RZ, -R22 ;  /* 0x000000ffff168224 */ /* 0x000fe200078e0a16 */
[----:B------:R-:W-:Y:S01]  /*41f0*/  ISETP.GT.U32.AND P0, PT, R0, R29, PT ;  /* 0x0000001d0000720c */ /* 0x000fe20003f04070 */
[----:B------:R-:W-:Y:S02]  /*4200*/  @!P3 IMAD.MOV R24, RZ, RZ, -R24 ;  /* 0x000000ffff18b224 */ /* 0x000fe400078e0a18 */
[----:B------:R-:W-:-:S02]  /*4210*/  @!P1 IMAD.MOV R23, RZ, RZ, -R23 ;  /* 0x000000ffff179224 */ /* 0x000fc400078e0a17 */
[----:B------:R-:W-:Y:S01]  /*4220*/  @!P2 IMAD.MOV R25, RZ, RZ, -R25 ;  /* 0x000000ffff19a224 */ /* 0x000fe200078e0a19 */
[----:B--2---:R-:W-:Y:S01]  /*4230*/  LOP3.LUT R14, R14, 0x7, RZ, 0xc0, !PT ;  /* 0x000000070e0e7812 */ /* 0x004fe200078ec0ff */
[----:B------:R-:W-:Y:S01]  /*4240*/  @!P4 IMAD.MOV R26, RZ, RZ, -R26 ;  /* 0x000000ffff1ac224 */ /* 0x000fe200078e0a1a */
[----:B------:R-:W-:Y:S01]  /*4250*/  STL [R1+0xea0], R22 ;  /* 0x000ea01601007387 */ /* 0x000fe20000100800 */
[----:B------:R-:W-:Y:S02]  /*4260*/  @!P5 IMAD.MOV R27, RZ, RZ, -R27 ;  /* 0x000000ffff1bd224 */ /* 0x000fe400078e0a1b */
[----:B------:R-:W-:Y:S01]  /*4270*/  IMAD R14, R14, 0x210, RZ ;  /* 0x000002100e0e7824 */ /* 0x000fe200078e02ff */
[----:B------:R-:W-:Y:S01]  /*4280*/  STL [R1+0xea4], R23 ;  /* 0x000ea41701007387 */ /* 0x000fe20000100800 */
[----:B------:R-:W-:-:S03]  /*4290*/  @!P6 IMAD.IADD R7, R7, 0x1, -R0 ;  /* 0x000000010707e824 */ /* 0x000fc600078e0a00 */
[----:B------:R-:W-:Y:S01]  /*42a0*/  STL [R1+0xea8], R24 ;  /* 0x000ea81801007387 */ /* 0x000fe20000100800 */
[----:B------:R-:W-:-:S03]  /*42b0*/  ISETP.GE.AND P6, PT, R28, RZ, PT ;  /* 0x000000ff1c00720c */ /* 0x000fc60003fc6270 */
[----:B------:R-:W-:Y:S04]  /*42c0*/  STL [R1+0xeac], R25 ;  /* 0x000eac1901007387 */ /* 0x000fe80000100800 */
[----:B------:R-:W-:Y:S04]  /*42d0*/  STL [R1+0xeb0], R26 ;  /* 0x000eb01a01007387 */ /* 0x000fe80000100800 */
[----:B------:R-:W-:Y:S04]  /*42e0*/  STL [R1+0xeb4], R27 ;  /* 0x000eb41b01007387 */ /* 0x000fe80000100800 */
[----:B------:R-:W2:Y:S01]  /*42f0*/  LDL.LU R16, [R1+0x38] ;  /* 0x0000380001107983 */ /* 0x000ea20000300800 */
[----:B------:R-:W-:Y:S01]  /*4300*/  @!P0 IMAD.IADD R29, R29, 0x1, -R0 ;  /* 0x000000011d1d8824 */ /* 0x000fe200078e0a00 */
[----:B------:R-:W-:-:S02]  /*4310*/  ISETP.GE.AND P0, PT, R13, RZ, PT ;  /* 0x000000ff0d00720c */ /* 0x000fc40003f06270 */
[----:B---3--:R-:W-:Y:S02]  /*4320*/  LOP3.LUT R28, R14, R15, RZ, 0x3c, !PT ;  /* 0x0000000f0e1c7212 */ /* 0x008fe400078e3cff */
[----:B------:R-:W3:Y:S04]  /*4330*/  LDL.LU R15, [R1+0x24] ;  /* 0x00002400010f7983 */ /* 0x000ee80000300800 */
[----:B------:R-:W4:Y:S04]  /*4340*/  LDL.LU R14, [R1+0x14] ;  /* 0x00001400010e7983 */ /* 0x000f280000300800 */
[----:B------:R-:W5:Y:S01]  /*4350*/  LDL.LU R13, [R1] ;  /* 0x00000000010d7983 */ /* 0x000f620000300800 */
[----:B------:R-:W-:-:S02]  /*4360*/  ISETP.GT.U32.AND P1, PT, R0, R6, PT ;  /* 0x000000060000720c */ /* 0x000fc40003f24070 */
[----:B------:R-:W-:-:S11]  /*4370*/  ISETP.GT.U32.AND P2, PT, R0, R4, PT ;  /* 0x000000040000720c */ /* 0x000fd60003f44070 */
[--C-:B------:R-:W-:Y:S01]  /*4380*/  @!P1 IMAD.IADD R6, R6, 0x1, -R0.reuse ;  /* 0x0000000106069824 */ /* 0x100fe200078e0a00 */
[----:B------:R-:W-:Y:S02]  /*4390*/  ISETP.GE.AND P1, PT, R2, RZ, PT ;  /* 0x000000ff0200720c */ /* 0x000fe40003f26270 */
[----:B------:R-:W0:Y:S01]  /*43a0*/  S2R R2, SR_TID.X ;  /* 0x0000000000027919 */ /* 0x000e220000002100 */
[C---:B------:R-:W-:Y:S02]  /*43b0*/  ISETP.GT.U32.AND P3, PT, R0.reuse, R5, PT ;  /* 0x000000050000720c */ /* 0x040fe40003f64070 */
[----:B------:R-:W-:Y:S01]  /*43c0*/  ISETP.GT.U32.AND P4, PT, R0, R3, PT ;  /* 0x000000030000720c */ /* 0x000fe20003f84070 */
[----:B------:R-:W-:Y:S01]  /*43d0*/  @!P2 IMAD.IADD R4, R4, 0x1, -R0 ;  /* 0x000000010404a824 */ /* 0x000fe200078e0a00 */
[----:B------:R-:W-:Y:S02]  /*43e0*/  ISETP.GT.U32.AND P5, PT, R0, R7, PT ;  /* 0x000000070000720c */ /* 0x000fe40003fa4070 */
[----:B------:R-:W-:-:S07]  /*43f0*/  ISETP.GE.AND P2, PT, R10, RZ, PT ;  /* 0x000000ff0a00720c */ /* 0x000fce0003f46270 */
[--C-:B------:R-:W-:Y:S01]  /*4400*/  @!P3 IMAD.IADD R5, R5, 0x1, -R0.reuse ;  /* 0x000000010505b824 */ /* 0x100fe200078e0a00 */
[----:B------:R-:W-:Y:S01]  /*4410*/  ISETP.GE.AND P3, PT, R12, RZ, PT ;  /* 0x000000ff0c00720c */ /* 0x000fe20003f66270 */
[----:B------:R-:W-:Y:S01]  /*4420*/  @!P4 IMAD.IADD R3, R3, 0x1, -R0 ;  /* 0x000000010303c824 */ /* 0x000fe200078e0a00 */
[----:B------:R-:W-:Y:S01]  /*4430*/  ISETP.GE.AND P4, PT, R11, RZ, PT ;  /* 0x000000ff0b00720c */ /* 0x000fe20003f86270 */
[C---:B0-----:R-:W-:Y:S01]  /*4440*/  IMAD.SHL.U32 R10, R2.reuse, 0x100, RZ ;  /* 0x00000100020a7824 */ /* 0x041fe200078e00ff */
[----:B------:R-:W-:Y:S01]  /*4450*/  LOP3.LUT R2, R2, 0x3f, RZ, 0xc0, !PT ;  /* 0x0000003f02027812 */ /* 0x000fe200078ec0ff */
[----:B------:R-:W-:-:S03]  /*4460*/  @!P0 IMAD.MOV R29, RZ, RZ, -R29 ;  /* 0x000000ffff1d8224 */ /* 0x000fc600078e0a1d */
[----:B------:R-:W-:Y:S01]  /*4470*/  LOP3.LUT R28, R28, 0x1000, R10, 0xf8, !PT ;  /* 0x000010001c1c7812 */ /* 0x000fe200078ef80a */
[----:B------:R-:W-:Y:S02]  /*4480*/  IMAD R10, R2, c[0x0][0x18c], RZ ;  /* 0x00006300020a7a24 */ /* 0x000fe400078e02ff */
[----:B------:R-:W-:Y:S02]  /*4490*/  @!P5 IMAD.IADD R7, R7, 0x1, -R0 ;  /* 0x000000010707d824 */ /* 0x000fe400078e0a00 */
[----:B------:R-:W-:Y:S01]  /*44a0*/  STL [R1+0xd94], R28 ;  /* 0x000d941c01007387 */ /* 0x000fe20000100800 */
[----:B------:R-:W-:Y:S01]  /*44b0*/  LEA R0, P5, R10, c[0x0][0x168], 0x1 ;  /* 0x00005a000a007a11 */ /* 0x000fe200078a08ff */
[----:B------:R-:W-:Y:S02]  /*44c0*/  @!P1 IMAD.MOV R6, RZ, RZ, -R6 ;  /* 0x000000ffff069224 */ /* 0x000fe400078e0a06 */
[----:B------:R-:W5:Y:S01]  /*44d0*/  LDL.LU R12, [R1+0x3c] ;  /* 0x00003c00010c7983 */ /* 0x000f620000300800 */
[----:B------:R-:W-:Y:S01]  /*44e0*/  @!P3 IMAD.MOV R5, RZ, RZ, -R5 ;  /* 0x000000ffff05b224 */ /* 0x000fe200078e0a05 */
[----:B------:R-:W-:Y:S01]  /*44f0*/  ISETP.NE.AND P0, PT, RZ, c[0x0][0x17c], PT ;  /* 0x00005f00ff007a0c */ /* 0x000fe20003f05270 */
[----:B------:R-:W-:Y:S01]  /*4500*/  @!P6 IMAD.MOV R4, RZ, RZ, -R4 ;  /* 0x000000ffff04e224 */ /* 0x000fe200078e0a04 */
[----:B------:R-:W-:Y:S01]  /*4510*/  STL [R1+0xeb8], R29 ;  /* 0x000eb81d01007387 */ /* 0x000fe20000100800 */
[----:B------:R-:W-:-:S03]  /*4520*/  LOP3.LUT R2, RZ, c[0x0][0x17c], RZ, 0x33, !PT ;  /* 0x00005f00ff027a12 */ /* 0x000fc600078e33ff */
[----:B------:R-:W5:Y:S01]  /*4530*/  LDL.LU R11, [R1+0x50] ;  /* 0x00005000010b7983 */ /* 0x000f620000300800 */
[----:B------:R-:W-:-:S03]  /*4540*/  @!P2 IMAD.MOV R3, RZ, RZ, -R3 ;  /* 0x000000ffff03a224 */ /* 0x000fc600078e0a03 */
[----:B------:R-:W5:Y:S01]  /*4550*/  LDL.LU R10, [R1+0x54] ;  /* 0x00005400010a7983 */ /* 0x000f620000300800 */
[----:B------:R-:W-:-:S03]  /*4560*/  @!P4 IMAD.MOV R7, RZ, RZ, -R7 ;  /* 0x000000ffff07c224 */ /* 0x000fc600078e0a07 */
[----:B------:R2:W-:Y:S04]  /*4570*/  STL [R1+0xdf4], R0 ;  /* 0x000df40001007387 */ /* 0x0005e80000100800 */
[----:B------:R-:W-:Y:S04]  /*4580*/  STL [R1+0xebc], R6 ;  /* 0x000ebc0601007387 */ /* 0x000fe80000100800 */
[----:B------:R-:W-:Y:S01]  /*4590*/  STL [R1+0xec0], R5 ;  /* 0x000ec00501007387 */ /* 0x000fe20000100800 */
[----:B--2---:R-:W-:-:S03]  /*45a0*/  SEL R0, R2, R16, !P0 ;  /* 0x0000001002007207 */ /* 0x004fc60004000000 */
[----:B------:R3:W-:Y:S04]  /*45b0*/  STL [R1+0xec4], R4 ;  /* 0x000ec40401007387 */ /* 0x0007e80000100800 */
[----:B------:R4:W-:Y:S04]  /*45c0*/  STL [R1+0xec8], R3 ;  /* 0x000ec80301007387 */ /* 0x0009e80000100800 */
[----:B------:R-:W-:Y:S04]  /*45d0*/  STL [R1+0xecc], R7 ;  /* 0x000ecc0701007387 */ /* 0x000fe80000100800 */
[----:B------:R5:W-:Y:S01]  /*45e0*/  STL [R1+0xb4], R0 ;  /* 0x0000b40001007387 */ /* 0x000be20000100800 */
[----:B---3--:R-:W-:-:S02]  /*45f0*/  SEL R4, R2, R15, !P0 ;  /* 0x0000000f02047207 */ /* 0x008fc40004000000 */
[----:B----4-:R-:W-:-:S03]  /*4600*/  SEL R3, R2, R14, !P0 ;  /* 0x0000000e02037207 */ /* 0x010fc60004000000 */
[----:B------:R0:W-:Y:S01]  /*4610*/  STL [R1+0xac], R4 ;  /* 0x0000ac0401007387 */ /* 0x0001e20000100800 */
[----:B-----5:R-:W-:-:S03]  /*4620*/  SEL R0, R2, R13, !P0 ;  /* 0x0000000d02007207 */ /* 0x020fc60004000000 */
[----:B------:R1:W-:Y:S01]  /*4630*/  STL [R1+0xa8], R3 ;  /* 0x0000a80301007387 */ /* 0x0003e20000100800 */
[----:B0-----:R-:W-:-:S03]  /*4640*/  SEL R4, R2, R8, !P0 ;  /* 0x0000000802047207 */ /* 0x001fc60004000000 */
[----:B------:R0:W-:Y:S04]  /*4650*/  STL [R1+0xa4], R0 ;  /* 0x0000a40001007387 */ /* 0x0001e80000100800 */
[----:B------:R-:W-:Y:S04]  /*4660*/  STL [R1+0x9c], R4 ;  /* 0x00009c0401007387 */ /* 0x000fe80000100800 */
[----:B------:R-:W2:Y:S01]  /*4670*/  LDL.LU R7, [R1+0x78] ;  /* 0x0000780001077983 */ /* 0x000ea20000300800 */
[----:B-1----:R-:W-:-:S05]  /*4680*/  SEL R3, R2, R9, !P0 ;  /* 0x0000000902037207 */ /* 0x002fca0004000000 */
[----:B------:R-:W-:Y:S01]  /*4690*/  STL [R1+0x98], R3 ;  /* 0x0000980301007387 */ /* 0x000fe20000100800 */
[----:B0-----:R-:W-:-:S03]  /*46a0*/  SEL R0, R2, R12, !P0 ;  /* 0x0000000c02007207 */ /* 0x001fc60004000000 */
[----:B--2---:R0:W-:Y:S04]  /*46b0*/  STL [R1+0xed0], R7 ;  /* 0x000ed00701007387 */ /* 0x0041e80000100800 */
[----:B------:R1:W-:Y:S04]  /*46c0*/  STL [R1+0x94], R0 ;  /* 0x0000940001007387 */ /* 0x0003e80000100800 */
[----:B0-----:R-:W2:Y:S04]  /*46d0*/  LDL.LU R7, [R1+0x74] ;  /* 0x0000740001077983 */ /* 0x001ea80000300800 */
[----:B------:R-:W3:Y:S04]  /*46e0*/  LDL.LU R3, [R1+0x6c] ;  /* 0x00006c0001037983 */ /* 0x000ee80000300800 */
[----:B------:R-:W4:Y:S04]  /*46f0*/  LDL.LU R4, [R1+0x58] ;  /* 0x0000580001047983 */ /* 0x000f280000300800 */
[----:B------:R-:W5:Y:S01]  /*4700*/  LDL.LU R5, [R1+0x5c] ;  /* 0x00005c0001057983 */ /* 0x000f620000300800 */
[----:B------:R-:W-:-:S03]  /*4710*/  SEL R9, R2, R11, !P0 ;  /* 0x0000000b02097207 */ /* 0x000fc60004000000 */
[----:B------:R-:W3:Y:S04]  /*4720*/  LDL.LU R6, [R1+0x100] ;  /* 0x0001000001067983 */ /* 0x000ee80000300800 */
[----:B------:R-:W5:Y:S04]  /*4730*/  LDL.LU R29, [R1+0x104] ;  /* 0x00010400011d7983 */ /* 0x000f680000300800 */
[----:B------:R-:W5:Y:S01]  /*4740*/  LDL.LU R27, [R1+0xe4] ;  /* 0x0000e400011b7983 */ /* 0x000f620000300800 */
[----:B-1----:R-:W-:-:S03]  /*4750*/  SEL R0, R2, R10, !P0 ;  /* 0x0000000a02007207 */ /* 0x002fc60004000000 */
[----:B------:R-:W5:Y:S04]  /*4760*/  LDL.LU R26, [R1+0xe8] ;  /* 0x0000e800011a7983 */ /* 0x000f680000300800 */
[----:B------:R-:W5:Y:S04]  /*4770*/  LDL.LU R25, [R1+0xfc] ;  /* 0x0000fc0001197983 */ /* 0x000f680000300800 */
[----:B------:R-:W5:Y:S04]  /*4780*/  LDL.LU R24, [R1+0xf8] ;  /* 0x0000f80001187983 */ /* 0x000f680000300800 */
[----:B------:R-:W5:Y:S04]  /*4790*/  LDL.LU R8, [R1+0xf0] ;  /* 0x0000f00001087983 */ /* 0x000f680000300800 */
[----:B------:R-:W5:Y:S04]  /*47a0*/  LDL.LU R28, [R1+0xf4] ;  /* 0x0000f400011c7983 */ /* 0x000f680000300800 */
[----:B------:R0:W-:Y:S04]  /*47b0*/  STL [R1+0x90], R9 ;  /* 0x0000900901007387 */ /* 0x0001e80000100800 */
[----:B------:R-:W5:Y:S04]  /*47c0*/  LDL.LU R23, [R1+0xec] ;  /* 0x0000ec0001177983 */ /* 0x000f680000300800 */
[----:B------:R-:W5:Y:S04]  /*47d0*/  LDL.LU R22, [R1+0xd8] ;  /* 0x0000d80001167983 */ /* 0x000f680000300800 */
[----:B------:R1:W-:Y:S04]  /*47e0*/  STL [R1+0x8c], R0 ;  /* 0x00008c0001007387 */ /* 0x0003e80000100800 */
[----:B------:R-:W5:Y:S04]  /*47f0*/  LDL.LU R21, [R1+0xdc] ;  /* 0x0000dc0001157983 */ /* 0x000f680000300800 */
        /* <DEDUP_REMOVED lines=11> */
[----:B0-----:R-:W5:Y:S04]  /*48b0*/  LDL.LU R9, [R1+0x7c] ;  /* 0x00007c0001097983 */ /* 0x001f680000300800 */
[----:B-1----:R-:W5:Y:S01]  /*48c0*/  LDL.LU R0, [R1+0x70] ;  /* 0x0000700001007983 */ /* 0x002f620000300800 */
[----:B--2---:R-:W-:-:S05]  /*48d0*/  SEL R7, R2, R7, !P0 ;  /* 0x0000000702077207 */ /* 0x004fca0004000000 */
[----:B------:R0:W-:Y:S04]  /*48e0*/  STL [R1+0x88], R7 ;  /* 0x0000880701007387 */ /* 0x0001e80000100800 */
[----:B0-----:R-:W2:Y:S01]  /*48f0*/  LDL.LU R7, [R1+0xed0] ;  /* 0x000ed00001077983 */ /* 0x001ea20000300800 */
[C---:B---3--:R-:W-:Y:S02]  /*4900*/  SEL R3, R2.reuse, R3, !P0 ;  /* 0x0000000302037207 */ /* 0x048fe40004000000 */
[C---:B----4-:R-:W-:Y:S02]  /*4910*/  SEL R4, R2.reuse, R4, !P0 ;  /* 0x0000000402047207 */ /* 0x050fe40004000000 */
[C---:B-----5:R-:W-:Y:S02]  /*4920*/  SEL R5, R2.reuse, R5, !P0 ;  /* 0x0000000502057207 */ /* 0x060fe40004000000 */
[----:B------:R-:W-:-:S02]  /*4930*/  SEL R6, R2, R6, !P0 ;  /* 0x0000000602067207 */ /* 0x000fc40004000000 */
[C---:B------:R-:W-:Y:S02]  /*4940*/  SEL R29, R2.reuse, R29, !P0 ;  /* 0x0000001d021d7207 */ /* 0x040fe40004000000 */
[C---:B------:R-:W-:Y:S02]  /*4950*/  SEL R27, R2.reuse, R27, !P0 ;  /* 0x0000001b021b7207 */ /* 0x040fe40004000000 */
[C---:B------:R-:W-:Y:S02]  /*4960*/  SEL R26, R2.reuse, R26, !P0 ;  /* 0x0000001a021a7207 */ /* 0x040fe40004000000 */
[C---:B------:R-:W-:Y:S02]  /*4970*/  SEL R25, R2.reuse, R25, !P0 ;  /* 0x0000001902197207 */ /* 0x040fe40004000000 */
[C---:B------:R-:W-:Y:S02]  /*4980*/  SEL R24, R2.reuse, R24, !P0 ;  /* 0x0000001802187207 */ /* 0x040fe40004000000 */
        /* <DEDUP_REMOVED lines=16> */
[----:B--2---:R-:W-:-:S05]  /*4a90*/  SEL R7, R2, R7, !P0 ;  /* 0x0000000702077207 */ /* 0x004fca0004000000 */
[----:B------:R0:W-:Y:S04]  /*4aa0*/  STL [R1+0x84], R7 ;  /* 0x0000840701007387 */ /* 0x0001e80000100800 */
[----:B0-----:R-:W2:Y:S04]  /*4ab0*/  LDL.LU R7, [R1+0xecc] ;  /* 0x000ecc0001077983 */ /* 0x001ea80000300800 */
[----:B------:R0:W-:Y:S04]  /*4ac0*/  STL [R1+0x78], R3 ;  /* 0x0000780301007387 */ /* 0x0001e80000100800 */
[----:B0-----:R-:W3:Y:S04]  /*4ad0*/  LDL.LU R3, [R1+0xec8] ;  /* 0x000ec80001037983 */ /* 0x001ee80000300800 */
[----:B------:R0:W-:Y:S04]  /*4ae0*/  STL [R1+0x74], R4 ;  /* 0x0000740401007387 */ /* 0x0001e80000100800 */
[----:B0-----:R-:W4:Y:S04]  /*4af0*/  LDL.LU R4, [R1+0xec4] ;  /* 0x000ec40001047983 */ /* 0x001f280000300800 */
[----:B------:R0:W-:Y:S04]  /*4b00*/  STL [R1+0x6c], R5 ;  /* 0x00006c0501007387 */ /* 0x0001e80000100800 */
[----:B0-----:R-:W5:Y:S04]  /*4b10*/  LDL.LU R5, [R1+0xec0] ;  /* 0x000ec00001057983 */ /* 0x001f680000300800 */
[----:B------:R0:W-:Y:S04]  /*4b20*/  STL [R1+0x68], R6 ;  /* 0x0000680601007387 */ /* 0x0001e80000100800 */
[----:B0-----:R-:W2:Y:S04]  /*4b30*/  LDL.LU R6, [R1+0xebc] ;  /* 0x000ebc0001067983 */ /* 0x001ea80000300800 */
        /* <DEDUP_REMOVED lines=41> */
[----:B0-----:R-:W2:Y:S01]  /*4dd0*/  LDL.LU R10, [R1+0xe70] ;  /* 0x000e7000010a7983 */ /* 0x001ea20000300800 */
[----:B------:R-:W-:-:S02]  /*4de0*/  SEL R9, R2, R9, !P0 ;  /* 0x0000000902097207 */ /* 0x000fc40004000000 */
[----:B------:R-:W-:-:S05]  /*4df0*/  SEL R0, R2, R0, !P0 ;  /* 0x0000000002007207 */ /* 0x000fca0004000000 */
[----:B------:R-:W-:Y:S04]  /*4e00*/  STL [R1+0xdf8], R0 ;  /* 0x000df80001007387 */ /* 0x000fe80000100800 */
[----:B------:R0:W-:Y:S01]  /*4e10*/  STL [R1+0x8], R9 ;  /* 0x0000080901007387 */ /* 0x0001e20000100800 */
[----:B--2---:R-:W-:Y:S02]  /*4e20*/  SEL R2, R2, R10, !P0 ;  /* 0x0000000a02027207 */ /* 0x004fe40004000000 */
[----:B------:R-:W-:-:S04]  /*4e30*/  LOP3.LUT R10, RZ, c[0x0][0x17c], RZ, 0x33, !PT ;  /* 0x00005f00ff0a7a12 */ /* 0x000fc800078e33ff */
[C---:B------:R-:W-:Y:S02]  /*4e40*/  SEL R11, R10.reuse, R11, !P0 ;  /* 0x0000000b0a0b7207 */ /* 0x040fe40004000000 */
[C---:B------:R-:W-:Y:S02]  /*4e50*/  SEL R12, R10.reuse, R12, !P0 ;  /* 0x0000000c0a0c7207 */ /* 0x040fe40004000000 */
[C---:B------:R-:W-:Y:S01]  /*4e60*/  SEL R13, R10.reuse, R13, !P0 ;  /* 0x0000000d0a0d7207 */ /* 0x040fe20004000000 */
[----:B------:R-:W-:Y:S01]  /*4e70*/  STL [R1+0xdfc], R2 ;  /* 0x000dfc0201007387 */ /* 0x000fe20000100800 */
[C---:B------:R-:W-:Y:S02]  /*4e80*/  SEL R14, R10.reuse, R14, !P0 ;  /* 0x0000000e0a0e7207 */ /* 0x040fe40004000000 */
[C---:B------:R-:W-:Y:S01]  /*4e90*/  SEL R8, R10.reuse, R8, !P0 ;  /* 0x000000080a087207 */ /* 0x040fe20004000000 */
[----:B------:R-:W-:Y:S01]  /*4ea0*/  STL [R1+0xe00], R11 ;  /* 0x000e000b01007387 */ /* 0x000fe20000100800 */
[----:B0-----:R-:W-:-:S03]  /*4eb0*/  SEL R9, R10, R28, !P0 ;  /* 0x0000001c0a097207 */ /* 0x001fc60004000000 */
[----:B------:R-:W-:Y:S04]  /*4ec0*/  STL [R1+0xe04], R12 ;  /* 0x000e040c01007387 */ /* 0x000fe80000100800 */
[----:B------:R-:W-:Y:S04]  /*4ed0*/  STL [R1+0xe08], R13 ;  /* 0x000e080d01007387 */ /* 0x000fe80000100800 */
[----:B------:R-:W-:Y:S04]  /*4ee0*/  STL [R1+0xe0c], R14 ;  /* 0x000e0c0e01007387 */ /* 0x000fe80000100800 */
[----:B------:R0:W-:Y:S04]  /*4ef0*/  STL [R1+0xe10], R8 ;  /* 0x000e100801007387 */ /* 0x0001e80000100800 */
[----:B------:R-:W2:Y:S04]  /*4f00*/  LDL.LU R28, [R1+0x108] ;  /* 0x00010800011c7983 */ /* 0x000ea80000300800 */
[----:B0-----:R-:W2:Y:S04]  /*4f10*/  LDL.LU R8, [R1+0x10c] ;  /* 0x00010c0001087983 */ /* 0x001ea80000300800 */
[----:B------:R-:W2:Y:S04]  /*4f20*/  LDL.LU R14, [R1+0xb4] ;  /* 0x0000b400010e7983 */ /* 0x000ea80000300800 */
[----:B------:R-:W2:Y:S04]  /*4f30*/  LDL.LU R13, [R1+0xac] ;  /* 0x0000ac00010d7983 */ /* 0x000ea80000300800 */
[----:B------:R-:W2:Y:S04]  /*4f40*/  LDL.LU R12, [R1+0xa8] ;  /* 0x0000a800010c7983 */ /* 0x000ea80000300800 */
[----:B------:R-:W2:Y:S04]  /*4f50*/  LDL.LU R11, [R1+0xa4] ;  /* 0x0000a400010b7983 */ /* 0x000ea80000300800 */
[----:B------:R-:W2:Y:S04]  /*4f60*/  LDL.LU R2, [R1+0x9c] ;  /* 0x00009c0001027983 */ /* 0x000ea80000300800 */
[----:B------:R-:W2:Y:S04]  /*4f70*/  LDL.LU R0, [R1+0x98] ;  /* 0x0000980001007983 */ /* 0x000ea80000300800 */
[----:B------:R0:W-:Y:S01]  /*4f80*/  STL [R1+0xe14], R9 ;  /* 0x000e140901007387 */ /* 0x0001e20000100800 */
[----:B------:R-:W-:-:S03]  /*4f90*/  SEL R15, R10, R15, !P0 ;  /* 0x0000000f0a0f7207 */ /* 0x000fc60004000000 */
[----:B0-----:R-:W0:Y:S04]  /*4fa0*/  S2R R9, SR_TID.X ;  /* 0x0000000000097919 */ /* 0x001e280000002100 */
[----:B------:R1:W-:Y:S02]  /*4fb0*/  STL [R1+0xe18], R15 ;  /* 0x000e180f01007387 */ /* 0x0003e40000100800 */
[----:B-1----:R-:W-:-:S04]  /*4fc0*/  LOP3.LUT R15, RZ, c[0x0][0x17c], RZ, 0x33, !PT ;  /* 0x00005f00ff0f7a12 */ /* 0x002fc800078e33ff */
[C---:B------:R-:W-:Y:S02]  /*4fd0*/  SEL R16, R15.reuse, R16, !P0 ;  /* 0x000000100f107207 */ /* 0x040fe40004000000 */
[C---:B------:R-:W-:Y:S02]  /*4fe0*/  SEL R17, R15.reuse, R17, !P0 ;  /* 0x000000110f117207 */ /* 0x040fe40004000000 */
[C---:B------:R-:W-:Y:S02]  /*4ff0*/  SEL R18, R15.reuse, R18, !P0 ;  /* 0x000000120f127207 */ /* 0x040fe40004000000 */
[C---:B------:R-:W-:Y:S01]  /*5000*/  SEL R19, R15.reuse, R19, !P0 ;  /* 0x000000130f137207 */ /* 0x040fe20004000000 */
[----:B------:R-:W-:Y:S01]  /*5010*/  STL [R1+0xe1c], R16 ;  /* 0x000e1c1001007387 */ /* 0x000fe20000100800 */
[C---:B------:R-:W-:Y:S02]  /*5020*/  SEL R20, R15.reuse, R20, !P0 ;  /* 0x000000140f147207 */ /* 0x040fe40004000000 */
[C---:B------:R-:W-:Y:S01]  /*5030*/  SEL R21, R15.reuse, R21, !P0 ;  /* 0x000000150f157207 */ /* 0x040fe20004000000 */
[----:B------:R-:W-:Y:S01]  /*5040*/  STL [R1+0xe20], R17 ;  /* 0x000e201101007387 */ /* 0x000fe20000100800 */
[----:B------:R-:W-:-:S02]  /*5050*/  SEL R22, R15, R22, !P0 ;  /* 0x000000160f167207 */ /* 0x000fc40004000000 */
[C---:B------:R-:W-:Y:S01]  /*5060*/  SEL R23, R15.reuse, R23, !P0 ;  /* 0x000000170f177207 */ /* 0x040fe20004000000 */
[----:B------:R-:W-:Y:S01]  /*5070*/  STL [R1+0xe24], R18 ;  /* 0x000e241201007387 */ /* 0x000fe20000100800 */
[----:B------:R-:W-:Y:S02]  /*5080*/  SEL R24, R15, R24, !P0 ;  /* 0x000000180f187207 */ /* 0x000fe40004000000 */
[----:B0-----:R-:W-:Y:S01]  /*5090*/  LOP3.LUT R9, R9, 0x3f, RZ, 0xc0, !PT ;  /* 0x0000003f09097812 */ /* 0x001fe200078ec0ff */
[----:B------:R-:W-:Y:S01]  /*50a0*/  STL [R1+0xe28], R19 ;  /* 0x000e281301007387 */ /* 0x000fe20000100800 */
[C---:B------:R-:W-:Y:S02]  /*50b0*/  SEL R25, R15.reuse, R25, !P0 ;  /* 0x000000190f197207 */ /* 0x040fe40004000000 */
[C---:B------:R-:W-:Y:S01]  /*50c0*/  SEL R26, R15.reuse, R26, !P0 ;  /* 0x0000001a0f1a7207 */ /* 0x040fe20004000000 */
[----:B------:R-:W-:Y:S01]  /*50d0*/  STL [R1+0xe2c], R20 ;  /* 0x000e2c1401007387 */ /* 0x000fe20000100800 */
[----:B------:R-:W-:-:S03]  /*50e0*/  SEL R27, R15, R27, !P0 ;  /* 0x0000001b0f1b7207 */ /* 0x000fc60004000000 */
[----:B------:R-:W-:Y:S01]  /*50f0*/  STL [R1+0xe30], R21 ;  /* 0x000e301501007387 */ /* 0x000fe20000100800 */
[----:B------:R-:W-:Y:S01]  /*5100*/  SEL R29, R15, R29, !P0 ;  /* 0x0000001d0f1d7207 */ /* 0x000fe20004000000 */
[----:B------:R-:W-:Y:S02]  /*5110*/  IMAD R9, R9, c[0x0][0x18c], RZ ;  /* 0x0000630009097a24 */ /* 0x000fe400078e02ff */
[----:B------:R-:W-:Y:S01]  /*5120*/  STL [R1+0xe34], R22 ;  /* 0x000e341601007387 */ /* 0x000fe20000100800 */
[----:B------:R-:W-:-:S03]  /*5130*/  SEL R6, R15, R6, !P0 ;  /* 0x000000060f067207 */ /* 0x000fc60004000000 */
[----:B------:R-:W-:Y:S01]  /*5140*/  STL [R1+0xe38], R23 ;  /* 0x000e381701007387 */ /* 0x000fe20000100800 */
[----:B-----5:R-:W-:-:S03]  /*5150*/  SEL R5, R15, R5, !P0 ;  /* 0x000000050f057207 */ /* 0x020fc60004000000 */
[----:B------:R-:W-:Y:S01]  /*5160*/  STL [R1+0xe3c], R24 ;  /* 0x000e3c1801007387 */ /* 0x000fe20000100800 */
[----:B---3--:R-:W-:-:S03]  /*5170*/  SEL R10, R15, R3, !P0 ;  /* 0x000000030f0a7207 */ /* 0x008fc60004000000 */
[----:B------:R-:W-:Y:S01]  /*5180*/  STL [R1+0xe40], R25 ;  /* 0x000e401901007387 */ /* 0x000fe20000100800 */
[----:B------:R-:W-:-:S03]  /*5190*/  SEL R7, R15, R7, !P0 ;  /* 0x000000070f077207 */ /* 0x000fc60004000000 */
[----:B------:R-:W-:Y:S01]  /*51a0*/  STL [R1+0xe44], R26 ;  /* 0x000e441a01007387 */ /* 0x000fe20000100800 */
[----:B----4-:R-:W-:-:S03]  /*51b0*/  SEL R4, R15, R4, !P0 ;  /* 0x000000040f047207 */ /* 0x010fc60004000000 */
[----:B------:R-:W-:Y:S01]  /*51c0*/  STL [R1+0xe48], R27 ;  /* 0x000e481b01007387 */ /* 0x000fe20000100800 */
[----:B------:R-:W-:-:S03]  /*51d0*/  LEA.HI.X.SX32 R3, R9, c[0x0][0x16c], 0x1, P5 ;  /* 0x00005b0009037a11 */ /* 0x000fc600028f0eff */
[----:B------:R-:W-:Y:S04]  /*51e0*/  STL [R1+0xe4c], R29 ;  /* 0x000e4c1d01007387 */ /* 0x000fe80000100800 */
[----:B------:R-:W-:Y:S04]  /*51f0*/  STL [R1+0xe50], R6 ;  /* 0x000e500601007387 */ /* 0x000fe80000100800 */
[----:B------:R-:W-:Y:S04]  /*5200*/  STL [R1+0xe54], R5 ;  /* 0x000e540501007387 */ /* 0x000fe80000100800 */
[----:B------:R-:W-:Y:S04]  /*5210*/  STL [R1+0xe58], R10 ;  /* 0x000e580a01007387 */ /* 0x000fe80000100800 */
[----:B------:R-:W-:Y:S04]  /*5220*/  STL [R1+0xe5c], R7 ;  /* 0x000e5c0701007387 */ /* 0x000fe80000100800 */
[----:B------:R0:W-:Y:S04]  /*5230*/  STL [R1+0xe60], R4 ;  /* 0x000e600401007387 */ /* 0x0001e80000100800 */
[----:B------:R1:W-:Y:S01]  /*5240*/  STL [R1+0xe64], R3 ;  /* 0x000e640301007387 */ /* 0x0003e20000100800 */
[----:B--2---:R-:W-:-:S02]  /*5250*/  IMAD R28, R28, c[0x0][0x184], RZ ;  /* 0x000061001c1c7a24 */ /* 0x004fc400078e02ff */
[----:B0-----:R-:W-:-:S03]  /*5260*/  IMAD R4, R8, c[0x0][0x184], RZ ;  /* 0x0000610008047a24 */ /* 0x001fc600078e02ff */
[----:B------:R-:W-:Y:S01]  /*5270*/  STL [R1+0xd98], R28 ;  /* 0x000d981c01007387 */ /* 0x000fe20000100800 */
[----:B-1----:R-:W-:-:S03]  /*5280*/  IMAD R3, R14, c[0x0][0x190], RZ ;  /* 0x000064000e037a24 */ /* 0x002fc600078e02ff */
[----:B------:R0:W-:Y:S01]  /*5290*/  STL [R1+0xa0], R4 ;  /* 0x0000a00401007387 */ /* 0x0001e20000100800 */
[----:B------:R-:W-:-:S03]  /*52a0*/  IMAD R5, R13, c[0x0][0x190], RZ ;  /* 0x000064000d057a24 */ /* 0x000fc600078e02ff */
[----:B------:R1:W-:Y:S01]  /*52b0*/  STL [R1+0x18], R3 ;  /* 0x0000180301007387 */ /* 0x0003e20000100800 */
[----:B0-----:R-:W-:-:S03]  /*52c0*/  IMAD R4, R12, c[0x0][0x190], RZ ;  /* 0x000064000c047a24 */ /* 0x001fc600078e02ff */
[----:B------:R-:W-:Y:S01]  /*52d0*/  STL [R1+0x20], R5 ;  /* 0x0000200501007387 */ /* 0x000fe20000100800 */
[----:B-1----:R-:W-:-:S03]  /*52e0*/  IMAD R3, R11, c[0x0][0x190], RZ ;  /* 0x000064000b037a24 */ /* 0x002fc600078e02ff */
[----:B------:R-:W-:Y:S04]  /*52f0*/  STL [R1+0x70], R4 ;  /* 0x0000700401007387 */ /* 0x000fe80000100800 */
[----:B------:R0:W-:Y:S04]  /*5300*/  STL [R1+0x7c], R3 ;  /* 0x00007c0301007387 */ /* 0x0001e80000100800 */
[----:B0-----:R-:W2:Y:S01]  /*5310*/  LDL.LU R3, [R1+0x8c] ;  /* 0x00008c0001037983 */ /* 0x001ea20000300800 */
[----:B------:R-:W-:Y:S02]  /*5320*/  IMAD R2, R2, c[0x0][0x190], RZ ;  /* 0x0000640002027a24 */ /* 0x000fe400078e02ff */
[----:B------:R-:W-:-:S03]  /*5330*/  IMAD R0, R0, c[0x0][0x190], RZ ;  /* 0x0000640000007a24 */ /* 0x000fc600078e02ff */
[----:B------:R-:W-:Y:S04]  /*5340*/  STL [R1+0x80], R2 ;  /* 0x0000800201007387 */ /* 0x000fe80000100800 */
[----:B--2---:R0:W-:Y:S04]  /*5350*/  STL [R1+0xe68], R3 ;  /* 0x000e680301007387 */ /* 0x0041e80000100800 */
[----:B------:R-:W-:Y:S04]  /*5360*/  STL [R1+0x98], R0 ;  /* 0x0000980001007387 */ /* 0x000fe80000100800 */
[----:B0-----:R-:W2:Y:S04]  /*5370*/  LDL.LU R3, [R1+0x90] ;  /* 0x0000900001037983 */ /* 0x001ea80000300800 */
[----:B--2---:R0:W-:Y:S04]  /*5380*/  STL [R1+0xe6c], R3 ;  /* 0x000e6c0301007387 */ /* 0x0041e80000100800 */
[----:B0-----:R-:W2:Y:S04]  /*5390*/  LDL.LU R3, [R1+0x94] ;  /* 0x0000940001037983 */ /* 0x001ea80000300800 */
[----:B------:R-:W3:Y:S04]  /*53a0*/  LDL.LU R4, [R1+0x88] ;  /* 0x0000880001047983 */ /* 0x000ee80000300800 */
[----:B------:R-:W4:Y:S04]  /*53b0*/  LDL.LU R7, [R1+0x84] ;  /* 0x0000840001077983 */ /* 0x000f280000300800 */
[----:B------:R-:W5:Y:S04]  /*53c0*/  LDL.LU R10, [R1+0x78] ;  /* 0x00007800010a7983 */ /* 0x000f680000300800 */
[----:B------:R-:W3:Y:S04]  /*53d0*/  LDL.LU R5, [R1+0x74] ;  /* 0x0000740001057983 */ /* 0x000ee80000300800 */
        /* <DEDUP_REMOVED lines=23> */
[----:B------:R-:W3:Y:S01]  /*5550*/  LDL.LU R28, [R1+0x8] ;  /* 0x00000800011c7983 */ /* 0x000ee20000300800 */
[----:B--2---:R-:W-:-:S05]  /*5560*/  IMAD R3, R3, c[0x0][0x190], RZ ;  /* 0x0000640003037a24 */ /* 0x004fca00078e02ff */
[----:B------:R0:W-:Y:S04]  /*5570*/  STL [R1+0x94], R3 ;  /* 0x0000940301007387 */ /* 0x0001e80000100800 */
[----:B0-----:R-:W2:Y:S02]  /*5580*/  LDL.LU R3, [R1+0xe6c] ;  /* 0x000e6c0001037983 */ /* 0x001ea40000300800 */
[----:B--2---:R-:W-:-:S05]  /*5590*/  IMAD R3, R3, c[0x0][0x190], RZ ;  /* 0x0000640003037a24 */ /* 0x004fca00078e02ff */
[----:B------:R0:W-:Y:S04]  /*55a0*/  STL [R1+0x90], R3 ;  /* 0x0000900301007387 */ /* 0x0001e80000100800 */
[----:B0-----:R-:W2:Y:S01]  /*55b0*/  LDL.LU R3, [R1+0xe68] ;  /* 0x000e680001037983 */ /* 0x001ea20000300800 */
[----:B---3--:R-:W-:Y:S02]  /*55c0*/  IMAD R4, R4, c[0x0][0x190], RZ ;  /* 0x0000640004047a24 */ /* 0x008fe400078e02ff */
[----:B----4-:R-:W-:Y:S02]  /*55d0*/  IMAD R7, R7, c[0x0][0x190], RZ ;  /* 0x0000640007077a24 */ /* 0x010fe400078e02ff */
[----:B-----5:R-:W-:Y:S02]  /*55e0*/  IMAD R10, R10, c[0x0][0x190], RZ ;  /* 0x000064000a0a7a24 */ /* 0x020fe400078e02ff */
[----:B------:R-:W-:-:S02]  /*55f0*/  IMAD R5, R5, c[0x0][0x190], RZ ;  /* 0x0000640005057a24 */ /* 0x000fc400078e02ff */
[----:B------:R-:W-:Y:S02]  /*5600*/  IMAD R6, R6, c[0x0][0x190], RZ ;  /* 0x0000640006067a24 */ /* 0x000fe400078e02ff */
[----:B------:R-:W-:Y:S02]  /*5610*/  IMAD R29, R29, c[0x0][0x190], RZ ;  /* 0x000064001d1d7a24 */ /* 0x000fe400078e02ff */
[----:B------:R-:W-:Y:S02]  /*5620*/  IMAD R27, R27, c[0x0][0x190], RZ ;  /* 0x000064001b1b7a24 */ /* 0x000fe400078e02ff */
[----:B------:R-:W-:Y:S02]  /*5630*/  IMAD R26, R26, c[0x0][0x190], RZ ;  /* 0x000064001a1a7a24 */ /* 0x000fe400078e02ff */
[----:B------:R-:W-:Y:S02]  /*5640*/  IMAD R25, R25, c[0x0][0x190], RZ ;  /* 0x0000640019197a24 */ /* 0x000fe400078e02ff */
        /* <DEDUP_REMOVED lines=18> */
[----:B--2---:R-:W-:-:S05]  /*5770*/  IMAD R3, R3, c[0x0][0x190], RZ ;  /* 0x0000640003037a24 */ /* 0x004fca00078e02ff */
        /* <DEDUP_REMOVED lines=55> */
[----:B0-----:R-:W5:Y:S01]  /*5af0*/  LDL.LU R0, [R1+0xdf8] ;  /* 0x000df80001007983 */ /* 0x001f620000300800 */
[----:B------:R-:W-:-:S05]  /*5b00*/  IMAD R28, R28, c[0x0][0x190], RZ ;  /* 0x000064001c1c7a24 */ /* 0x000fca00078e02ff */
[----:B------:R0:W-:Y:S01]  /*5b10*/  STL [R1+0x8], R28 ;  /* 0x0000081c01007387 */ /* 0x0001e20000100800 */
[----:B--2---:R-:W-:Y:S02]  /*5b20*/  IMAD R22, R22, c[0x0][0x190], RZ ;  /* 0x0000640016167a24 */ /* 0x004fe400078e02ff */
[----:B---3--:R-:W-:Y:S02]  /*5b30*/  IMAD R21, R21, c[0x0][0x190], RZ ;  /* 0x0000640015157a24 */ /* 0x008fe400078e02ff */
[----:B----4-:R-:W-:Y:S02]  /*5b40*/  IMAD R20, R20, c[0x0][0x190], RZ ;  /* 0x0000640014147a24 */ /* 0x010fe400078e02ff */
[----:B-----5:R-:W-:Y:S02]  /*5b50*/  IMAD R19, R19, c[0x0][0x190], RZ ;  /* 0x0000640013137a24 */ /* 0x020fe400078e02ff */
        /* <DEDUP_REMOVED lines=10> */
[----:B0-----:R-:W-:Y:S02]  /*5c00*/  IMAD R28, R0, c[0x0][0x190], RZ ;  /* 0x00006400001c7a24 */ /* 0x001fe400078e02ff */
[----:B------:R-:W2:Y:S04]  /*5c10*/  LDL.LU R0, [R1+0xdf4] ;  /* 0x000df40001007983 */ /* 0x000ea80000300800 */
[----:B------:R0:W-:Y:S02]  /*5c20*/  STL [R1+0x4], R28 ;  /* 0x0000041c01007387 */ /* 0x0001e40000100800 */
[----:B0-----:R-:W-:-:S05]  /*5c30*/  IMAD R28, R2, c[0x0][0x190], RZ ;  /* 0x00006400021c7a24 */ /* 0x001fca00078e02ff */
        /* <DEDUP_REMOVED lines=29> */
[----:B0-----:R-:W4:Y:S01]  /*5e10*/  LDL.LU R22, [R1+0x18] ;  /* 0x0000180001167983 */ /* 0x001f220000300800 */
[----:B------:R-:W-:-:S02]  /*5e20*/  IMAD R23, R23, c[0x0][0x190], RZ ;  /* 0x0000640017177a24 */ /* 0x000fc400078e02ff */
[----:B------:R-:W-:Y:S02]  /*5e30*/  IMAD R24, R24, c[0x0][0x190], RZ ;  /* 0x0000640018187a24 */ /* 0x000fe400078e02ff */
[----:B------:R-:W-:Y:S02]  /*5e40*/  IMAD R25, R25, c[0x0][0x190], RZ ;  /* 0x0000640019197a24 */ /* 0x000fe400078e02ff */
[----:B------:R-:W-:Y:S01]  /*5e50*/  IMAD R26, R26, c[0x0][0x190], RZ ;  /* 0x000064001a1a7a24 */ /* 0x000fe200078e02ff */
[----:B------:R-:W-:Y:S01]  /*5e60*/  STL [R1+0xdd8], R23 ;  /* 0x000dd81701007387 */ /* 0x000fe20000100800 */
[----:B------:R-:W-:Y:S02]  /*5e70*/  IMAD R27, R27, c[0x0][0x190], RZ ;  /* 0x000064001b1b7a24 */ /* 0x000fe400078e02ff */
[----:B------:R-:W-:Y:S01]  /*5e80*/  IMAD R29, R29, c[0x0][0x190], RZ ;  /* 0x000064001d1d7a24 */ /* 0x000fe200078e02ff */
[----:B------:R-:W-:Y:S01]  /*5e90*/  STL [R1+0xddc], R24 ;  /* 0x000ddc1801007387 */ /* 0x000fe20000100800 */
[----:B------:R-:W-:-:S03]  /*5ea0*/  IMAD R6, R6, c[0x0][0x190], RZ ;  /* 0x0000640006067a24 */ /* 0x000fc600078e02ff */
[----:B------:R-:W-:Y:S04]  /*5eb0*/  STL [R1+0xde0], R25 ;  /* 0x000de01901007387 */ /* 0x000fe80000100800 */
[----:B------:R-:W-:Y:S04]  /*5ec0*/  STL [R1+0xde4], R26 ;  /* 0x000de41a01007387 */ /* 0x000fe80000100800 */
[----:B------:R-:W-:Y:S04]  /*5ed0*/  STL [R1+0xde8], R27 ;  /* 0x000de81b01007387 */ /* 0x000fe80000100800 */
[----:B------:R-:W-:Y:S04]  /*5ee0*/  STL [R1+0xdec], R29 ;  /* 0x000dec1d01007387 */ /* 0x000fe80000100800 */
[----:B------:R0:W-:Y:S01]  /*5ef0*/  STL [R1+0xdf0], R6 ;  /* 0x000df00601007387 */ /* 0x0001e20000100800 */
[----:B------:R-:W-:-:S03]  /*5f00*/  IMAD R2, R4, c[0x0][0x190], RZ ;  /* 0x0000640004027a24 */ /* 0x000fc600078e02ff */
[----:B0-----:R-:W5:Y:S01]  /*5f10*/  LDL.LU R6, [R1+0x64] ;  /* 0x0000640001067983 */ /* 0x001f620000300800 */
[-C--:B--2---:R-:W-:Y:S02]  /*5f20*/  LEA R24, P0, R20, R0.reuse, 0x1 ;  /* 0x0000000014187211 */ /* 0x084fe400078008ff */
[-C--:B---3--:R-:W-:Y:S02]  /*5f30*/  LEA R4, P6, R21, R0.reuse, 0x1 ;  /* 0x0000000015047211 */ /* 0x088fe400078c08ff */
[----:B----4-:R-:W-:-:S05]  /*5f40*/  LEA R23, P5, R22, R0, 0x1 ;  /* 0x0000000016177211 */ /* 0x010fca00078a08ff */
[----:B------:R0:W-:Y:S04]  /*5f50*/  STL [R1+0xb7c], R23 ;  /* 0x000b7c1701007387 */ /* 0x0001e80000100800 */
[----:B------:R1:W-:Y:S04]  /*5f60*/  STL [R1+0xb84], R4 ;  /* 0x000b840401007387 */ /* 0x0003e80000100800 */
[----:B------:R2:W-:Y:S04]  /*5f70*/  STL [R1+0xb8c], R24 ;  /* 0x000b8c1801007387 */ /* 0x0005e80000100800 */
[----:B------:R-:W3:Y:S01]  /*5f80*/  LDL.LU R29, [R1+0x60] ;  /* 0x00006000011d7983 */ /* 0x000ee20000300800 */
[----:B0-----:R-:W-:-:S02]  /*5f90*/  LEA R23, P1, R19, R0, 0x1 ;  /* 0x0000000013177211 */ /* 0x001fc400078208ff */
[-C--:B-1----:R-:W-:Y:S02]  /*5fa0*/  LEA R4, P2, R18, R0.reuse, 0x1 ;  /* 0x0000000012047211 */ /* 0x082fe400078408ff */
[-C--:B--2---:R-:W-:Y:S01]  /*5fb0*/  LEA R24, P3, R17, R0.reuse, 0x1 ;  /* 0x0000000011187211 */ /* 0x084fe200078608ff */
[----:B------:R0:W-:Y:S04]  /*5fc0*/  STL [R1+0xb94], R23 ;  /* 0x000b941701007387 */ /* 0x0001e80000100800 */
[----:B------:R1:W-:Y:S04]  /*5fd0*/  STL [R1+0xb9c], R4 ;  /* 0x000b9c0401007387 */ /* 0x0003e80000100800 */
[----:B------:R-:W-:Y:S04]  /*5fe0*/  STL [R1+0xba4], R24 ;  /* 0x000ba41801007387 */ /* 0x000fe80000100800 */
[----:B------:R-:W2:Y:S01]  /*5ff0*/  LDL.LU R27, [R1+0x5c] ;  /* 0x00005c00011b7983 */ /* 0x000ea20000300800 */
[----:B0-----:R-:W-:-:S02]  /*6000*/  LEA R23, P4, R16, R0, 0x1 ;  /* 0x0000000010177211 */ /* 0x001fc400078808ff */
[-C--:B-1----:R-:W-:Y:S02]  /*6010*/  LEA.HI.X.SX32 R4, R22, R3.reuse, 0x1, P5 ;  /* 0x0000000316047211 */ /* 0x082fe400028f0eff */
[----:B------:R-:W-:Y:S01]  /*6020*/  LEA R22, P5, R15, R0, 0x1 ;  /* 0x000000000f167211 */ /* 0x000fe200078a08ff */
[----:B------:R-:W-:Y:S04]  /*6030*/  STL [R1+0xbac], R23 ;  /* 0x000bac1701007387 */ /* 0x000fe80000100800 */
[----:B------:R0:W-:Y:S04]  /*6040*/  STL [R1+0xb78], R4 ;  /* 0x000b780401007387 */ /* 0x0001e80000100800 */
[----:B------:R-:W-:Y:S04]  /*6050*/  STL [R1+0xbb4], R22 ;  /* 0x000bb41601007387 */ /* 0x000fe80000100800 */
[----:B------:R-:W4:Y:S01]  /*6060*/  LDL.LU R26, [R1+0x58] ;  /* 0x00005800011a7983 */ /* 0x000f220000300800 */
[----:B------:R-:W-:-:S02]  /*6070*/  LEA.HI.X.SX32 R21, R21, R3, 0x1, P6 ;  /* 0x0000000315157211 */ /* 0x000fc400030f0eff */
[----:B0-----:R-:W-:-:S03]  /*6080*/  LEA R4, P6, R9, R0, 0x1 ;  /* 0x0000000009047211 */ /* 0x001fc600078c08ff */
[----:B------:R0:W-:Y:S04]  /*6090*/  STL [R1+0xb80], R21 ;  /* 0x000b801501007387 */ /* 0x0001e80000100800 */
[----:B------:R1:W-:Y:S01]  /*60a0*/  STL [R1+0xbbc], R4 ;  /* 0x000bbc0401007387 */ /* 0x0003e20000100800 */
[----:B0-----:R-:W-:-:S05]  /*60b0*/  LEA.HI.X.SX32 R21, R20, R3, 0x1, P0 ;  /* 0x0000000314157211 */ /* 0x001fca00000f0eff */
[----:B------:R-:W-:Y:S04]  /*60c0*/  STL [R1+0xb88], R21 ;  /* 0x000b881501007387 */ /* 0x000fe80000100800 */
[----:B------:R-:W4:Y:S01]  /*60d0*/  LDL.LU R25, [R1+0x54] ;  /* 0x0000540001197983 */ /* 0x000f220000300800 */
[-C--:B------:R-:W-:Y:S02]  /*60e0*/  LEA R20, P0, R14, R0.reuse, 0x1 ;  /* 0x000000000e147211 */ /* 0x080fe400078008ff */
[-C--:B-1----:R-:W-:Y:S02]  /*60f0*/  LEA.HI.X.SX32 R4, R19, R3.reuse, 0x1, P1 ;  /* 0x0000000313047211 */ /* 0x082fe400008f0eff */
[----:B-----5:R-:W-:Y:S01]  /*6100*/  LEA R19, P1, R12, R0, 0x1 ;  /* 0x000000000c137211 */ /* 0x020fe200078208ff */
[----:B------:R-:W-:Y:S04]  /*6110*/  STL [R1+0xbc4], R20 ;  /* 0x000bc41401007387 */ /* 0x000fe80000100800 */
[----:B------:R0:W-:Y:S04]  /*6120*/  STL [R1+0xb90], R4 ;  /* 0x000b900401007387 */ /* 0x0001e80000100800 */
[----:B------:R-:W-:Y:S04]  /*6130*/  STL [R1+0xbcc], R19 ;  /* 0x000bcc1301007387 */ /* 0x000fe80000100800 */
[----:B------:R-:W5:Y:S01]  /*6140*/  LDL.LU R24, [R1+0x50] ;  /* 0x0000500001187983 */ /* 0x000f620000300800 */
[----:B------:R-:W-:-:S02]  /*6150*/  LEA.HI.X.SX32 R18, R18, R3, 0x1, P2 ;  /* 0x0000000312127211 */ /* 0x000fc400010f0eff */
[----:B0-----:R-:W-:-:S03]  /*6160*/  LEA R4, P2, R28, R0, 0x1 ;  /* 0x000000001c047211 */ /* 0x001fc600078408ff */
[----:B------:R0:W-:Y:S04]  /*6170*/  STL [R1+0xb98], R18 ;  /* 0x000b981201007387 */ /* 0x0001e80000100800 */
[----:B------:R1:W-:Y:S01]  /*6180*/  STL [R1+0xbd4], R4 ;  /* 0x000bd40401007387 */ /* 0x0003e20000100800 */
[----:B0-----:R-:W-:-:S05]  /*6190*/  LEA.HI.X.SX32 R18, R17, R3, 0x1, P3 ;  /* 0x0000000311127211 */ /* 0x001fca00018f0eff */
[----:B------:R-:W-:Y:S04]  /*61a0*/  STL [R1+0xba0], R18 ;  /* 0x000ba01201007387 */ /* 0x000fe80000100800 */
[----:B------:R-:W5:Y:S01]  /*61b0*/  LDL.LU R23, [R1+0x4c] ;  /* 0x00004c0001177983 */ /* 0x000f620000300800 */
[-C--:B------:R-:W-:Y:S02]  /*61c0*/  LEA R17, P3, R11, R0.reuse, 0x1 ;  /* 0x000000000b117211 */ /* 0x080fe400078608ff */
[-C--:B-1----:R-:W-:Y:S02]  /*61d0*/  LEA.HI.X.SX32 R4, R16, R3.reuse, 0x1, P4 ;  /* 0x0000000310047211 */ /* 0x082fe400020f0eff */
[----:B------:R-:W-:Y:S01]  /*61e0*/  LEA R16, P4, R13, R0, 0x1 ;  /* 0x000000000d107211 */ /* 0x000fe200078808ff */
[----:B------:R-:W-:Y:S01]  /*61f0*/  STL [R1+0xbdc], R17 ;  /* 0x000bdc1101007387 */ /* 0x000fe20000100800 */
[----:B------:R-:W-:-:S03]  /*6200*/  LEA.HI.X.SX32 R15, R15, R3, 0x1, P5 ;  /* 0x000000030f0f7211 */ /* 0x000fc600028f0eff */
[----:B------:R0:W-:Y:S04]  /*6210*/  STL [R1+0xba8], R4 ;  /* 0x000ba80401007387 */ /* 0x0001e80000100800 */
[----:B------:R-:W-:Y:S04]  /*6220*/  STL [R1+0xbe4], R16 ;  /* 0x000be41001007387 */ /* 0x000fe80000100800 */
[----:B------:R-:W5:Y:S01]  /*6230*/  LDL.LU R22, [R1+0x48] ;  /* 0x0000480001167983 */ /* 0x000f620000300800 */
[----:B0-----:R-:W-:-:S03]  /*6240*/  LEA R4, P5, R8, R0, 0x1 ;  /* 0x0000000008047211 */ /* 0x001fc600078a08ff */
[----:B------:R-:W-:Y:S01]  /*6250*/  STL [R1+0xbb0], R15 ;  /* 0x000bb00f01007387 */ /* 0x000fe20000100800 */
[----:B------:R-:W-:-:S03]  /*6260*/  LEA.HI.X.SX32 R9, R9, R3, 0x1, P6 ;  /* 0x0000000309097211 */ /* 0x000fc600030f0eff */
[----:B------:R0:W-:Y:S04]  /*6270*/  STL [R1+0xbec], R4 ;  /* 0x000bec0401007387 */ /* 0x0001e80000100800 */
[----:B------:R-:W5:Y:S04]  /*6280*/  LDL.LU R21, [R1+0x44] ;  /* 0x0000440001157983 */ /* 0x000f680000300800 */
[----:B------:R1:W-:Y:S01]  /*6290*/  STL [R1+0xbb8], R9 ;  /* 0x000bb80901007387 */ /* 0x0003e20000100800 */
[----:B0-----:R-:W-:-:S03]  /*62a0*/  LEA R4, P6, R6, R0, 0x1 ;  /* 0x0000000006047211 */ /* 0x001fc600078c08ff */
[----:B------:R-:W5:Y:S04]  /*62b0*/  LDL.LU R20, [R1+0x40] ;  /* 0x0000400001147983 */ /* 0x000f680000300800 */
[----:B------:R-:W-:Y:S01]  /*62c0*/  STL [R1+0xbf4], R4 ;  /* 0x000bf40401007387 */ /* 0x000fe20000100800 */
[----:B-1----:R-:W-:-:S03]  /*62d0*/  LEA.HI.X.SX32 R9, R14, R3, 0x1, P0 ;  /* 0x000000030e097211 */ /* 0x002fc600000f0eff */
[----:B------:R-:W5:Y:S04]  /*62e0*/  LDL.LU R19, [R1+0x3c] ;  /* 0x00003c0001137983 */ /* 0x000f680000300800 */
[----:B------:R0:W-:Y:S04]  /*62f0*/  STL [R1+0xbc0], R9 ;  /* 0x000bc00901007387 */ /* 0x0001e80000100800 */
[----:B------:R-:W5:Y:S01]  /*6300*/  LDL.LU R18, [R1+0x38] ;  /* 0x0000380001127983 */ /* 0x000f620000300800 */
[----:B0-----:R-:W-:Y:S02]  /*6310*/  LEA.HI.X.SX32 R9, R12, R3, 0x1, P1 ;  /* 0x000000030c097211 */ /* 0x001fe400008f0eff */
[----:B---3--:R-:W-:-:S05]  /*6320*/  LEA R4, P0, R29, R0, 0x1 ;  /* 0x000000001d047211 */ /* 0x008fca00078008ff */
[----:B------:R2:W-:Y:S04]  /*6330*/  STL [R1+0xbfc], R4 ;  /* 0x000bfc0401007387 */ /* 0x0005e80000100800 */
[----:B------:R-:W3:Y:S04]  /*6340*/  LDL.LU R17, [R1+0x34] ;  /* 0x0000340001117983 */ /* 0x000ee80000300800 */
[----:B------:R0:W-:Y:S04]  /*6350*/  STL [R1+0xbc8], R9 ;  /* 0x000bc80901007387 */ /* 0x0001e80000100800 */
[----:B------:R-:W3:Y:S01]  /*6360*/  LDL.LU R16, [R1+0x30] ;  /* 0x0000300001107983 */ /* 0x000ee20000300800 */
[----:B--2---:R-:W-:-:S05]  /*6370*/  LEA R4, P1, R27, R0, 0x1 ;  /* 0x000000001b047211 */ /* 0x004fca00078208ff */
[----:B------:R4:W-:Y:S01]  /*6380*/  STL [R1+0xc04], R4 ;  /* 0x000c040401007387 */ /* 0x0009e20000100800 */
[----:B0-----:R-:W-:-:S03]  /*6390*/  LEA.HI.X.SX32 R9, R28, R3, 0x1, P2 ;  /* 0x000000031c097211 */ /* 0x001fc600010f0eff */
[----:B------:R-:W2:Y:S04]  /*63a0*/  LDL.LU R15, [R1+0x2c] ;  /* 0x00002c00010f7983 */ /* 0x000ea80000300800 */
[----:B------:R0:W-:Y:S04]  /*63b0*/  STL [R1+0xbd0], R9 ;  /* 0x000bd00901007387 */ /* 0x0001e80000100800 */
[----:B------:R-:W2:Y:S01]  /*63c0*/  LDL.LU R28, [R1+0x28] ;  /* 0x00002800011c7983 */ /* 0x000ea20000300800 */
[----:B----4-:R-:W-:Y:S02]  /*63d0*/  LEA R4, P2, R26, R0, 0x1 ;  /* 0x000000001a047211 */ /* 0x010fe400078408ff */
[----:B0-----:R-:W-:-:S03]  /*63e0*/  LEA.HI.X.SX32 R9, R11, R3, 0x1, P3 ;  /* 0x000000030b097211 */ /* 0x001fc600018f0eff */
[----:B------:R0:W-:Y:S04]  /*63f0*/  STL [R1+0xc0c], R4 ;  /* 0x000c0c0401007387 */ /* 0x0001e80000100800 */
[----:B------:R-:W4:Y:S04]  /*6400*/  LDL.LU R11, [R1+0x24] ;  /* 0x00002400010b7983 */ /* 0x000f280000300800 */
[----:B------:R1:W-:Y:S04]  /*6410*/  STL [R1+0xbd8], R9 ;  /* 0x000bd80901007387 */ /* 0x0003e80000100800 */
[----:B------:R-:W2:Y:S01]  /*6420*/  LDL.LU R12, [R1+0x1c] ;  /* 0x00001c00010c7983 */ /* 0x000ea20000300800 */
[----:B0-----:R-:W-:-:S02]  /*6430*/  LEA R4, P3, R25, R0, 0x1 ;  /* 0x0000000019047211 */ /* 0x001fc400078608ff */
[----:B-1----:R-:W-:-:S03]  /*6440*/  LEA.HI.X.SX32 R9, R13, R3, 0x1, P4 ;  /* 0x000000030d097211 */ /* 0x002fc600020f0eff */
[----:B------:R5:W-:Y:S04]  /*6450*/  STL [R1+0xc14], R4 ;  /* 0x000c140401007387 */ /* 0x000be80000100800 */
[----:B------:R-:W4:Y:S04]  /*6460*/  LDL.LU R13, [R1+0x14] ;  /* 0x00001400010d7983 */ /* 0x000f280000300800 */
[----:B------:R0:W-:Y:S04]  /*6470*/  STL [R1+0xbe0], R9 ;  /* 0x000be00901007387 */ /* 0x0001e80000100800 */
[----:B------:R-:W4:Y:S01]  /*6480*/  LDL.LU R14, [R1+0x10] ;  /* 0x00001000010e7983 */ /* 0x000f220000300800 */
[----:B-----5:R-:W-:-:S02]  /*6490*/  LEA R4, P4, R24, R0, 0x1 ;  /* 0x0000000018047211 */ /* 0x020fc400078808ff */
[----:B0-----:R-:W-:-:S03]  /*64a0*/  LEA.HI.X.SX32 R9, R8, R3, 0x1, P5 ;  /* 0x0000000308097211 */ /* 0x001fc600028f0eff */
[----:B------:R-:W-:Y:S04]  /*64b0*/  STL [R1+0xc1c], R4 ;  /* 0x000c1c0401007387 */ /* 0x000fe80000100800 */
[----:B------:R-:W5:Y:S04]  /*64c0*/  LDL.LU R8, [R1+0xc] ;  /* 0x00000c0001087983 */ /* 0x000f680000300800 */
[----:B------:R0:W-:Y:S04]  /*64d0*/  STL [R1+0xbe8], R9 ;  /* 0x000be80901007387 */ /* 0x0001e80000100800 */
[----:B0-----:R-:W4:Y:S01]  /*64e0*/  LDL.LU R9, [R1+0x8] ;  /* 0x0000080001097983 */ /* 0x001f220000300800 */
[----:B------:R-:W-:-:S05]  /*64f0*/  LEA R4, P5, R23, R0, 0x1 ;  /* 0x0000000017047211 */ /* 0x000fca00078a08ff */
[----:B------:R0:W-:Y:S04]  /*6500*/  STL [R1+0xc24], R4 ;  /* 0x000c240401007387 */ /* 0x0001e80000100800 */
[----:B0-----:R-:W4:Y:S01]  /*6510*/  LDL.LU R4, [R1+0x4] ;  /* 0x0000040001047983 */ /* 0x001f220000300800 */
[-C--:B------:R-:W-:Y:S02]  /*6520*/  LEA.HI.X.SX32 R6, R6, R3.reuse, 0x1, P6 ;  /* 0x0000000306067211 */ /* 0x080fe400030f0eff */
[----:B------:R-:W-:-:S03]  /*6530*/  LEA.HI.X.SX32 R29, R29, R3, 0x1, P0 ;  /* 0x000000031d1d7211 */ /* 0x000fc600000f0eff */
[----:B------:R0:W-:Y:S02]  /*6540*/  STL [R1+0xbf0], R6 ;  /* 0x000bf00601007387 */ /* 0x0001e40000100800 */
[----:B0-----:R-:W-:-:S05]  /*6550*/  LEA R6, P6, R22, R0, 0x1 ;  /* 0x0000000016067211 */ /* 0x001fca00078c08ff */
[----:B------:R0:W-:Y:S01]  /*6560*/  STL [R1+0xc2c], R6 ;  /* 0x000c2c0601007387 */ /* 0x0001e20000100800 */
[----:B------:R-:W-:-:S03]  /*6570*/  LEA.HI.X.SX32 R27, R27, R3, 0x1, P1 ;  /* 0x000000031b1b7211 */ /* 0x000fc600008f0eff */
[----:B0-----:R-:W5:Y:S04]  /*6580*/  LDL.LU R6, [R1+0xdf0] ;  /* 0x000df00001067983 */ /* 0x001f680000300800 */
        /* <DEDUP_REMOVED lines=20> */
[----:B------:R3:W-:Y:S01]  /*66d0*/  STL [R1+0xc18], R24 ;  /* 0x000c181801007387 */ /* 0x0007e20000100800 */
[-C--:B------:R-:W-:Y:S02]  /*66e0*/  LEA.HI.X.SX32 R22, R22, R3.reuse, 0x1, P6 ;  /* 0x0000000316167211 */ /* 0x080fe400030f0eff */
[-C--:B------:R-:W-:Y:S02]  /*66f0*/  LEA.HI.X.SX32 R21, R21, R3.reuse, 0x1, P0 ;  /* 0x0000000315157211 */ /* 0x080fe400000f0eff */
[----:B------:R-:W-:Y:S02]  /*6700*/  LEA.HI.X.SX32 R20, R20, R3, 0x1, P1 ;  /* 0x0000000314147211 */ /* 0x000fe400008f0eff */
[----:B---3--:R-:W-:-:S05]  /*6710*/  LEA R24, P4, R17, R0, 0x1 ;  /* 0x0000000011187211 */ /* 0x008fca00078808ff */
[----:B------:R0:W-:Y:S04]  /*6720*/  STL [R1+0xc54], R24 ;  /* 0x000c541801007387 */ /* 0x0001e80000100800 */
[----:B0-----:R-:W3:Y:S04]  /*6730*/  LDL.LU R24, [R1+0xddc] ;  /* 0x000ddc0001187983 */ /* 0x001ee80000300800 */
[----:B------:R0:W-:Y:S02]  /*6740*/  STL [R1+0xc20], R23 ;  /* 0x000c201701007387 */ /* 0x0001e40000100800 */
[----:B0-----:R-:W-:-:S05]  /*6750*/  LEA R23, P5, R16, R0, 0x1 ;  /* 0x0000000010177211 */ /* 0x001fca00078a08ff */
[----:B------:R0:W-:Y:S04]  /*6760*/  STL [R1+0xc5c], R23 ;  /* 0x000c5c1701007387 */ /* 0x0001e80000100800 */
[----:B0-----:R-:W3:Y:S04]  /*6770*/  LDL.LU R23, [R1+0xdd8] ;  /* 0x000dd80001177983 */ /* 0x001ee80000300800 */
[----:B------:R2:W-:Y:S02]  /*6780*/  STL [R1+0xc28], R22 ;  /* 0x000c281601007387 */ /* 0x0005e40000100800 */
[----:B--2---:R-:W-:-:S05]  /*6790*/  LEA R22, P6, R15, R0, 0x1 ;  /* 0x000000000f167211 */ /* 0x004fca00078c08ff */
[----:B------:R0:W-:Y:S04]  /*67a0*/  STL [R1+0xc64], R22 ;  /* 0x000c641601007387 */ /* 0x0001e80000100800 */
[----:B0-----:R-:W2:Y:S04]  /*67b0*/  LDL.LU R22, [R1+0xdd4] ;  /* 0x000dd40001167983 */ /* 0x001ea80000300800 */
[----:B------:R0:W-:Y:S02]  /*67c0*/  STL [R1+0xc30], R21 ;  /* 0x000c301501007387 */ /* 0x0001e40000100800 */
[----:B0-----:R-:W-:-:S05]  /*67d0*/  LEA R21, P0, R28, R0, 0x1 ;  /* 0x000000001c157211 */ /* 0x001fca00078008ff */
[----:B------:R0:W-:Y:S01]  /*67e0*/  STL [R1+0xc6c], R21 ;  /* 0x000c6c1501007387 */ /* 0x0001e20000100800 */
[----:B------:R-:W-:-:S03]  /*67f0*/  LEA.HI.X.SX32 R19, R19, R3, 0x1, P2 ;  /* 0x0000000313137211 */ /* 0x000fc600010f0eff */
[----:B0-----:R-:W2:Y:S04]  /*6800*/  LDL.LU R21, [R1+0xdd0] ;  /* 0x000dd00001157983 */ /* 0x001ea80000300800 */
[----:B------:R4:W-:Y:S02]  /*6810*/  STL [R1+0xc38], R20 ;  /* 0x000c381401007387 */ /* 0x0009e40000100800 */
[----:B----4-:R-:W-:-:S05]  /*6820*/  LEA R20, P1, R11, R0, 0x1 ;  /* 0x000000000b147211 */ /* 0x010fca00078208ff */
[----:B------:R0:W-:Y:S01]  /*6830*/  STL [R1+0xc74], R20 ;  /* 0x000c741401007387 */ /* 0x0001e20000100800 */
[----:B------:R-:W-:-:S03]  /*6840*/  LEA.HI.X.SX32 R18, R18, R3, 0x1, P3 ;  /* 0x0000000312127211 */ /* 0x000fc600018f0eff */
[----:B0-----:R-:W4:Y:S04]  /*6850*/  LDL.LU R20, [R1+0xdcc] ;  /* 0x000dcc0001147983 */ /* 0x001f280000300800 */
[----:B------:R0:W-:Y:S02]  /*6860*/  STL [R1+0xc40], R19 ;  /* 0x000c401301007387 */ /* 0x0001e40000100800 */
[----:B0-----:R-:W-:-:S05]  /*6870*/  LEA R19, P2, R12, R0, 0x1 ;  /* 0x000000000c137211 */ /* 0x001fca00078408ff */
[----:B------:R0:W-:Y:S01]  /*6880*/  STL [R1+0xc7c], R19 ;  /* 0x000c7c1301007387 */ /* 0x0001e20000100800 */
[----:B------:R-:W-:-:S03]  /*6890*/  LEA.HI.X.SX32 R17, R17, R3, 0x1, P4 ;  /* 0x0000000311117211 */ /* 0x000fc600020f0eff */
[----:B0-----:R-:W2:Y:S04]  /*68a0*/  LDL.LU R19, [R1+0xdc8] ;  /* 0x000dc80001137983 */ /* 0x001ea80000300800 */
        /* <DEDUP_REMOVED lines=11> */
[----:B-----5:R-:W-:-:S05]  /*6960*/  LEA R16, P5, R8, R0, 0x1 ;  /* 0x0000000008107211 */ /* 0x020fca00078a08ff */
[----:B------:R0:W-:Y:S01]  /*6970*/  STL [R1+0xc94], R16 ;  /* 0x000c941001007387 */ /* 0x0001e20000100800 */
[----:B------:R-:W-:-:S03]  /*6980*/  LEA.HI.X.SX32 R28, R28, R3, 0x1, P0 ;  /* 0x000000031c1c7211 */ /* 0x000fc600000f0eff */
[----:B0-----:R-:W5:Y:S04]  /*6990*/  LDL.LU R16, [R1+0xdbc] ;  /* 0x000dbc0001107983 */ /* 0x001f680000300800 */
[----:B------:R0:W-:Y:S02]  /*69a0*/  STL [R1+0xc60], R15 ;  /* 0x000c600f01007387 */ /* 0x0001e40000100800 */
[----:B0-----:R-:W-:-:S05]  /*69b0*/  LEA R15, P6, R9, R0, 0x1 ;  /* 0x00000000090f7211 */ /* 0x001fca00078c08ff */
[----:B------:R0:W-:Y:S04]  /*69c0*/  STL [R1+0xc9c], R15 ;  /* 0x000c9c0f01007387 */ /* 0x0001e80000100800 */
[----:B0-----:R-:W2:Y:S04]  /*69d0*/  LDL.LU R15, [R1+0xdb8] ;  /* 0x000db800010f7983 */ /* 0x001ea80000300800 */
[----:B------:R0:W-:Y:S02]  /*69e0*/  STL [R1+0xc68], R28 ;  /* 0x000c681c01007387 */ /* 0x0001e40000100800 */
[----:B0-----:R-:W-:-:S05]  /*69f0*/  LEA R28, P0, R4, R0, 0x1 ;  /* 0x00000000041c7211 */ /* 0x001fca00078008ff */
[----:B------:R0:W-:Y:S04]  /*6a00*/  STL [R1+0xca4], R28 ;  /* 0x000ca41c01007387 */ /* 0x0001e80000100800 */
[----:B0-----:R-:W2:Y:S01]  /*6a10*/  LDL.LU R28, [R1+0xdb4] ;  /* 0x000db400011c7983 */ /* 0x001ea20000300800 */
[----:B------:R-:W-:-:S05]  /*6a20*/  LEA.HI.X.SX32 R11, R11, R3, 0x1, P1 ;  /* 0x000000030b0b7211 */ /* 0x000fca00008f0eff */
[----:B------:R2:W-:Y:S02]  /*6a30*/  STL [R1+0xc70], R11 ;  /* 0x000c700b01007387 */ /* 0x0005e40000100800 */
[----:B--2---:R-:W-:-:S05]  /*6a40*/  LEA R11, P1, R28, R0, 0x1 ;  /* 0x000000001c0b7211 */ /* 0x004fca00078208ff */
        /* <DEDUP_REMOVED lines=28> */
[----:B------:R2:W-:Y:S01]  /*6c10*/  STL [R1+0xca0], R4 ;  /* 0x000ca00401007387 */ /* 0x0005e20000100800 */
[----:B------:R-:W-:Y:S02]  /*6c20*/  LEA.HI.X.SX32 R11, R11, R3, 0x1, P2 ;  /* 0x000000030b0b7211 */ /* 0x000fe400010f0eff */
[----:B--2---:R-:W-:-:S05]  /*6c30*/  LEA R4, P0, R9, R0, 0x1 ;  /* 0x0000000009047211 */ /* 0x004fca00078008ff */
[----:B------:R0:W-:Y:S02]  /*6c40*/  STL [R1+0xcdc], R4 ;  /* 0x000cdc0401007387 */ /* 0x0001e40000100800 */
[----:B0-----:R-:W-:Y:S02]  /*6c50*/  LEA.HI.X.SX32 R4, R28, R3, 0x1, P1 ;  /* 0x000000031c047211 */ /* 0x001fe400008f0eff */
[----:B------:R-:W2:Y:S04]  /*6c60*/  LDL.LU R28, [R1+0xd98] ;  /* 0x000d9800011c7983 */ /* 0x000ea80000300800 */
[----:B------:R0:W-:Y:S02]  /*6c70*/  STL [R1+0xca8], R4 ;  /* 0x000ca80401007387 */ /* 0x0001e40000100800 */
[----:B0-----:R-:W-:-:S05]  /*6c80*/  LEA R4, P1, R15, R0, 0x1 ;  /* 0x000000000f047211 */ /* 0x001fca00078208ff */
[----:B------:R5:W-:Y:S04]  /*6c90*/  STL [R1+0xce4], R4 ;  /* 0x000ce40401007387 */ /* 0x000be80000100800 */
[----:B------:R0:W-:Y:S01]  /*6ca0*/  STL [R1+0xcb0], R11 ;  /* 0x000cb00b01007387 */ /* 0x0001e20000100800 */
[----:B-----5:R-:W-:Y:S02]  /*6cb0*/  LEA R4, P2, R16, R0, 0x1 ;  /* 0x0000000010047211 */ /* 0x020fe400078408ff */
[----:B0-----:R-:W-:-:S03]  /*6cc0*/  LEA.HI.X.SX32 R11, R12, R3, 0x1, P3 ;  /* 0x000000030c0b7211 */ /* 0x001fc600018f0eff */
[----:B------:R-:W-:Y:S04]  /*6cd0*/  STL [R1+0xcec], R4 ;  /* 0x000cec0401007387 */ /* 0x000fe80000100800 */
[----:B------:R0:W-:Y:S04]  /*6ce0*/  STL [R1+0xcb8], R11 ;  /* 0x000cb80b01007387 */ /* 0x0001e80000100800 */
[----:B0-----:R-:W5:Y:S01]  /*6cf0*/  LDL.LU R11, [R1+0xa0] ;  /* 0x0000a000010b7983 */ /* 0x001f620000300800 */
[----:B------:R-:W-:Y:S02]  /*6d00*/  LEA R12, P3, R17, R0, 0x1 ;  /* 0x00000000110c7211 */ /* 0x000fe400078608ff */
[----:B------:R-:W-:-:S03]  /*6d10*/  LEA.HI.X.SX32 R4, R13, R3, 0x1, P4 ;  /* 0x000000030d047211 */ /* 0x000fc600020f0eff */
[----:B------:R0:W-:Y:S01]  /*6d20*/  STL [R1+0xcf4], R12 ;  /* 0x000cf40c01007387 */ /* 0x0001e20000100800 */
[----:B------:R-:W-:-:S03]  /*6d30*/  LEA.HI.X.SX32 R13, R14, R3, 0x1, P5 ;  /* 0x000000030e0d7211 */ /* 0x000fc600028f0eff */
[----:B------:R1:W-:Y:S01]  /*6d40*/  STL [R1+0xcc0], R4 ;  /* 0x000cc00401007387 */ /* 0x0003e20000100800 */
[-C--:B0-----:R-:W-:Y:S02]  /*6d50*/  LEA R12, P4, R18, R0.reuse, 0x1 ;  /* 0x00000000120c7211 */ /* 0x081fe400078808ff */
[----:B-1----:R-:W-:-:S03]  /*6d60*/  LEA R4, P5, R19, R0, 0x1 ;  /* 0x0000000013047211 */ /* 0x002fc600078a08ff */
[----:B------:R0:W-:Y:S04]  /*6d70*/  STL [R1+0xcfc], R12 ;  /* 0x000cfc0c01007387 */ /* 0x0001e80000100800 */
[----:B------:R-:W-:Y:S04]  /*6d80*/  STL [R1+0xcc8], R13 ;  /* 0x000cc80d01007387 */ /* 0x000fe80000100800 */
[----:B------:R1:W-:Y:S01]  /*6d90*/  STL [R1+0xd04], R4 ;  /* 0x000d040401007387 */ /* 0x0003e20000100800 */
[----:B0-----:R-:W-:Y:S02]  /*6da0*/  LEA.HI.X.SX32 R12, R8, R3, 0x1, P6 ;  /* 0x00000003080c7211 */ /* 0x001fe400030f0eff */
[----:B----4-:R-:W-:-:S03]  /*6db0*/  LEA R8, P6, R20, R0, 0x1 ;  /* 0x0000000014087211 */ /* 0x010fc600078c08ff */
[----:B------:R-:W-:Y:S01]  /*6dc0*/  STL [R1+0xcd0], R12 ;  /* 0x000cd00c01007387 */ /* 0x000fe20000100800 */
[----:B-1----:R-:W-:-:S03]  /*6dd0*/  LEA.HI.X.SX32 R4, R9, R3, 0x1, P0 ;  /* 0x0000000309047211 */ /* 0x002fc600000f0eff */
[----:B------:R0:W-:Y:S01]  /*6de0*/  STL [R1+0xd0c], R8 ;  /* 0x000d0c0801007387 */ /* 0x0001e20000100800 */
[----:B------:R-:W-:-:S03]  /*6df0*/  LEA R9, P0, R21, R0, 0x1 ;  /* 0x0000000015097211 */ /* 0x000fc600078008ff */
[----:B------:R1:W-:Y:S01]  /*6e00*/  STL [R1+0xcd8], R4 ;  /* 0x000cd80401007387 */ /* 0x0003e20000100800 */
[----:B0-----:R-:W-:-:S03]  /*6e10*/  LEA.HI.X.SX32 R8, R15, R3, 0x1, P1 ;  /* 0x000000030f087211 */ /* 0x001fc600008f0eff */
[----:B------:R0:W-:Y:S01]  /*6e20*/  STL [R1+0xd14], R9 ;  /* 0x000d140901007387 */ /* 0x0001e20000100800 */
[----:B-1----:R-:W-:-:S03]  /*6e30*/  LEA R4, P1, R22, R0, 0x1 ;  /* 0x0000000016047211 */ /* 0x002fc600078208ff */
[----:B------:R3:W-:Y:S04]  /*6e40*/  STL [R1+0xce0], R8 ;  /* 0x000ce00801007387 */ /* 0x0007e80000100800 */
[----:B------:R1:W-:Y:S01]  /*6e50*/  STL [R1+0xd1c], R4 ;  /* 0x000d1c0401007387 */ /* 0x0003e20000100800 */
[----:B0-----:R-:W-:Y:S02]  /*6e60*/  LEA.HI.X.SX32 R9, R16, R3, 0x1, P2 ;  /* 0x0000000310097211 */ /* 0x001fe400010f0eff */
[----:B---3--:R-:W-:-:S03]  /*6e70*/  LEA R8, P2, R23, R0, 0x1 ;  /* 0x0000000017087211 */ /* 0x008fc600078408ff */
[----:B------:R0:W-:Y:S01]  /*6e80*/  STL [R1+0xce8], R9 ;  /* 0x000ce80901007387 */ /* 0x0001e20000100800 */
[----:B-1----:R-:W-:-:S03]  /*6e90*/  LEA.HI.X.SX32 R4, R17, R3, 0x1, P3 ;  /* 0x0000000311047211 */ /* 0x002fc600018f0eff */
[----:B------:R1:W-:Y:S04]  /*6ea0*/  STL [R1+0xd24], R8 ;  /* 0x000d240801007387 */ /* 0x0003e80000100800 */
[----:B------:R3:W-:Y:S01]  /*6eb0*/  STL [R1+0xcf0], R4 ;  /* 0x000cf00401007387 */ /* 0x0007e20000100800 */
[----:B0-----:R-:W-:Y:S02]  /*6ec0*/  LEA R9, P3, R24, R0, 0x1 ;  /* 0x0000000018097211 */ /* 0x001fe400078608ff */
[----:B-1----:R-:W-:-:S03]  /*6ed0*/  LEA.HI.X.SX32 R8, R18, R3, 0x1, P4 ;  /* 0x0000000312087211 */ /* 0x002fc600020f0eff */
[----:B------:R0:W-:Y:S01]  /*6ee0*/  STL [R1+0xd2c], R9 ;  /* 0x000d2c0901007387 */ /* 0x0001e20000100800 */
[----:B---3--:R-:W-:-:S03]  /*6ef0*/  LEA R4, P4, R25, R0, 0x1 ;  /* 0x0000000019047211 */ /* 0x008fc600078808ff */
[----:B------:R1:W-:Y:S04]  /*6f00*/  STL [R1+0xcf8], R8 ;  /* 0x000cf80801007387 */ /* 0x0003e80000100800 */
[----:B------:R3:W-:Y:S01]  /*6f10*/  STL [R1+0xd34], R4 ;  /* 0x000d340401007387 */ /* 0x0007e20000100800 */
[----:B0-----:R-:W-:Y:S02]  /*6f20*/  LEA.HI.X.SX32 R9, R19, R3, 0x1, P5 ;  /* 0x0000000313097211 */ /* 0x001fe400028f0eff */
[----:B-1----:R-:W-:-:S03]  /*6f30*/  LEA R8, P5, R26, R0, 0x1 ;  /* 0x000000001a087211 */ /* 0x002fc600078a08ff */
[----:B------:R0:W-:Y:S01]  /*6f40*/  STL [R1+0xd00], R9 ;  /* 0x000d000901007387 */ /* 0x0001e20000100800 */
[----:B---3--:R-:W-:-:S03]  /*6f50*/  LEA.HI.X.SX32 R4, R20, R3, 0x1, P6 ;  /* 0x0000000314047211 */ /* 0x008fc600030f0eff */
[----:B------:R1:W-:Y:S04]  /*6f60*/  STL [R1+0xd3c], R8 ;  /* 0x000d3c0801007387 */ /* 0x0003e80000100800 */
[----:B------:R3:W-:Y:S01]  /*6f70*/  STL [R1+0xd08], R4 ;  /* 0x000d080401007387 */ /* 0x0007e20000100800 */
[----:B0-----:R-:W-:Y:S02]  /*6f80*/  LEA R9, P6, R27, R0, 0x1 ;  /* 0x000000001b097211 */ /* 0x001fe400078c08ff */
[----:B-1----:R-:W-:-:S03]  /*6f90*/  LEA.HI.X.SX32 R8, R21, R3, 0x1, P0 ;  /* 0x0000000315087211 */ /* 0x002fc600000f0eff */
[----:B------:R0:W-:Y:S01]  /*6fa0*/  STL [R1+0xd44], R9 ;  /* 0x000d440901007387 */ /* 0x0001e20000100800 */
[----:B---3--:R-:W-:-:S03]  /*6fb0*/  LEA R4, P0, R29, R0, 0x1 ;  /* 0x000000001d047211 */ /* 0x008fc600078008ff */
[----:B------:R1:W-:Y:S01]  /*6fc0*/  STL [R1+0xd10], R8 ;  /* 0x000d100801007387 */ /* 0x0003e20000100800 */
[----:B------:R-:W-:-:S03]  /*6fd0*/  IMAD R5, R5, c[0x0][0x190], RZ ;  /* 0x0000640005057a24 */ /* 0x000fc600078e02ff */
[----:B------:R3:W-:Y:S01]  /*6fe0*/  STL [R1+0xd48], R4 ;  /* 0x000d480401007387 */ /* 0x0007e20000100800 */
[----:B0-----:R-:W-:Y:S01]  /*6ff0*/  LEA.HI.X.SX32 R9, R22, R3, 0x1, P1 ;  /* 0x0000000316097211 */ /* 0x001fe200008f0eff */
[----:B------:R-:W-:Y:S01]  /*7000*/  IMAD R10, R10, c[0x0][0x190], RZ ;  /* 0x000064000a0a7a24 */ /* 0x000fe200078e02ff */
[----:B-1----:R-:W-:-:S03]  /*7010*/  LEA R8, P1, R6, R0, 0x1 ;  /* 0x0000000006087211 */ /* 0x002fc600078208ff */
[----:B------:R0:W-:Y:S01]  /*7020*/  STL [R1+0xd18], R9 ;  /* 0x000d180901007387 */ /* 0x0001e20000100800 */
[----:B---3--:R-:W-:-:S03]  /*7030*/  LEA.HI.X.SX32 R4, R23, R3, 0x1, P2 ;  /* 0x0000000317047211 */ /* 0x008fc600010f0eff */
[----:B------:R1:W-:Y:S01]  /*7040*/  STL [R1+0xd4c], R8 ;  /* 0x000d4c0801007387 */ /* 0x0003e20000100800 */
[----:B------:R-:W-:-:S03]  /*7050*/  IMAD R7, R7, c[0x0][0x190], RZ ;  /* 0x0000640007077a24 */ /* 0x000fc600078e02ff */
        /* <DEDUP_REMOVED lines=9> */
[----:B------:R-:W-:Y:S01]  /*70f0*/  STL [R1+0xd30], R9 ;  /* 0x000d300901007387 */ /* 0x000fe20000100800 */
[----:B---3--:R-:W-:-:S03]  /*7100*/  LEA.HI.X.SX32 R4, R26, R3, 0x1, P5 ;  /* 0x000000031a047211 */ /* 0x008fc600028f0eff */
[----:B------:R0:W-:Y:S04]  /*7110*/  STL [R1+0xd58], R8 ;  /* 0x000d580801007387 */ /* 0x0001e80000100800 */
[----:B------:R1:W-:Y:S01]  /*7120*/  STL [R1+0xd38], R4 ;  /* 0x000d380401007387 */ /* 0x0003e20000100800 */
[-C--:B0-----:R-:W-:Y:S02]  /*7130*/  LEA.HI.X.SX32 R8, R27, R3.reuse, 0x1, P6 ;  /* 0x000000031b087211 */ /* 0x081fe400030f0eff */
[----:B-1----:R-:W-:Y:S02]  /*7140*/  LEA R4, P6, R2, R0, 0x1 ;  /* 0x0000000002047211 */ /* 0x002fe400078c08ff */
[-C--:B------:R-:W-:Y:S01]  /*7150*/  LEA.HI.X.SX32 R0, R29, R3.reuse, 0x1, P0 ;  /* 0x000000031d007211 */ /* 0x080fe200000f0eff */
[----:B------:R-:W-:Y:S01]  /*7160*/  STL [R1+0xd40], R8 ;  /* 0x000d400801007387 */ /* 0x000fe20000100800 */
[----:B------:R-:W-:-:S03]  /*7170*/  LEA.HI.X.SX32 R6, R6, R3, 0x1, P1 ;  /* 0x0000000306067211 */ /* 0x000fc600008f0eff */
[----:B------:R-:W-:Y:S04]  /*7180*/  STL [R1+0xb74], R4 ;  /* 0x000b740401007387 */ /* 0x000fe80000100800 */
[----:B------:R0:W-:Y:S04]  /*7190*/  STL [R1+0xb60], R0 ;  /* 0x000b600001007387 */ /* 0x0001e80000100800 */
[----:B------:R1:W-:Y:S01]  /*71a0*/  STL [R1+0xb64], R6 ;  /* 0x000b640601007387 */ /* 0x0003e20000100800 */
[-C--:B0-----:R-:W-:Y:S01]  /*71b0*/  LEA.HI.X.SX32 R0, R5, R3.reuse, 0x1, P2 ;  /* 0x0000000305007211 */ /* 0x081fe200010f0eff */
[----:B------:R-:W-:Y:S01]  /*71c0*/  IMAD.MOV.U32 R4, RZ, RZ, c[0x0][0x188] ;  /* 0x00006200ff047624 */ /* 0x000fe200078e00ff */
[----:B-1----:R-:W-:-:S03]  /*71d0*/  LEA.HI.X.SX32 R6, R10, R3, 0x1, P3 ;  /* 0x000000030a067211 */ /* 0x002fc600018f0eff */
[----:B------:R0:W-:Y:S01]  /*71e0*/  STL [R1+0xb68], R0 ;  /* 0x000b680001007387 */ /* 0x0001e20000100800 */
[----:B------:R-:W-:Y:S01]  /*71f0*/  IMAD R12, R4, 0x3f, RZ ;  /* 0x0000003f040c7824 */ /* 0x000fe200078e02ff */
[----:B0-----:R-:W-:Y:S01]  /*7200*/  LEA.HI.X.SX32 R0, R7, R3, 0x1, P4 ;  /* 0x0000000307007211 */ /* 0x001fe200020f0eff */
[----:B------:R-:W-:-:S04]  /*7210*/  IMAD.MOV.U32 R13, RZ, RZ, c[0x0][0x188] ;  /* 0x00006200ff0d7624 */ /* 0x000fc800078e00ff */
[----:B------:R-:W-:Y:S01]  /*7220*/  IMAD R8, R13, 0x3d, RZ ;  /* 0x0000003d0d087824 */ /* 0x000fe200078e02ff */
[----:B--2---:R-:W-:-:S04]  /*7230*/  LEA R14, P0, R28, c[0x0][0x160], 0x1 ;  /* 0x000058001c0e7a11 */ /* 0x004fc800078008ff */
[----:B------:R-:W-:Y:S02]  /*7240*/  LEA.HI.X.SX32 R15, R28, c[0x0][0x164], 0x1, P0 ;  /* 0x000059001c0f7a11 */ /* 0x000fe400000f0eff */
[----:B------:R-:W2:Y:S01]  /*7250*/  LDL.LU R28, [R1+0xd94] ;  /* 0x000d9400011c7983 */ /* 0x000ea20000300800 */
[----:B-----5:R-:W-:-:S04]  /*7260*/  LEA R16, P5, R11, c[0x0][0x160], 0x1 ;  /* 0x000058000b107a11 */ /* 0x020fc800078a08ff */
[----:B------:R-:W-:Y:S01]  /*7270*/  LEA.HI.X.SX32 R17, R11, c[0x0][0x164], 0x1, P5 ;  /* 0x000059000b117a11 */ /* 0x000fe200028f0eff */
[----:B------:R-:W-:-:S04]  /*7280*/  IMAD.MOV.U32 R11, RZ, RZ, c[0x0][0x188] ;  /* 0x00006200ff0b7624 */ /* 0x000fc800078e00ff */
[----:B------:R-:W-:Y:S04]  /*7290*/  STL.64 [R1+0x740], R16 ;  /* 0x0007401001007387 */ /* 0x000fe80000100a00 */
[----:B------:R0:W-:Y:S01]  /*72a0*/  STL [R1+0xb6c], R6 ;  /* 0x000b6c0601007387 */ /* 0x0001e20000100800 */
[----:B------:R-:W-:-:S03]  /*72b0*/  IMAD.WIDE R4, R12, 0x2, R16 ;  /* 0x000000020c047825 */ /* 0x000fc600078e0210 */
[----:B------:R-:W-:Y:S04]  /*72c0*/  STL.64 [R1+0x748], R14 ;  /* 0x0007480e01007387 */ /* 0x000fe80000100a00 */
[----:B------:R1:W-:Y:S01]  /*72d0*/  STL [R1+0xb70], R0 ;  /* 0x000b700001007387 */ /* 0x0003e20000100800 */
[----:B------:R-:W-:Y:S02]  /*72e0*/  IMAD R11, R11, 0x3e, RZ ;  /* 0x0000003e0b0b7824 */ /* 0x000fe400078e02ff */
[----:B0-----:R-:W-:Y:S01]  /*72f0*/  IMAD.WIDE R6, R12, 0x2, R14 ;  /* 0x000000020c067825 */ /* 0x001fe200078e020e */
[----:B-1----:R-:W-:Y:S02]  /*7300*/  LEA.HI.X.SX32 R0, R2, R3, 0x1, P6 ;  /* 0x0000000302007211 */ /* 0x002fe400030f0eff */
[----:B------:R-:W3:Y:S04]  /*7310*/  LDL.LU R2, [R1+0xd90] ;  /* 0x000d900001027983 */ /* 0x000ee80000300800 */
[----:B------:R-:W-:Y:S04]  /*7320*/  STL [R1+0x76c], R0 ;  /* 0x00076c0001007387 */ /* 0x000fe80000100800 */
[----:B------:R-:W-:Y:S04]  /*7330*/  STL [R1+0x774], R4 ;  /* 0x0007740401007387 */ /* 0x000fe80000100800 */
[----:B------:R0:W-:Y:S04]  /*7340*/  STL [R1+0x770], R5 ;  /* 0x0007700501007387 */ /* 0x0001e80000100800 */
[----:B------:R-:W-:Y:S01]  /*7350*/  STL [R1+0x77c], R6 ;  /* 0x00077c0601007387 */ /* 0x000fe20000100800 */
[----:B0-----:R-:W-:-:S03]  /*7360*/  IMAD.WIDE R4, R11, 0x2, R16 ;  /* 0x000000020b047825 */ /* 0x001fc600078e0210 */
[----:B------:R0:W-:Y:S04]  /*7370*/  STL [R1+0x778], R7 ;  /* 0x0007780701007387 */ /* 0x0001e80000100800 */
[----:B------:R-:W-:Y:S04]  /*7380*/  STL [R1+0x784], R4 ;  /* 0x0007840401007387 */ /* 0x000fe80000100800 */
[----:B------:R1:W-:Y:S01]  /*7390*/  STL [R1+0x780], R5 ;  /* 0x0007800501007387 */ /* 0x0003e20000100800 */
[----:B0-----:R-:W-:-:S04]  /*73a0*/  IMAD.WIDE R6, R11, 0x2, R14 ;  /* 0x000000020b067825 */ /* 0x001fc800078e020e */
[----:B------:R-:W-:Y:S01]  /*73b0*/  IMAD R0, R13, 0x3c, RZ ;  /* 0x0000003c0d007824 */ /* 0x000fe200078e02ff */
[----:B------:R-:W-:Y:S01]  /*73c0*/  STL [R1+0x78c], R6 ;  /* 0x00078c0601007387 */ /* 0x000fe20000100800 */
[----:B-1----:R-:W-:-:S03]  /*73d0*/  IMAD.WIDE R4, R8, 0x2, R16 ;  /* 0x0000000208047825 */ /* 0x002fc600078e0210 */
[----:B------:R0:W-:Y:S01]  /*73e0*/  STL [R1+0x788], R7 ;  /* 0x0007880701007387 */ /* 0x0001e20000100800 */
[----:B------:R-:W-:-:S03]  /*73f0*/  IMAD.WIDE R8, R8, 0x2, R14 ;  /* 0x0000000208087825 */ /* 0x000fc600078e020e */
[----:B------:R-:W-:Y:S04]  /*7400*/  STL [R1+0x794], R4 ;  /* 0x0007940401007387 */ /* 0x000fe80000100800 */
[----:B------:R1:W-:Y:S04]  /*7410*/  STL [R1+0x790], R5 ;  /* 0x0007900501007387 */ /* 0x0003e80000100800 */
[----:B------:R4:W-:Y:S01]  /*7420*/  STL [R1+0x79c], R8 ;  /* 0x00079c0801007387 */ /* 0x0009e20000100800 */
[----:B0-----:R-:W-:-:S04]  /*7430*/  IMAD.WIDE R6, R0, 0x2, R14 ;  /* 0x0000000200067825 */ /* 0x001fc800078e020e */
[----:B-1----:R-:W-:Y:S01]  /*7440*/  IMAD.WIDE R4, R0, 0x2, R16 ;  /* 0x0000000200047825 */ /* 0x002fe200078e0210 */
[----:B------:R-:W-:Y:S03]  /*7450*/  STL [R1+0x798], R9 ;  /* 0x0007980901007387 */ /* 0x000fe60000100800 */
[C---:B----4-:R-:W-:Y:S01]  /*7460*/  IMAD R8, R13.reuse, 0x3b, RZ ;  /* 0x0000003b0d087824 */ /* 0x050fe200078e02ff */
[----:B------:R-:W-:Y:S04]  /*7470*/  STL [R1+0x7a4], R4 ;  /* 0x0007a40401007387 */ /* 0x000fe80000100800 */
[----:B------:R0:W-:Y:S01]  /*7480*/  STL [R1+0x7a0], R5 ;  /* 0x0007a00501007387 */ /* 0x0001e20000100800 */
[----:B------:R-:W-:-:S03]  /*7490*/  IMAD R0, R13, 0x3a, RZ ;  /* 0x0000003a0d007824 */ /* 0x000fc600078e02ff */
[----:B------:R-:W-:Y:S01]  /*74a0*/  STL [R1+0x7ac], R6 ;  /* 0x0007ac0601007387 */ /* 0x000fe20000100800 */
[----:B0-----:R-:W-:-:S03]  /*74b0*/  IMAD.WIDE R4, R8, 0x2, R16 ;  /* 0x0000000208047825 */ /* 0x001fc600078e0210 */
        /* <DEDUP_REMOVED lines=179> */
[----:B------:R-:W-:-:S03]  /*7ff0*/  IMAD.SHL.U32 R0, R13, 0x20, RZ ;  /* 0x000000200d007824 */ /* 0x000fc600078e00ff */
        /* <DEDUP_REMOVED lines=202> */
[----:B------:R-:W4:Y:S01]  /*8ca0*/  S2R R12, SR_TID.X ;  /* 0x00000000000c7919 */ /* 0x000f220000002100 */
[----:B0-----:R-:W-:-:S03]  /*8cb0*/  IMAD.WIDE R6, R0, 0x2, R14 ;  /* 0x0000000200067825 */ /* 0x001fc600078e020e */
[----:B------:R0:W-:Y:S01]  /*8cc0*/  STL [R1+0xb1c], R8 ;  /* 0x000b1c0801007387 */ /* 0x0001e20000100800 */
[----:B-1----:R-:W-:-:S03]  /*8cd0*/  IMAD.WIDE R4, R0, 0x2, R16 ;  /* 0x0000000200047825 */ /* 0x002fc600078e0210 */
[----:B------:R-:W-:Y:S04]  /*8ce0*/  STL [R1+0xb18], R9 ;  /* 0x000b180901007387 */ /* 0x000fe80000100800 */
[----:B------:R-:W-:Y:S01]  /*8cf0*/  STL [R1+0xb24], R4 ;  /* 0x000b240401007387 */ /* 0x000fe20000100800 */
[----:B0-----:R-:W-:-:S03]  /*8d00*/  IMAD R8, R13, 0x3, RZ ;  /* 0x000000030d087824 */ /* 0x001fc600078e02ff */
[----:B------:R0:W-:Y:S01]  /*8d10*/  STL [R1+0xb20], R5 ;  /* 0x000b200501007387 */ /* 0x0001e20000100800 */
[----:B------:R-:W-:-:S03]  /*8d20*/  IMAD.SHL.U32 R0, R13, 0x2, RZ ;  /* 0x000000020d007824 */ /* 0x000fc600078e00ff */
[----:B------:R-:W-:Y:S01]  /*8d30*/  STL [R1+0xb2c], R6 ;  /* 0x000b2c0601007387 */ /* 0x000fe20000100800 */
[----:B0-----:R-:W-:-:S03]  /*8d40*/  IMAD.WIDE R4, R8, 0x2, R16 ;  /* 0x0000000208047825 */ /* 0x001fc600078e0210 */
[----:B------:R0:W-:Y:S01]  /*8d50*/  STL [R1+0xb28], R7 ;  /* 0x000b280701007387 */ /* 0x0001e20000100800 */
[----:B------:R-:W-:-:S03]  /*8d60*/  IMAD.WIDE R8, R8, 0x2, R14 ;  /* 0x0000000208087825 */ /* 0x000fc600078e020e */
[----:B------:R-:W-:Y:S04]  /*8d70*/  STL [R1+0xb34], R4 ;  /* 0x000b340401007387 */ /* 0x000fe80000100800 */
[----:B------:R1:W-:Y:S01]  /*8d80*/  STL [R1+0xb30], R5 ;  /* 0x000b300501007387 */ /* 0x0003e20000100800 */
[----:B0-----:R-:W-:-:S03]  /*8d90*/  IMAD.WIDE R6, R0, 0x2, R14 ;  /* 0x0000000200067825 */ /* 0x001fc600078e020e */
[----:B------:R-:W-:Y:S01]  /*8da0*/  STL [R1+0xb3c], R8 ;  /* 0x000b3c0801007387 */ /* 0x000fe20000100800 */
[----:B-1----:R-:W-:-:S03]  /*8db0*/  IMAD.WIDE R4, R0, 0x2, R16 ;  /* 0x0000000200047825 */ /* 0x002fc600078e0210 */
[----:B------:R0:W-:Y:S04]  /*8dc0*/  STL [R1+0xb38], R9 ;  /* 0x000b380901007387 */ /* 0x0001e80000100800 */
[----:B------:R-:W-:Y:S04]  /*8dd0*/  STL [R1+0xb44], R4 ;  /* 0x000b440401007387 */ /* 0x000fe80000100800 */
[----:B------:R1:W-:Y:S01]  /*8de0*/  STL [R1+0xb40], R5 ;  /* 0x000b400501007387 */ /* 0x0003e20000100800 */
[----:B0-----:R-:W-:-:S03]  /*8df0*/  IMAD.WIDE R8, R13, 0x2, R16 ;  /* 0x000000020d087825 */ /* 0x001fc600078e0210 */
[----:B------:R4:W-:Y:S04]  /*8e00*/  STL [R1+0xb4c], R6 ;  /* 0x000b4c0601007387 */ /* 0x0009e80000100800 */
[----:B------:R-:W-:Y:S01]  /*8e10*/  STL [R1+0xb48], R7 ;  /* 0x000b480701007387 */ /* 0x000fe20000100800 */
[----:B-1----:R-:W-:-:S03]  /*8e20*/  IMAD.WIDE R4, R13, 0x2, R14 ;  /* 0x000000020d047825 */ /* 0x002fc600078e020e */
[----:B------:R-:W-:Y:S04]  /*8e30*/  STL [R1+0xb54], R8 ;  /* 0x000b540801007387 */ /* 0x000fe80000100800 */
[----:B------:R-:W-:Y:S01]  /*8e40*/  STL [R1+0xb50], R9 ;  /* 0x000b500901007387 */ /* 0x000fe20000100800 */
[----:B----4-:R-:W-:-:S03]  /*8e50*/  IMAD.SHL.U32 R6, R12, 0x20, RZ ;  /* 0x000000200c067824 */ /* 0x010fc600078e00ff */
[----:B------:R-:W-:Y:S04]  /*8e60*/  STL [R1+0xb5c], R4 ;  /* 0x000b5c0401007387 */ /* 0x000fe80000100800 */
[----:B------:R0:W-:Y:S04]  /*8e70*/  STL [R1+0xb58], R5 ;  /* 0x000b580501007387 */ /* 0x0001e80000100800 */
[----:B------:R-:W-:Y:S04]  /*8e80*/  STL [R1+0x768], RZ ;  /* 0x000768ff01007387 */ /* 0x000fe80000100800 */
[----:B------:R-:W-:Y:S04]  /*8e90*/  STL [R1+0x330], RZ ;  /* 0x000330ff01007387 */ /* 0x000fe80000100800 */
[----:B------:R-:W-:Y:S04]  /*8ea0*/  STL [R1+0xd8c], R6 ;  /* 0x000d8c0601007387 */ /* 0x000fe80000100800 */
[----:B------:R-:W-:Y:S04]  /*8eb0*/  STL [R1+0x334], RZ ;  /* 0x000334ff01007387 */ /* 0x000fe80000100800 */
        /* <DEDUP_REMOVED lines=197> */
[----:B------:R-:W-:Y:S01]  /*9b10*/  STL [R1+0x45c], RZ ;  /* 0x00045cff01007387 */ /* 0x000fe20000100800 */
[----:B------:R-:W-:-:S03]  /*9b20*/  LOP3.LUT R11, R12, 0x7f, RZ, 0xc0, !PT ;  /* 0x0000007f0c0b7812 */ /* 0x000fc600078ec0ff */
[----:B------:R-:W-:Y:S04]  /*9b30*/  STL [R1+0x440], RZ ;  /* 0x000440ff01007387 */ /* 0x000fe80000100800 */
[----:B------:R-:W-:Y:S04]  /*9b40*/  STL [R1+0x444], RZ ;  /* 0x000444ff01007387 */ /* 0x000fe80000100800 */
[----:B------:R-:W-:Y:S04]  /*9b50*/  STL [R1+0x448], RZ ;  /* 0x000448ff01007387 */ /* 0x000fe80000100800 */
[----:B------:R-:W-:Y:S04]  /*9b60*/  STL [R1+0x44c], RZ ;  /* 0x00044cff01007387 */ /* 0x000fe80000100800 */
[----:B------:R-:W4:Y:S01]  /*9b70*/  LDL.LU R12, [R1+0x114] ;  /* 0x00011400010c7983 */ /* 0x000f220000300800 */
[----:B------:R-:W-:-:S03]  /*9b80*/  IMAD.SHL.U32 R29, R11, 0x2, RZ ;  /* 0x000000020b1d7824 */ /* 0x000fc600078e00ff */
[----:B------:R-:W5:Y:S04]  /*9b90*/  LDL.LU R11, [R1+0x118] ;  /* 0x00011800010b7983 */ /* 0x000f680000300800 */
        /* <DEDUP_REMOVED lines=24> */
[----:B------:R-:W-:Y:S01]  /*9d20*/  IMAD.SHL.U32 R3, R13, 0x40, RZ ;  /* 0x000000400d037824 */ /* 0x000fe200078e00ff */
[----:B------:R-:W-:-:S04]  /*9d30*/  ULDC UR4, c[0x0][0x18c] ;  /* 0x0000630000047ab9 */ /* 0x000fc80000000800 */
[----:B------:R-:W-:Y:S01]  /*9d40*/  SHF.R.S32.HI R0, RZ, 0x1f, R3 ;  /* 0x0000001fff007819 */ /* 0x000fe20000011403 */
[----:B------:R-:W-:Y:S01]  /*9d50*/  USHF.L.U32 UR4, UR4, 0x6, URZ ;  /* 0x0000000604047899 */ /* 0x000fe2000800063f */
[----:B0-----:R-:W-:Y:S02]  /*9d60*/  LOP3.LUT R5, R29, 0x10, RZ, 0x3c, !PT ;  /* 0x000000101d057812 */ /* 0x001fe400078e3cff */
[----:B------:R-:W-:Y:S02]  /*9d70*/  SHF.L.U64.HI R0, R3, 0x1, R0 ;  /* 0x0000000103007819 */ /* 0x000fe40000010200 */
[C---:B------:R-:W-:Y:S01]  /*9d80*/  LOP3.LUT R3, R29.reuse, 0x30, RZ, 0x3c, !PT ;  /* 0x000000301d037812 */ /* 0x040fe200078e3cff */
[----:B------:R-:W-:Y:S01]  /*9d90*/  USHF.R.S32.HI UR5, URZ, 0x1f, UR4 ;  /* 0x0000001f3f057899 */ /* 0x000fe20008011404 */
[C---:B------:R-:W-:Y:S02]  /*9da0*/  LOP3.LUT R5, R29.reuse, 0x40, RZ, 0x3c, !PT ;  /* 0x000000401d057812 */ /* 0x040fe400078e3cff */
[----:B------:R-:W-:-:S02]  /*9db0*/  LOP3.LUT R3, R29, 0x60, RZ, 0x3c, !PT ;  /* 0x000000601d037812 */ /* 0x000fc400078e3cff */
[----:B------:R-:W-:Y:S02]  /*9dc0*/  LOP3.LUT R5, R29, 0x70, RZ, 0x3c, !PT ;  /* 0x000000701d057812 */ /* 0x000fe400078e3cff */
[C---:B---3--:R-:W-:Y:S02]  /*9dd0*/  LOP3.LUT R3, R2.reuse, 0x40, RZ, 0x3c, !PT ;  /* 0x0000004002037812 */ /* 0x048fe400078e3cff */
[----:B------:R-:W-:Y:S02]  /*9de0*/  LOP3.LUT R5, R2, 0x60, RZ, 0x3c, !PT ;  /* 0x0000006002057812 */ /* 0x000fe400078e3cff */
[----:B--2---:R-:W-:Y:S01]  /*9df0*/  LOP3.LUT R3, R28, 0x40, RZ, 0x3c, !PT ;  /* 0x000000401c037812 */ /* 0x004fe200078e3cff */
[----:B------:R-:W-:Y:S02]  /*9e00*/  USHF.L.U32 UR8, UR4, 0x1, URZ ;  /* 0x0000000104087899 */ /* 0x000fe4000800063f */
[----:B------:R-:W-:Y:S01]  /*9e10*/  USHF.L.U64.HI UR5, UR4, 0x1, UR5 ;  /* 0x0000000104057899 */ /* 0x000fe20008010205 */
[----:B----4-:R-:W-:-:S05]  /*9e20*/  SHF.R.S32.HI R4, RZ, 0x6, R12 ;  /* 0x00000006ff047819 */ /* 0x010fca000001140c */
[----:B------:R5:W-:Y:S04]  /*9e30*/  STL [R1+0xd5c], R4 ;  /* 0x000d5c0401007387 */ /* 0x000be80000100800 */
[----:B------:R-:W-:Y:S01]  /*9e40*/  STL [R1+0x150], RZ ;  /* 0x000150ff01007387 */ /* 0x000fe20000100800 */
[----:B-----5:R-:W-:-:S03]  /*9e50*/  LOP3.LUT R4, R11, 0x400, R6, 0xf8, !PT ;  /* 0x000004000b047812 */ /* 0x020fc600078ef806 */
[----:B------:R-:W-:Y:S04]  /*9e60*/  STL [R1+0x154], RZ ;  /* 0x000154ff01007387 */ /* 0x000fe80000100800 */
[----:B------:R-:W-:Y:S04]  /*9e70*/  STL [R1+0x158], RZ ;  /* 0x000158ff01007387 */ /* 0x000fe80000100800 */
[----:B------:R0:W-:Y:S04]  /*9e80*/  STL [R1+0x754], R4 ;  /* 0x0007540401007387 */ /* 0x0001e80000100800 */
        /* <DEDUP_REMOVED lines=17> */
[----:B0-----:R-:W-:-:S03]  /*9fa0*/  LOP3.LUT R4, R4, 0x40, RZ, 0x3c, !PT ;  /* 0x0000004004047812 */ /* 0x001fc600078e3cff */
        /* <DEDUP_REMOVED lines=8> */
[----:B------:R1:W-:Y:S01]  /*a030*/  STL [R1+0x758], R4 ;  /* 0x0007580401007387 */ /* 0x0003e20000100800 */
[----:B------:R-:W-:-:S02]  /*a040*/  LOP3.LUT R6, R29, 0x20, RZ, 0x3c, !PT ;  /* 0x000000201d067812 */ /* 0x000fc400078e3cff */
[----:B------:R-:W-:Y:S02]  /*a050*/  LOP3.LUT R6, R29, 0x50, RZ, 0x3c, !PT ;  /* 0x000000501d067812 */ /* 0x000fe400078e3cff */
[----:B------:R-:W-:Y:S02]  /*a060*/  LOP3.LUT R6, R2, 0x20, RZ, 0x3c, !PT ;  /* 0x0000002002067812 */ /* 0x000fe400078e3cff */
.L_x_3:
[----:B-1----:R-:W2:Y:S01]  /*a070*/  LDL.64 R4, [R1+0x748] ;  /* 0x0007480001047983 */ /* 0x002ea20000100a00 */
[----:B------:R-:W-:-:S03]  /*a080*/  IMAD.MOV.U32 R3, RZ, RZ, -0x40 ;  /* 0xffffffc0ff037424 */ /* 0x000fc600078e00ff */
[----:B--2---:R0:W-:Y:S04]  /*a090*/  STL [R1+0x206c], R5 ;  /* 0x00206c0501007387 */ /* 0x0041e80000100800 */
[----:B0-----:R-:W2:Y:S04]  /*a0a0*/  LDL R5, [R1+0x768] ;  /* 0x0007680001057983 */ /* 0x001ea80000100800 */
[----:B------:R-:W-:Y:S04]  /*a0b0*/  STL [R1+0x1ff0], R24 ;  /* 0x001ff01801007387 */ /* 0x000fe80000100800 */
        /* <DEDUP_REMOVED lines=14> */
[----:B------:R0:W-:Y:S04]  /*a1a0*/  STL [R1+0x2068], R24 ;  /* 0x0020681801007387 */ /* 0x0001e80000100800 */
        /* <DEDUP_REMOVED lines=58> */
[----:B------:R-:W-:Y:S01]  /*a550*/  STL [R1+0x1f44], R9 ;  /* 0x001f440901007387 */ /* 0x000fe20000100800 */
[----:B--2---:R-:W-:-:S03]  /*a560*/  IMAD R3, R5, R3, c[0x0][0x180] ;  /* 0x0000600005037624 */ /* 0x004fc600078e0203 */
[----:B------:R-:W-:Y:S04]  /*a570*/  STL [R1+0x1f48], R9 ;  /* 0x001f480901007387 */ /* 0x000fe80000100800 */
[----:B------:R-:W-:Y:S04]  /*a580*/  STL [R1+0x1f4c], R9 ;  /* 0x001f4c0901007387 */ /* 0x000fe80000100800 */
[----:B------:R-:W-:Y:S04]  /*a590*/  STL [R1+0x1f30], R8 ;  /* 0x001f300801007387 */ /* 0x000fe80000100800 */
[----:B------:R-:W-:Y:S04]  /*a5a0*/  STL [R1+0x1f50], R8 ;  /* 0x001f500801007387 */ /* 0x000fe80000100800 */
[----:B------:R-:W-:Y:S04]  /*a5b0*/  STL [R1+0x1f2c], R14 ;  /* 0x001f2c0e01007387 */ /* 0x000fe80000100800 */
[----:B------:R-:W-:Y:S04]  /*a5c0*/  STL [R1+0x1f28], R15 ;  /* 0x001f280f01007387 */ /* 0x000fe80000100800 */
[----:B-----5:R-:W-:Y:S04]  /*a5d0*/  STL [R1+0x1f18], R7 ;  /* 0x001f180701007387 */ /* 0x020fe80000100800 */
        /* <DEDUP_REMOVED lines=26> */
[----:B------:R-:W2:Y:S01]  /*a780*/  LDL.LU R5, [R1+0x206c] ;  /* 0x00206c0001057983 */ /* 0x000ea20000300800 */
[----:B------:R-:W-:-:S02]  /*a790*/  ISETP.GT.AND P0, PT, R3, RZ, PT ;  /* 0x000000ff0300720c */ /* 0x000fc40003f04270 */
[----:B0-----:R-:W-:Y:S02]  /*a7a0*/  PRMT R24, RZ, 0x7610, R24 ;  /* 0x00007610ff187816 */ /* 0x001fe40000000018 */
[----:B-1----:R-:W-:Y:S02]  /*a7b0*/  PRMT R25, RZ, 0x7610, R25 ;  /* 0x00007610ff197816 */ /* 0x002fe40000000019 */
[----:B------:R-:W-:-:S07]  /*a7c0*/  ISETP.GT.AND P1, PT, R3, 0x1, PT ;  /* 0x000000010300780c */ /* 0x000fce0003f24270 */
[----:B--2---:R-:W2:Y:S04]  /*a7d0*/  @P0 LDG.E.U16 R24, [R4.64] ;  /* 0x0000000604180981 */ /* 0x004ea8000c1e1500 */
[----:B--2---:R0:W-:Y:S04]  /*a7e0*/  STL [R1+0x10], R24 ;  /* 0x0000101801007387 */ /* 0x0041e80000100800 */
[----:B0-----:R-:W2:Y:S04]  /*a7f0*/  LDL.LU R24, [R1+0x2068] ;  /* 0x0020680001187983 */ /* 0x001ea80000300800 */
[----:B------:R-:W3:Y:S01]  /*a800*/  LDL.64 R4, [R1+0x740] ;  /* 0x0007400001047983 */ /* 0x000ee20000100a00 */
[----:B------:R-:W-:-:S02]  /*a810*/  ISETP.GT.AND P2, PT, R3, 0x2, PT ;  /* 0x000000020300780c */ /* 0x000fc40003f44270 */
[----:B--2---:R-:W-:Y:S01]  /*a820*/  PRMT R24, RZ, 0x7610, R24 ;  /* 0x00007610ff187816 */ /* 0x004fe20000000018 */
[----:B---3--:R-:W2:Y:S04]  /*a830*/  @P0 LDG.E.U16 R25, [R4.64] ;  /* 0x0000000604190981 */ /* 0x008ea8000c1e1500 */
[----:B--2---:R0:W-:Y:S04]  /*a840*/  STL [R1+0x14], R25 ;  /* 0x0000141901007387 */ /* 0x0041e80000100800 */
[----:B0-----:R-:W2:Y:S04]  /*a850*/  LDL.LU R25, [R1+0x2064] ;  /* 0x0020640001197983 */ /* 0x001ea80000300800 */
[----:B------:R-:W3:Y:S04]  /*a860*/  LDL R4, [R1+0xb58] ;  /* 0x000b580001047983 */ /* 0x000ee80000100800 */
[----:B------:R-:W3:Y:S01]  /*a870*/  LDL R5, [R1+0xb5c] ;  /* 0x000b5c0001057983 */ /* 0x000ee20000100800 */
[----:B--2---:R-:W-:-:S02]  /*a880*/  PRMT R25, RZ, 0x7610, R25 ;  /* 0x00007610ff197816 */ /* 0x004fc40000000019 */
[----:B---3--:R-:W-:-:S04]  /*a890*/  @P1 LOP3.LUT R5, R5, R4, RZ, 0x3c, !PT ;  /* 0x0000000405051212 */ /* 0x008fc800078e3cff */
[----:B------:R-:W-:-:S04]  /*a8a0*/  @P1 LOP3.LUT R4, R5, R4, RZ, 0x3c, !PT ;  /* 0x0000000405041212 */ /* 0x000fc800078e3cff */
[----:B------:R-:W-:-:S05]  /*a8b0*/  @P1 LOP3.LUT R5, R5, R4, RZ, 0x3c, !PT ;  /* 0x0000000405051212 */ /* 0x000fca00078e3cff */
[----:B------:R-:W2:Y:S04]  /*a8c0*/  @P1 LDG.E.U16 R24, [R4.64] ;  /* 0x0000000604181981 */ /* 0x000ea8000c1e1500 */
[----:B--2---:R0:W-:Y:S04]  /*a8d0*/  STL [R1+0x20], R24 ;  /* 0x0000201801007387 */ /* 0x0041e80000100800 */
[----:B0-----:R-:W2:Y:S04]  /*a8e0*/  LDL.LU R24, [R1+0x2060] ;  /* 0x0020600001187983 */ /* 0x001ea80000300800 */
[----:B------:R-:W3:Y:S04]  /*a8f0*/  LDL R4, [R1+0xb50] ;  /* 0x000b500001047983 */ /* 0x000ee80000100800 */
[----:B------:R-:W3:Y:S01]  /*a900*/  LDL R5, [R1+0xb54] ;  /* 0x000b540001057983 */ /* 0x000ee20000100800 */
[----:B------:R-:W-:-:S02]  /*a910*/  ISETP.GT.AND P0, PT, R3, 0x3, PT ;  /* 0x000000030300780c */ /* 0x000fc40003f04270 */
[----:B--2---:R-:W-:Y:S02]  /*a920*/  PRMT R24, RZ, 0x7610, R24 ;  /* 0x00007610ff187816 */ /* 0x004fe40000000018 */
        /* <DEDUP_REMOVED lines=127> */
[----:B--2---:R0:W-:Y:S04]  /*b120*/  STL [R1], R24 ;  /* 0x0000001801007387 */ /* 0x0041e80000100800 */
        /* <DEDUP_REMOVED lines=150> */
[----:B------:R0:W2:Y:S04]  /*ba90*/  @P1 LDG.E.U16 R24, [R4.64] ;  /* 0x0000000604181981 */ /* 0x0000a8000c1e1500 */
[----:B0-----:R-:W3:Y:S04]  /*baa0*/  LDL R4, [R1+0xa60] ;  /* 0x000a600001047983 */ /* 0x001ee80000100800 */
[----:B------:R-:W3:Y:S01]  /*bab0*/  LDL R5, [R1+0xa64] ;  /* 0x000a640001057983 */ /* 0x000ee20000100800 */
[----:B------:R-:W-:Y:S02]  /*bac0*/  PRMT R20, RZ, 0x7610, R20 ;  /* 0x00007610ff147816 */ /* 0x000fe40000000014 */
[----:B------:R-:W-:-:S02]  /*bad0*/  PRMT R21, RZ, 0x7610, R21 ;  /* 0x00007610ff157816 */ /* 0x000fc40000000015 */
[----:B------:R-:W-:Y:S01]  /*bae0*/  ISETP.GT.AND P0, PT, R3, 0x12, PT ;  /* 0x000000120300780c */ /* 0x000fe20003f04270 */
[----:B--2---:R-:W-:Y:S01]  /*baf0*/  STL [R1+0x1eb8], R24 ;  /* 0x001eb81801007387 */ /* 0x004fe20000100800 */
[----:B---3--:R-:W-:-:S04]  /*bb00*/  @P1 LOP3.LUT R5, R5, R4, RZ, 0x3c, !PT ;  /* 0x0000000405051212 */ /* 0x008fc800078e3cff */
[----:B------:R-:W-:-:S04]  /*bb10*/  @P1 LOP3.LUT R4, R5, R4, RZ, 0x3c, !PT ;  /* 0x0000000405041212 */ /* 0x000fc800078e3cff */
[----:B------:R-:W-:-:S05]  /*bb20*/  @P1 LOP3.LUT R5, R5, R4, RZ, 0x3c, !PT ;  /* 0x0000000405051212 */ /* 0x000fca00078e3cff */
[----:B------:R0:W2:Y:S04]  /*bb30*/  @P1 LDG.E.U16 R25, [R4.64] ;  /* 0x0000000604191981 */ /* 0x0000a8000c1e1500 */
[----:B0-----:R-:W3:Y:S04]  /*bb40*/  LDL R4, [R1+0xa58] ;  /* 0x000a580001047983 */ /* 0x001ee80000100800 */
[----:B------:R-:W3:Y:S04]  /*bb50*/  LDL R5, [R1+0xa5c] ;  /* 0x000a5c0001057983 */ /* 0x000ee80000100800 */
[----:B--2---:R-:W-:Y:S01]  /*bb60*/  STL [R1+0x1ebc], R25 ;  /* 0x001ebc1901007387 */ /* 0x004fe20000100800 */
        /* <DEDUP_REMOVED lines=94> */
[----:B------:R-:W-:-:S02]  /*c150*/  PRMT R26, RZ, 0x7610, R26 ;  /* 0x00007610ff1a7816 */ /* 0x000fc4000000001a */
[----:B------:R-:W-:Y:S02]  /*c160*/  PRMT R27, RZ, 0x7610, R27 ;  /* 0x00007610ff1b7816 */ /* 0x000fe4000000001b */
[----:B------:R-:W-:Y:S02]  /*c170*/  ISETP.GT.AND P0, PT, R3, 0x18, PT ;  /* 0x000000180300780c */ /* 0x000fe40003f04270 */
        /* <DEDUP_REMOVED lines=8> */
[----:B------:R-:W3:Y:S02]  /*c200*/  LDL R5, [R1+0xa04] ;  /* 0x000a040001057983 */ /* 0x000ee40000100800 */
[----:B---3--:R-:W-:-:S04]  /*c210*/  @P1 LOP3.LUT R5, R5, R4, RZ, 0x3c, !PT ;  /* 0x0000000405051212 */ /* 0x008fc800078e3cff */
[----:B------:R-:W-:-:S04]  /*c220*/  @P1 LOP3.LUT R4, R5, R4, RZ, 0x3c, !PT ;  /* 0x0000000405041212 */ /* 0x000fc800078e3cff */
[----:B------:R-:W-:-:S05]  /*c230*/  @P1 LOP3.LUT R5, R5, R4, RZ, 0x3c, !PT ;  /* 0x0000000405051212 */ /* 0x000fca00078e3cff */
[----:B------:R-:W3:Y:S04]  /*c240*/  @P1 LDG.E.U16 R21, [R4.64] ;  /* 0x0000000604151981 */ /* 0x000ee8000c1e1500 */
[----:B---3--:R0:W-:Y:S04]  /*c250*/  STL [R1+0x3bc], R21 ;  /* 0x0003bc1501007387 */ /* 0x0081e80000100800 */
[----:B0-----:R-:W3:Y:S04]  /*c260*/  LDL.LU R21, [R1+0x1fbc] ;  /* 0x001fbc0001157983 */ /* 0x001ee80000300800 */
[----:B------:R-:W4:Y:S04]  /*c270*/  LDL R4, [R1+0x9f8] ;  /* 0x0009f80001047983 */ /* 0x000f280000100800 */
[----:B------:R-:W4:Y:S01]  /*c280*/  LDL R5, [R1+0x9fc] ;  /* 0x0009fc0001057983 */ /* 0x000f220000100800 */
[----:B--2---:R-:W-:-:S02]  /*c290*/  PRMT R20, RZ, 0x7610, R20 ;  /* 0x00007610ff147816 */ /* 0x004fc40000000014 */
[----:B------:R-:W-:Y:S02]  /*c2a0*/  ISETP.GT.AND P1, PT, R3, 0x19, PT ;  /* 0x000000190300780c */ /* 0x000fe40003f24270 */
[----:B----4-:R-:W-:-:S04]  /*c2b0*/  @P2 LOP3.LUT R5, R5, R4, RZ, 0x3c, !PT ;  /* 0x0000000405052212 */ /* 0x010fc800078e3cff */
[----:B------:R-:W-:-:S04]  /*c2c0*/  @P2 LOP3.LUT R4, R5, R4, RZ, 0x3c, !PT ;  /* 0x0000000405042212 */ /* 0x000fc800078e3cff */
[----:B------:R-:W-:-:S05]  /*c2d0*/  @P2 LOP3.LUT R5, R5, R4, RZ, 0x3c, !PT ;  /* 0x0000000405052212 */ /* 0x000fca00078e3cff */
[----:B------:R-:W2:Y:S04]  /*c2e0*/  @P2 LDG.E.U16 R26, [R4.64] ;  /* 0x00000006041a2981 */ /* 0x000ea8000c1e1500 */
[----:B--2---:R0:W-:Y:S04]  /*c2f0*/  STL [R1+0x3b8], R26 ;  /* 0x0003b81a01007387 */ /* 0x0041e80000100800 */
[----:B0-----:R-:W2:Y:S04]  /*c300*/  LDL.LU R26, [R1+0x1fb8] ;  /* 0x001fb800011a7983 */ /* 0x001ea80000300800 */
[----:B------:R-:W4:Y:S04]  /*c310*/  LDL R4, [R1+0x9f0] ;  /* 0x0009f00001047983 */ /* 0x000f280000100800 */
[----:B------:R-:W4:Y:S02]  /*c320*/  LDL R5, [R1+0x9f4] ;  /* 0x0009f40001057983 */ /* 0x000f240000100800 */
[----:B----4-:R-:W-:-:S04]  /*c330*/  @P2 LOP3.LUT R5, R5, R4, RZ, 0x3c, !PT ;  /* 0x0000000405052212 */ /* 0x010fc800078e3cff */
[----:B------:R-:W-:-:S04]  /*c340*/  @P2 LOP3.LUT R4, R5, R4, RZ, 0x3c, !PT ;  /* 0x0000000405042212 */ /* 0x000fc800078e3cff */
[----:B------:R-:W-:-:S05]  /*c350*/  @P2 LOP3.LUT R5, R5, R4, RZ, 0x3c, !PT ;  /* 0x0000000405052212 */ /* 0x000fca00078e3cff */
[----:B------:R-:W4:Y:S04]  /*c360*/  @P2 LDG.E.U16 R27, [R4.64] ;  /* 0x00000006041b2981 */ /* 0x000f28000c1e1500 */
[----:B----4-:R0:W-:Y:S04]  /*c370*/  STL [R1+0x3b4], R27 ;  /* 0x0003b41b01007387 */ /* 0x0101e80000100800 */
[----:B0-----:R-:W4:Y:S04]  /*c380*/  LDL.LU R27, [R1+0x1fb4] ;  /* 0x001fb400011b7983 */ /* 0x001f280000300800 */
[----:B------:R-:W2:Y:S04]  /*c390*/  LDL R4, [R1+0x9e8] ;  /* 0x0009e80001047983 */ /* 0x000ea80000100800 */
[----:B------:R-:W2:Y:S01]  /*c3a0*/  LDL R5, [R1+0x9ec] ;  /* 0x0009ec0001057983 */ /* 0x000ea20000100800 */
[----:B---3--:R-:W-:-:S02]  /*c3b0*/  PRMT R21, RZ, 0x7610, R21 ;  /* 0x00007610ff157816 */ /* 0x008fc40000000015 */
[----:B--2---:R-:W-:-:S04]  /*c3c0*/  @P0 LOP3.LUT R5, R5, R4, RZ, 0x3c, !PT ;  /* 0x0000000405050212 */ /* 0x004fc800078e3cff */
[----:B------:R-:W-:-:S04]  /*c3d0*/  @P0 LOP3.LUT R4, R5, R4, RZ, 0x3c, !PT ;  /* 0x0000000405040212 */ /* 0x000fc800078e3cff */
[----:B------:R-:W-:-:S05]  /*c3e0*/  @P0 LOP3.LUT R5, R5, R4, RZ, 0x3c, !PT ;  /* 0x0000000405050212 */ /* 0x000fca00078e3cff */
[----:B------:R0:W2:Y:S04]  /*c3f0*/  @P0 LDG.E.U16 R20, [R4.64] ;  /* 0x0000000604140981 */ /* 0x0000a8000c1e1500 */
[----:B0-----:R-:W3:Y:S04]  /*c400*/  LDL R4, [R1+0x9e0] ;  /* 0x0009e00001047983 */ /* 0x001ee80000100800 */
[----:B------:R-:W3:Y:S01]  /*c410*/  LDL R5, [R1+0x9e4] ;  /* 0x0009e40001057983 */ /* 0x000ee20000100800 */
[----:B------:R-:W-:Y:S02]  /*c420*/  PRMT R26, RZ, 0x7610, R26 ;  /* 0x00007610ff1a7816 */ /* 0x000fe4000000001a */
[----:B------:R-:W-:Y:S01]  /*c430*/  ISETP.GT.AND P2, PT, R3, 0x1a, PT ;  /* 0x0000001a0300780c */ /* 0x000fe20003f44270 */
[----:B--2---:R-:W-:Y:S01]  /*c440*/  STL [R1+0x1ec0], R20 ;  /* 0x001ec01401007387 */ /* 0x004fe20000100800 */
[----:B---3--:R-:W-:-:S04]  /*c450*/  @P0 LOP3.LUT R5, R5, R4, RZ, 0x3c, !PT ;  /* 0x0000000405050212 */ /* 0x008fc800078e3cff */
[----:B------:R-:W-:-:S04]  /*c460*/  @P0 LOP3.LUT R4, R5, R4, RZ, 0x3c, !PT ;  /* 0x0000000405040212 */ /* 0x000fc800078e3cff */
[----:B------:R-:W-:-:S05]  /*c470*/  @P0 LOP3.LUT R5, R5, R4, RZ, 0x3c, !PT ;  /* 0x0000000405050212 */ /* 0x000fca00078e3cff */
[----:B------:R0:W2:Y:S04]  /*c480*/  @P0 LDG.E.U16 R21, [R4.64] ;  /* 0x0000000604150981 */ /* 0x0000a8000c1e1500 */
[----:B0-----:R-:W3:Y:S04]  /*c490*/  LDL R4, [R1+0x9d8] ;  /* 0x0009d80001047983 */ /* 0x001ee80000100800 */
[----:B------:R-:W3:Y:S01]  /*c4a0*/  LDL R5, [R1+0x9dc] ;  /* 0x0009dc0001057983 */ /* 0x000ee20000100800 */
[----:B----4-:R-:W-:-:S03]  /*c4b0*/  PRMT R27, RZ, 0x7610, R27 ;  /* 0x00007610ff1b7816 */ /* 0x010fc6000000001b */
[----:B--2---:R-:W-:Y:S01]  /*c4c0*/  STL [R1+0x1ec4], R21 ;  /* 0x001ec41501007387 */ /* 0x004fe20000100800 */
        /* <DEDUP_REMOVED lines=9> */
[----:B--2---:R-:W-:Y:S04]  /*c560*/  STL [R1+0x1e8c], R26 ;  /* 0x001e8c1a01007387 */ /* 0x004fe80000100800 */
[----:B------:R-:W-:Y:S04]  /*c570*/  STL [R1+0x1e90], R26 ;  /* 0x001e901a01007387 */ /* 0x000fe80000100800 */
[----:B------:R-:W-:Y:S01]  /*c580*/  STL [R1+0x1e94], R26 ;  /* 0x001e941a01007387 */ /* 0x000fe20000100800 */
[----:B---3--:R-:W-:-:S04]  /*c590*/  @P1 LOP3.LUT R5, R5, R4, RZ, 0x3c, !PT ;  /* 0x0000000405051212 */ /* 0x008fc800078e3cff */
[----:B------:R-:W-:-:S04]  /*c5a0*/  @P1 LOP3.LUT R4, R5, R4, RZ, 0x3c, !PT ;  /* 0x0000000405041212 */ /* 0x000fc800078e3cff */
[----:B------:R-:W-:-:S05]  /*c5b0*/  @P1 LOP3.LUT R5, R5, R4, RZ, 0x3c, !PT ;  /* 0x0000000405051212 */ /* 0x000fca00078e3cff */
[----:B------:R0:W2:Y:S04]  /*c5c0*/  @P1 LDG.E.U16 R27, [R4.64] ;  /* 0x00000006041b1981 */ /* 0x0000a8000c1e1500 */
[----:B0-----:R-:W3:Y:S04]  /*c5d0*/  LDL R4, [R1+0x9c8] ;  /* 0x0009c80001047983 */ /* 0x001ee80000100800 */
[----:B------:R-:W3:Y:S01]  /*c5e0*/  LDL R5, [R1+0x9cc] ;  /* 0x0009cc0001057983 */ /* 0x000ee20000100800 */
[----:B------:R-:W-:-:S03]  /*c5f0*/  ISETP.GT.AND P1, PT, R3, 0x1c, PT ;  /* 0x0000001c0300780c */ /* 0x000fc60003f24270 */
[----:B--2---:R-:W-:Y:S04]  /*c600*/  STL [R1+0x1e88], R27 ;  /* 0x001e881b01007387 */ /* 0x004fe80000100800 */
[----:B------:R-:W-:Y:S01]  /*c610*/  STL [R1+0x1e98], R27 ;  /* 0x001e981b01007387 */ /* 0x000fe20000100800 */
        /* <DEDUP_REMOVED lines=120> */
[----:B------:R-:W-:-:S02]  /*cda0*/  ISETP.GT.AND P1, PT, R3, 0x22, PT ;  /* 0x000000220300780c */ /* 0x000fc40003f24270 */
[----:B---3--:R-:W-:-:S04]  /*cdb0*/  @P2 LOP3.LUT R5, R5, R4, RZ, 0x3c, !PT ;  /* 0x0000000405052212 */ /* 0x008fc800078e3cff */
[----:B------:R-:W-:-:S04]  /*cdc0*/  @P2 LOP3.LUT R4, R5, R4, RZ, 0x3c, !PT ;  /* 0x0000000405042212 */ /* 0x000fc800078e3cff */
[----:B------:R-:W-:-:S05]  /*cdd0*/  @P2 LOP3.LUT R5, R5, R4, RZ, 0x3c, !PT ;  /* 0x0000000405052212 */ /* 0x000fca00078e3cff */
[----:B------:R0:W3:Y:S04]  /*cde0*/  @P2 LDG.E.U16 R17, [R4.64] ;  /* 0x0000000604112981 */ /* 0x0000e8000c1e1500 */
[----:B0-----:R-:W2:Y:S04]  /*cdf0*/  LDL R4, [R1+0x958] ;  /* 0x0009580001047983 */ /* 0x001ea80000100800 */
[----:B------:R-:W2:Y:S01]  /*ce00*/  LDL R5, [R1+0x95c] ;  /* 0x00095c0001057983 */ /* 0x000ea20000100800 */
[----:B----4-:R-:W-:Y:S02]  /*ce10*/  PRMT R23, RZ, 0x7610, R23 ;  /* 0x00007610ff177816 */ /* 0x010fe40000000017 */
[----:B--2---:R-:W-:-:S04]  /*ce20*/  @P0 LOP3.LUT R5, R5, R4, RZ, 0x3c, !PT ;  /* 0x0000000405050212 */ /* 0x004fc800078e3cff */
[----:B------:R-:W-:-:S04]  /*ce30*/  @P0 LOP3.LUT R4, R5, R4, RZ, 0x3c, !PT ;  /* 0x0000000405040212 */ /* 0x000fc800078e3cff */
[----:B------:R-:W-:-:S05]  /*ce40*/  @P0 LOP3.LUT R5, R5, R4, RZ, 0x3c, !PT ;  /* 0x0000000405050212 */ /* 0x000fca00078e3cff */
[----:B------:R0:W2:Y:S04]  /*ce50*/  @P0 LDG.E.U16 R22, [R4.64] ;  /* 0x0000000604160981 */ /* 0x0000a8000c1e1500 */
[----:B0-----:R-:W4:Y:S04]  /*ce60*/  LDL R4, [R1+0x950] ;  /* 0x0009500001047983 */ /* 0x001f280000100800 */
[----:B------:R-:W4:Y:S01]  /*ce70*/  LDL R5, [R1+0x954] ;  /* 0x0009540001057983 */ /* 0x000f220000100800 */
[----:B------:R-:W-:Y:S02]  /*ce80*/  PRMT R13, RZ, 0x7610, R13 ;  /* 0x00007610ff0d7816 */ /* 0x000fe4000000000d */
[----:B------:R-:W-:-:S02]  /*ce90*/  PRMT R12, RZ, 0x7610, R12 ;  /* 0x00007610ff0c7816 */ /* 0x000fc4000000000c */
[----:B------:R-:W-:Y:S01]  /*cea0*/  ISETP.GT.AND P2, PT, R3, 0x23, PT ;  /* 0x000000230300780c */ /* 0x000fe20003f44270 */
[----:B--2---:R-:W-:Y:S04]  /*ceb0*/  STL [R1+0x1e84], R22 ;  /* 0x001e841601007387 */ /* 0x004fe80000100800 */
[----:B------:R-:W-:Y:S04]  /*cec0*/  STL [R1+0x1e9c], R22 ;  /* 0x001e9c1601007387 */ /* 0x000fe80000100800 */
[----:B------:R-:W-:Y:S01]  /*ced0*/  STL [R1+0x1ea0], R22 ;  /* 0x001ea01601007387 */ /* 0x000fe20000100800 */
[----:B----4-:R-:W-:-:S04]  /*cee0*/  @P0 LOP3.LUT R5, R5, R4, RZ, 0x3c, !PT ;  /* 0x0000000405050212 */ /* 0x010fc800078e3cff */
[----:B------:R-:W-:-:S04]  /*cef0*/  @P0 LOP3.LUT R4, R5, R4, RZ, 0x3c, !PT ;  /* 0x0000000405040212 */ /* 0x000fc800078e3cff */
[----:B------:R-:W-:-:S05]  /*cf00*/  @P0 LOP3.LUT R5, R5, R4, RZ, 0x3c, !PT ;  /* 0x0000000405050212 */ /* 0x000fca00078e3cff */
[----:B------:R0:W2:Y:S04]  /*cf10*/  @P0 LDG.E.U16 R23, [R4.64] ;  /* 0x0000000604170981 */ /* 0x0000a8000c1e1500 */
[----:B0-----:R-:W4:Y:S04]  /*cf20*/  LDL R4, [R1+0x948] ;  /* 0x0009480001047983 */ /* 0x001f280000100800 */
[----:B------:R-:W4:Y:S01]  /*cf30*/  LDL R5, [R1+0x94c] ;  /* 0x00094c0001057983 */ /* 0x000f220000100800 */
[----:B------:R-:W-:-:S03]  /*cf40*/  ISETP.GT.AND P0, PT, R3, 0x24, PT ;  /* 0x000000240300780c */ /* 0x000fc60003f04270 */
[----:B--2---:R-:W-:Y:S04]  /*cf50*/  STL [R1+0x1e80], R23 ;  /* 0x001e801701007387 */ /* 0x004fe80000100800 */
[----:B------:R-:W-:Y:S04]  /*cf60*/  STL [R1+0x1ea4], R23 ;  /* 0x001ea41701007387 */ /* 0x000fe80000100800 */
[----:B------:R-:W-:Y:S01]  /*cf70*/  STL [R1+0x1ea8], R23 ;  /* 0x001ea81701007387 */ /* 0x000fe20000100800 */
[----:B----4-:R-:W-:-:S04]  /*cf80*/  @P1 LOP3.LUT R5, R5, R4, RZ, 0x3c, !PT ;  /* 0x0000000405051212 */ /* 0x010fc800078e3cff */
[----:B------:R-:W-:-:S04]  /*cf90*/  @P1 LOP3.LUT R4, R5, R4, RZ, 0x3c, !PT ;  /* 0x0000000405041212 */ /* 0x000fc800078e3cff */
[----:B------:R-:W-:-:S05]  /*cfa0*/  @P1 LOP3.LUT R5, R5, R4, RZ, 0x3c, !PT ;  /* 0x0000000405051212 */ /* 0x000fca00078e3cff */
[----:B------:R-:W2:Y:S04]  /*cfb0*/  @P1 LDG.E.U16 R13, [R4.64] ;  /* 0x00000006040d1981 */ /* 0x000ea8000c1e1500 */
[----:B--2---:R0:W-:Y:S04]  /*cfc0*/  STL [R1+0x260], R13 ;  /* 0x0002600d01007387 */ /* 0x0041e80000100800 */
[----:B0-----:R-:W2:Y:S04]  /*cfd0*/  LDL.LU R13, [R1+0x1f80] ;  /* 0x001f8000010d7983 */ /* 0x001ea80000300800 */
[----:B------:R-:W4:Y:S04]  /*cfe0*/  LDL R4, [R1+0x940] ;  /* 0x0009400001047983 */ /* 0x000f280000100800 */
[----:B------:R-:W4:Y:S01]  /*cff0*/  LDL R5, [R1+0x944] ;  /* 0x0009440001057983 */ /* 0x000f220000100800 */
[----:B--2---:R-:W-:-:S02]  /*d000*/  PRMT R13, RZ, 0x7610, R13 ;  /* 0x00007610ff0d7816 */ /* 0x004fc4000000000d */
        /* <DEDUP_REMOVED lines=8> */
[----:B------:R-:W-:-:S02]  /*d090*/  ISETP.GT.AND P1, PT, R3, 0x25, PT ;  /* 0x000000250300780c */ /* 0x000fc40003f24270 */
[----:B--2---:R-:W-:Y:S02]  /*d0a0*/  PRMT R12, RZ, 0x7610, R12 ;  /* 0x00007610ff0c7816 */ /* 0x004fe4000000000c */
        /* <DEDUP_REMOVED lines=55> */
[----:B------:R-:W-:-:S02]  /*d420*/  PRMT R18, RZ, 0x7610, R18 ;  /* 0x00007610ff127816 */ /* 0x000fc40000000012 */
[----:B------:R-:W-:Y:S02]  /*d430*/  PRMT R19, RZ, 0x7610, R19 ;  /* 0x00007610ff137816 */ /* 0x000fe40000000013 */
[----:B------:R-:W-:Y:S02]  /*d440*/  ISETP.GT.AND P1, PT, R3, 0x28, PT ;  /* 0x000000280300780c */ /* 0x000fe40003f24270 */
        /* <DEDUP_REMOVED lines=15> */
[----:B------:R-:W3:Y:S04]  /*d540*/  LDL R4, [R1+0x8f8] ;  /* 0x0008f80001047983 */ /* 0x000ee80000100800 */
[----:B------:R-:W3:Y:S01]  /*d550*/  LDL R5, [R1+0x8fc] ;  /* 0x0008fc0001057983 */ /* 0x000ee20000100800 */
[----:B--2---:R-:W-:-:S02]  /*d560*/  PRMT R13, RZ, 0x7610, R13 ;  /* 0x00007610ff0d7816 */ /* 0x004fc4000000000d */
[----:B------:R-:W-:Y:S02]  /*d570*/  ISETP.GT.AND P2, PT, R3, 0x29, PT ;  /* 0x000000290300780c */ /* 0x000fe40003f44270 */
        /* <DEDUP_REMOVED lines=14> */
[----:B------:R-:W2:Y:S04]  /*d660*/  LDL R4, [R1+0x8e8] ;  /* 0x0008e80001047983 */ /* 0x000ea80000100800 */
[----:B------:R-:W2:Y:S01]  /*d670*/  LDL R5, [R1+0x8ec] ;  /* 0x0008ec0001057983 */ /* 0x000ea20000100800 */
[----:B----4-:R-:W-:-:S02]  /*d680*/  PRMT R12, RZ, 0x7610, R12 ;  /* 0x00007610ff0c7816 */ /* 0x010fc4000000000c */
[----:B--2---:R-:W-:-:S04]  /*d690*/  @P1 LOP3.LUT R5, R5, R4, RZ, 0x3c, !PT ;  /* 0x0000000405051212 */ /* 0x004fc800078e3cff */
[----:B------:R-:W-:-:S04]  /*d6a0*/  @P1 LOP3.LUT R4, R5, R4, RZ, 0x3c, !PT ;  /* 0x0000000405041212 */ /* 0x000fc800078e3cff */
[----:B------:R-:W-:-:S05]  /*d6b0*/  @P1 LOP3.LUT R5, R5, R4, RZ, 0x3c, !PT ;  /* 0x0000000405051212 */ /* 0x000fca00078e3cff */
[----:B------:R0:W2:Y:S04]  /*d6c0*/  @P1 LDG.E.U16 R13, [R4.64] ;  /* 0x00000006040d1981 */ /* 0x0000a8000c1e1500 */
[----:B0-----:R-:W4:Y:S04]  /*d6d0*/  LDL R4, [R1+0x8e0] ;  /* 0x0008e00001047983 */ /* 0x001f280000100800 */
[----:B------:R-:W4:Y:S01]  /*d6e0*/  LDL R5, [R1+0x8e4] ;  /* 0x0008e40001057983 */ /* 0x000f220000100800 */
[----:B------:R-:W-:Y:S02]  /*d6f0*/  PRMT R18, RZ, 0x7610, R18 ;  /* 0x00007610ff127816 */ /* 0x000fe40000000012 */
[----:B------:R-:W-:-:S02]  /*d700*/  ISETP.GT.AND P0, PT, R3, 0x2a, PT ;  /* 0x0000002a0300780c */ /* 0x000fc40003f04270 */
[----:B----4-:R-:W-:-:S04]  /*d710*/  @P1 LOP3.LUT R5, R5, R4, RZ, 0x3c, !PT ;  /* 0x0000000405051212 */ /* 0x010fc800078e3cff */
[----:B------:R-:W-:-:S04]  /*d720*/  @P1 LOP3.LUT R4, R5, R4, RZ, 0x3c, !PT ;  /* 0x0000000405041212 */ /* 0x000fc800078e3cff */
[----:B------:R-:W-:-:S05]  /*d730*/  @P1 LOP3.LUT R5, R5, R4, RZ, 0x3c, !PT ;  /* 0x0000000405051212 */ /* 0x000fca00078e3cff */
[----:B------:R0:W4:Y:S04]  /*d740*/  @P1 LDG.E.U16 R12, [R4.64] ;  /* 0x00000006040c1981 */ /* 0x000128000c1e1500 */
[----:B0-----:R-:W2:Y:S04]  /*d750*/  LDL R4, [R1+0x8d8] ;  /* 0x0008d80001047983 */ /* 0x001ea80000100800 */
[----:B------:R-:W2:Y:S01]  /*d760*/  LDL R5, [R1+0x8dc] ;  /* 0x0008dc0001057983 */ /* 0x000ea20000100800 */
[----:B---3--:R-:W-:Y:S02]  /*d770*/  PRMT R19, RZ, 0x7610, R19 ;  /* 0x00007610ff137816 */ /* 0x008fe40000000013 */
[----:B--2---:R-:W-:-:S04]  /*d780*/  @P2 LOP3.LUT R5, R5, R4, RZ, 0x3c, !PT ;  /* 0x0000000405052212 */ /* 0x004fc800078e3cff */
        /* <DEDUP_REMOVED lines=9> */
[----:B------:R-:W-:Y:S01]  /*d820*/  STL [R1+0x1eb0], R18 ;  /* 0x001eb01201007387 */ /* 0x000fe20000100800 */
        /* <DEDUP_REMOVED lines=23> */
[----:B---3--:R-:W-:-:S02]  /*d9a0*/  PRMT R9, RZ, 0x7610, R9 ;  /* 0x00007610ff097816 */ /* 0x008fc40000000009 */
[----:B--2---:R-:W-:-:S04]  /*d9b0*/  @P1 LOP3.LUT R5, R5, R4, RZ, 0x3c, !PT ;  /* 0x0000000405051212 */ /* 0x004fc800078e3cff */
        /* <DEDUP_REMOVED lines=64> */
[----:B------:R-:W-:-:S02]  /*ddc0*/  PRMT R14, RZ, 0x7610, R14 ;  /* 0x00007610ff0e7816 */ /* 0x000fc4000000000e */
[----:B------:R-:W-:Y:S02]  /*ddd0*/  ISETP.GT.AND P1, PT, R3, 0x2f, PT ;  /* 0x0000002f0300780c */ /* 0x000fe40003f24270 */
[----:B--2---:R-:W-:-:S04]  /*dde0*/  @P0 LOP3.LUT R5, R5, R4, RZ, 0x3c, !PT ;  /* 0x0000000405050212 */ /* 0x004fc800078e3cff */
[----:B------:R-:W-:-:S04]  /*ddf0*/  @P0 LOP3.LUT R4, R5, R4, RZ, 0x3c, !PT ;  /* 0x0000000405040212 */ /* 0x000fc800078e3cff */
[----:B------:R-:W-:-:S05]  /*de00*/  @P0 LOP3.LUT R5, R5, R4, RZ, 0x3c, !PT ;  /* 0x0000000405050212 */ /* 0x000fca00078e3cff */
[----:B------:R-:W2:Y:S04]  /*de10*/  @P0 LDG.E.U16 R14, [R4.64] ;  /* 0x00000006040e0981 */ /* 0x000ea8000c1e1500 */
[----:B--2---:R0:W-:Y:S04]  /*de20*/  STL [R1+0x254], R14 ;  /* 0x0002540e01007387 */ /* 0x0041e80000100800 */
[----:B0-----:R-:W2:Y:S04]  /*de30*/  LDL.LU R14, [R1+0x1f2c] ;  /* 0x001f2c00010e7983 */ /* 0x001ea80000300800 */
[----:B------:R-:W2:Y:S04]  /*de40*/  LDL R4, [R1+0x878] ;  /* 0x0008780001047983 */ /* 0x000ea80000100800 */
[----:B------:R-:W2:Y:S01]  /*de50*/  LDL R5, [R1+0x87c] ;  /* 0x00087c0001057983 */ /* 0x000ea20000100800 */
[----:B------:R-:W-:-:S02]  /*de60*/  PRMT R2, RZ, 0x7610, R2 ;  /* 0x00007610ff027816 */ /* 0x000fc40000000002 */
        /* <DEDUP_REMOVED lines=21> */
[----:B------:R0:W3:Y:S04]  /*dfc0*/  @P0 LDG.E.U16 R9, [R4.64] ;  /* 0x0000000604090981 */ /* 0x0000e8000c1e1500 */
[----:B0-----:R-:W2:Y:S04]  /*dfd0*/  LDL R4, [R1+0x860] ;  /* 0x0008600001047983 */ /* 0x001ea80000100800 */
[----:B------:R-:W2:Y:S01]  /*dfe0*/  LDL R5, [R1+0x864] ;  /* 0x0008640001057983 */ /* 0x000ea20000100800 */
[----:B------:R-:W-:Y:S02]  /*dff0*/  PRMT R8, RZ, 0x7610, R8 ;  /* 0x00007610ff087816 */ /* 0x000fe40000000008 */
[----:B------:R-:W-:-:S02]  /*e000*/  ISETP.GT.AND P1, PT, R3, 0x31, PT ;  /* 0x000000310300780c */ /* 0x000fc40003f24270 */
[----:B--2---:R-:W-:-:S04]  /*e010*/  @P0 LOP3.LUT R5, R5, R4, RZ, 0x3c, !PT ;  /* 0x0000000405050212 */ /* 0x004fc800078e3cff */
[----:B------:R-:W-:-:S04]  /*e020*/  @P0 LOP3.LUT R4, R5, R4, RZ, 0x3c, !PT ;  /* 0x0000000405040212 */ /* 0x000fc800078e3cff */
[----:B------:R-:W-:-:S05]  /*e030*/  @P0 LOP3.LUT R5, R5, R4, RZ, 0x3c, !PT ;  /* 0x0000000405050212 */ /* 0x000fca00078e3cff */
[----:B------:R0:W2:Y:S04]  /*e040*/  @P0 LDG.E.U16 R8, [R4.64] ;  /* 0x0000000604080981 */ /* 0x0000a8000c1e1500 */
[----:B0-----:R-:W2:Y:S04]  /*e050*/  LDL R4, [R1+0x858] ;  /* 0x0008580001047983 */ /* 0x001ea80000100800 */
[----:B------:R-:W2:Y:S01]  /*e060*/  LDL R5, [R1+0x85c] ;  /* 0x00085c0001057983 */ /* 0x000ea20000100800 */
[----:B------:R-:W-:Y:S02]  /*e070*/  PRMT R14, RZ, 0x7610, R14 ;  /* 0x00007610ff0e7816 */ /* 0x000fe4000000000e */
        /* <DEDUP_REMOVED lines=15> */
[----:B------:R-:W-:-:S03]  /*e170*/  PRMT R7, RZ, 0x7610, R7 ;  /* 0x00007610ff077816 */ /* 0x000fc60000000007 */
        /* <DEDUP_REMOVED lines=45> */
[----:B------:R-:W-:-:S03]  /*e450*/  PRMT R6, RZ, 0x7610, R6 ;  /* 0x00007610ff067816 */ /* 0x000fc60000000006 */
[----:B---3--:R0:W-:Y:S04]  /*e460*/  STL [R1+0x238], R20 ;  /* 0x0002381401007387 */ /* 0x0081e80000100800 */
[----:B0-----:R-:W3:Y:S01]  /*e470*/  LDL R20, [R1+0x814] ;  /* 0x0008140001147983 */ /* 0x001ee20000100800 */
        /* <DEDUP_REMOVED lines=28> */
[----:B------:R-:W2:Y:S04]  /*e640*/  @P0 LDG.E.U16 R10, [R4.64] ;  /* 0x00000006040a0981 */ /* 0x000ea8000c1e1500 */
[----:B--2---:R0:W-:Y:S04]  /*e650*/  STL [R1+0x230], R10 ;  /* 0x0002300a01007387 */ /* 0x0041e80000100800 */
[----:B0-----:R-:W2:Y:S04]  /*e660*/  LDL.LU R10, [R1+0x1f10] ;  /* 0x001f1000010a7983 */ /* 0x001ea80000300800 */
[----:B------:R-:W4:Y:S01]  /*e670*/  LDL R5, [R1+0x810] ;  /* 0x0008100001057983 */ /* 0x000f220000100800 */
[----:B---3--:R-:W-:Y:S01]  /*e680*/  @P0 IMAD.MOV.U32 R4, RZ, RZ, R20 ;  /* 0x000000ffff040224 */ /* 0x008fe200078e0014 */
[----:B------:R-:W-:-:S02]  /*e690*/  ISETP.GT.AND P1, PT, R3, 0x36, PT ;  /* 0x000000360300780c */ /* 0x000fc40003f24270 */
[----:B------:R-:W3:Y:S01]  /*e6a0*/  LDL R20, [R1+0x7dc] ;  /* 0x0007dc0001147983 */ /* 0x000ee20000100800 */
[----:B--2---:R-:W-:-:S06]  /*e6b0*/  PRMT R10, RZ, 0x7610, R10 ;  /* 0x00007610ff0a7816 */ /* 0x004fcc000000000a */
[----:B----4-:R-:W2:Y:S04]  /*e6c0*/  @P0 LDG.E.U16 R10, [R4.64] ;  /* 0x00000006040a0981 */ /* 0x010ea8000c1e1500 */
        /* <DEDUP_REMOVED lines=17> */
[----:B------:R-:W2:Y:S01]  /*e7e0*/  @P1 LDG.E.U16 R10, [R4.64] ;  /* 0x00000006040a1981 */ /* 0x000ea2000c1e1500 */
[----:B------:R-:W-:-:S03]  /*e7f0*/  ISETP.GT.AND P0, PT, R3, 0x37, PT ;  /* 0x000000370300780c */ /* 0x000fc60003f04270 */
        /* <DEDUP_REMOVED lines=14> */
[----:B----4-:R-:W-:-:S04]  /*e8e0*/  @P0 LOP3.LUT R5, R5, R4, RZ, 0x3c, !PT ;  /* 0x0000000405050212 */ /* 0x010fc800078e3cff */
[----:B------:R-:W-:-:S04]  /*e8f0*/  @P0 LOP3.LUT R4, R5, R4, RZ, 0x3c, !PT ;  /* 0x0000000405040212 */ /* 0x000fc800078e3cff */
[----:B------:R-:W-:-:S05]  /*e900*/  @P0 LOP3.LUT R5, R5, R4, RZ, 0x3c, !PT ;  /* 0x0000000405050212 */ /* 0x000fca00078e3cff */
[----:B------:R-:W4:Y:S01]  /*e910*/  @P0 LDG.E.U16 R11, [R4.64] ;  /* 0x00000006040b0981 */ /* 0x000f22000c1e1500 */
[C---:B------:R-:W-:Y:S02]  /*e920*/  ISETP.GT.AND P1, PT, R3.reuse, 0x39, PT ;  /* 0x000000390300780c */ /* 0x040fe40003f24270 */
[----:B--2---:R-:W-:Y:S01]  /*e930*/  PRMT R10, RZ, 0x7610, R10 ;  /* 0x00007610ff0a7816 */ /* 0x004fe2000000000a */
[----:B----4-:R0:W-:Y:S04]  /*e940*/  STL [R1+0xfc], R11 ;  /* 0x0000fc0b01007387 */ /* 0x0101e80000100800 */
[----:B0-----:R-:W2:Y:S04]  /*e950*/  LDL.LU R11, [R1+0x1efc] ;  /* 0x001efc00010b7983 */ /* 0x001ea80000300800 */
[----:B------:R-:W4:Y:S02]  /*e960*/  LDL R5, [R1+0x7d8] ;  /* 0x0007d80001057983 */ /* 0x000f240000100800 */
[----:B---3--:R-:W-:Y:S01]  /*e970*/  @P1 IMAD.MOV.U32 R4, RZ, RZ, R20 ;  /* 0x000000ffff041224 */ /* 0x008fe200078e0014 */
[----:B------:R-:W-:-:S02]  /*e980*/  ISETP.GT.AND P0, PT, R3, 0x3a, PT ;  /* 0x0000003a0300780c */ /* 0x000fc40003f04270 */
[----:B------:R-:W-:Y:S01]  /*e990*/  PRMT R29, RZ, 0x7610, R29 ;  /* 0x00007610ff1d7816 */ /* 0x000fe2000000001d */
[----:B------:R-:W3:Y:S04]  /*e9a0*/  LDL R20, [R1+0x7b4] ;  /* 0x0007b40001147983 */ /* 0x000ee80000100800 */
[----:B----4-:R0:W4:Y:S04]  /*e9b0*/  @P1 LDG.E.U16 R10, [R4.64] ;  /* 0x00000006040a1981 */ /* 0x010128000c1e1500 */
[----:B0-----:R-:W3:Y:S04]  /*e9c0*/  LDL R4, [R1+0x7d0] ;  /* 0x0007d00001047983 */ /* 0x001ee80000100800 */
[----:B------:R-:W3:Y:S01]  /*e9d0*/  LDL R5, [R1+0x7d4] ;  /* 0x0007d40001057983 */ /* 0x000ee20000100800 */
[----:B--2---:R-:W-:-:S02]  /*e9e0*/  PRMT R11, RZ, 0x7610, R11 ;  /* 0x00007610ff0b7816 */ /* 0x004fc4000000000b */
[----:B---3--:R-:W-:-:S04]  /*e9f0*/  @P1 LOP3.LUT R5, R5, R4, RZ, 0x3c, !PT ;  /* 0x0000000405051212 */ /* 0x008fc800078e3cff */
[----:B------:R-:W-:-:S04]  /*ea00*/  @P1 LOP3.LUT R4, R5, R4, RZ, 0x3c, !PT ;  /* 0x0000000405041212 */ /* 0x000fc800078e3cff */
[----:B------:R-:W-:-:S05]  /*ea10*/  @P1 LOP3.LUT R5, R5, R4, RZ, 0x3c, !PT ;  /* 0x0000000405051212 */ /* 0x000fca00078e3cff */
[----:B------:R0:W2:Y:S04]  /*ea20*/  @P1 LDG.E.U16 R11, [R4.64] ;  /* 0x00000006040b1981 */ /* 0x0000a8000c1e1500 */
[----:B0-----:R-:W3:Y:S04]  /*ea30*/  LDL R4, [R1+0x7c8] ;  /* 0x0007c80001047983 */ /* 0x001ee80000100800 */
        /* <DEDUP_REMOVED lines=16> */
[----:B------:R-:W-:Y:S02]  /*eb40*/  ISETP.GT.AND P1, PT, R3, 0x3b, PT ;  /* 0x0000003b0300780c */ /* 0x000fe40003f24270 */
[----:B---3--:R-:W-:-:S11]  /*eb50*/  PRMT R29, RZ, 0x7610, R29 ;  /* 0x00007610ff1d7816 */ /* 0x008fd6000000001d */
[----:B--2---:R-:W-:-:S04]  /*eb60*/  @P1 LOP3.LUT R5, R5, R4, RZ, 0x3c, !PT ;  /* 0x0000000405051212 */ /* 0x004fc800078e3cff */
[----:B------:R-:W-:-:S04]  /*eb70*/  @P1 LOP3.LUT R4, R5, R4, RZ, 0x3c, !PT ;  /* 0x0000000405041212 */ /* 0x000fc800078e3cff */
[----:B------:R-:W-:-:S05]  /*eb80*/  @P1 LOP3.LUT R5, R5, R4, RZ, 0x3c, !PT ;  /* 0x0000000405051212 */ /* 0x000fca00078e3cff */
[----:B------:R-:W2:Y:S04]  /*eb90*/  @P1 LDG.E.U16 R29, [R4.64] ;  /* 0x00000006041d1981 */ /* 0x000ea8000c1e1500 */
[----:B------:R-:W-:Y:S04]  /*eba0*/  STL [R1+0x1e64], R2 ;  /* 0x001e640201007387 */ /* 0x000fe80000100800 */
[----:B--2---:R0:W-:Y:S04]  /*ebb0*/  STL [R1+0xf0], R29 ;  /* 0x0000f01d01007387 */ /* 0x0041e80000100800 */
[----:B0-----:R-:W2:Y:S04]  /*ebc0*/  LDL.LU R29, [R1+0x1ef4] ;  /* 0x001ef400011d7983 */ /* 0x001ea80000300800 */
[----:B------:R-:W3:Y:S01]  /*ebd0*/  LDL R5, [R1+0x7b0] ;  /* 0x0007b00001057983 */ /* 0x000ee20000100800 */
[----:B------:R-:W-:-:S03]  /*ebe0*/  @P1 IMAD.MOV.U32 R4, RZ, RZ, R20 ;  /* 0x000000ffff041224 */ /* 0x000fc600078e0014 */
[----:B------:R-:W4:Y:S01]  /*ebf0*/  LDL R20, [R1+0x78c] ;  /* 0x00078c0001147983 */ /* 0x000f220000100800 */
[----:B--2---:R-:W-:-:S06]  /*ec00*/  PRMT R29, RZ, 0x7610, R29 ;  /* 0x00007610ff1d7816 */ /* 0x004fcc000000001d */
[----:B---3--:R-:W2:Y:S01]  /*ec10*/  @P1 LDG.E.U16 R29, [R4.64] ;  /* 0x00000006041d1981 */ /* 0x008ea2000c1e1500 */
[----:B------:R-:W-:-:S03]  /*ec20*/  ISETP.GT.AND P0, PT, R3, 0x3c, PT ;  /* 0x0000003c0300780c */ /* 0x000fc60003f04270 */
        /* <DEDUP_REMOVED lines=17> */
[----:B------:R-:W2:Y:S01]  /*ed40*/  @P0 LDG.E.U16 R29, [R4.64] ;  /* 0x00000006041d0981 */ /* 0x000ea2000c1e1500 */
        /* <DEDUP_REMOVED lines=19> */
[----:B------:R-:W-:Y:S02]  /*ee80*/  ISETP.GT.AND P0, PT, R3, 0x3e, PT ;  /* 0x0000003e0300780c */ /* 0x000fe40003f04270 */
[----:B------:R-:W-:Y:S01]  /*ee90*/  PRMT R0, RZ, 0x7610, R0 ;  /* 0x00007610ff007816 */ /* 0x000fe20000000000 */
[----:B--2---:R0:W-:Y:S04]  /*eea0*/  STL [R1+0xdc], R29 ;  /* 0x0000dc1d01007387 */ /* 0x0041e80000100800 */
[----:B0-----:R-:W2:Y:S04]  /*eeb0*/  LDL.LU R29, [R1+0x1ee0] ;  /* 0x001ee000011d7983 */ /* 0x001ea80000300800 */
[----:B------:R-:W3:Y:S02]  /*eec0*/  LDL R5, [R1+0x788] ;  /* 0x0007880001057983 */ /* 0x000ee40000100800 */
[----:B----4-:R-:W-:-:S05]  /*eed0*/  @P0 IMAD.MOV.U32 R4, RZ, RZ, R20 ;  /* 0x000000ffff040224 */ /* 0x010fca00078e0014 */
[----:B---3--:R0:W3:Y:S04]  /*eee0*/  @P0 LDG.E.U16 R0, [R4.64] ;  /* 0x0000000604000981 */ /* 0x0080e8000c1e1500 */
[----:B0-----:R-:W4:Y:S04]  /*eef0*/  LDL R4, [R1+0x780] ;  /* 0x0007800001047983 */ /* 0x001f280000100800 */
[----:B---3--:R-:W-:Y:S04]  /*ef00*/  STL [R1+0xd8], R0 ;  /* 0x0000d80001007387 */ /* 0x008fe80000100800 */
[----:B------:R-:W4:Y:S01]  /*ef10*/  LDL R5, [R1+0x784] ;  /* 0x0007840001057983 */ /* 0x000f220000100800 */
[----:B--2---:R-:W-:-:S03]  /*ef20*/  PRMT R29, RZ, 0x7610, R29 ;  /* 0x00007610ff1d7816 */ /* 0x004fc6000000001d */
[----:B------:R-:W2:Y:S01]  /*ef30*/  LDL R20, [R1+0xb7c] ;  /* 0x000b7c0001147983 */ /* 0x000ea20000100800 */
[----:B----4-:R-:W-:-:S04]  /*ef40*/  @P0 LOP3.LUT R5, R5, R4, RZ, 0x3c, !PT ;  /* 0x0000000405050212 */ /* 0x010fc800078e3cff */
[----:B------:R-:W-:-:S04]  /*ef50*/  @P0 LOP3.LUT R4, R5, R4, RZ, 0x3c, !PT ;  /* 0x0000000405040212 */ /* 0x000fc800078e3cff */
[----:B------:R-:W-:-:S05]  /*ef60*/  @P0 LOP3.LUT R5, R5, R4, RZ, 0x3c, !PT ;  /* 0x0000000405050212 */ /* 0x000fca00078e3cff */
[----:B------:R-:W3:Y:S01]  /*ef70*/  @P0 LDG.E.U16 R29, [R4.64] ;  /* 0x00000006041d0981 */ /* 0x000ee2000c1e1500 */
[----:B------:R-:W-:-:S03]  /*ef80*/  ISETP.GT.AND P1, PT, R3, 0x3f, PT ;  /* 0x0000003f0300780c */ /* 0x000fc60003f24270 */
[----:B---3--:R0:W-:Y:S04]  /*ef90*/  STL [R1+0xd4], R29 ;  /* 0x0000d41d01007387 */ /* 0x0081e80000100800 */
[----:B0-----:R-:W3:Y:S04]  /*efa0*/  LDL.LU R29, [R1+0x1edc] ;  /* 0x001edc00011d7983 */ /* 0x001ee80000300800 */
[----:B------:R-:W4:Y:S04]  /*efb0*/  LDL R4, [R1+0x778] ;  /* 0x0007780001047983 */ /* 0x000f280000100800 */
[----:B------:R-:W4:Y:S04]  /*efc0*/  LDL R5, [R1+0x77c] ;  /* 0x00077c0001057983 */ /* 0x000f280000100800 */
[----:B------:R-:W0:Y:S01]  /*efd0*/  S2R R0, SR_TID.X ;  /* 0x0000000000007919 */ /* 0x000e220000002100 */
[----:B---3--:R-:W-:-:S02]  /*efe0*/  PRMT R29, RZ, 0x7610, R29 ;  /* 0x00007610ff1d7816 */ /* 0x008fc4000000001d */
[----:B----4-:R-:W-:-:S04]  /*eff0*/  @P1 LOP3.LUT R5, R5, R4, RZ, 0x3c, !PT ;  /* 0x0000000405051212 */ /* 0x010fc800078e3cff */
[----:B------:R-:W-:-:S04]  /*f000*/  @P1 LOP3.LUT R4, R5, R4, RZ, 0x3c, !PT ;  /* 0x0000000405041212 */ /* 0x000fc800078e3cff */
[----:B------:R-:W-:-:S05]  /*f010*/  @P1 LOP3.LUT R5, R5, R4, RZ, 0x3c, !PT ;  /* 0x0000000405051212 */ /* 0x000fca00078e3cff */
[----:B------:R-:W3:Y:S01]  /*f020*/  @P1 LDG.E.U16 R29, [R4.64] ;  /* 0x00000006041d1981 */ /* 0x000ee2000c1e1500 */
[----:B0-----:R-:W-:-:S03]  /*f030*/  LOP3.LUT R0, R0, 0x3f, RZ, 0xc0, !PT ;  /* 0x0000003f00007812 */ /* 0x001fc600078ec0ff */
[----:B------:R-:W-:Y:S04]  /*f040*/  STL [R1+0x1e68], R3 ;  /* 0x001e680301007387 */ /* 0x000fe80000100800 */
[----:B------:R-:W-:Y:S04]  /*f050*/  STL [R1+0x1e2c], R0 ;  /* 0x001e2c0001007387 */ /* 0x000fe80000100800 */
[----:B---3--:R0:W-:Y:S04]  /*f060*/  STL [R1+0xd0], R29 ;  /* 0x0000d01d01007387 */ /* 0x0081e80000100800 */
[----:B0-----:R-:W3:Y:S04]  /*f070*/  LDL.LU R29, [R1+0x1ed8] ;  /* 0x001ed800011d7983 */ /* 0x001ee80000300800 */
[----:B------:R-:W4:Y:S04]  /*f080*/  LDL R4, [R1+0x770] ;  /* 0x0007700001047983 */ /* 0x000f280000100800 */
[----:B------:R-:W4:Y:S01]  /*f090*/  LDL R5, [R1+0x774] ;  /* 0x0007740001057983 */ /* 0x000f220000100800 */
[----:B------:R-:W-:-:S02]  /*f0a0*/  PRMT R21, RZ, 0x7610, R21 ;  /* 0x00007610ff157816 */ /* 0x000fc40000000015 */
[----:B------:R-:W-:Y:S02]  /*f0b0*/  ISETP.GE.AND P0, PT, R0, R3, PT ;  /* 0x000000030000720c */ /* 0x000fe40003f06270 */
[----:B----4-:R-:W-:-:S04]  /*f0c0*/  @P1 LOP3.LUT R5, R5, R4, RZ, 0x3c, !PT ;  /* 0x0000000405051212 */ /* 0x010fc800078e3cff */
[----:B------:R-:W-:-:S04]  /*f0d0*/  @P1 LOP3.LUT R4, R5, R4, RZ, 0x3c, !PT ;  /* 0x0000000405041212 */ /* 0x000fc800078e3cff */
[----:B------:R-:W-:-:S05]  /*f0e0*/  @P1 LOP3.LUT R5, R5, R4, RZ, 0x3c, !PT ;  /* 0x0000000405051212 */ /* 0x000fca00078e3cff */
[----:B------:R0:W4:Y:S04]  /*f0f0*/  @P1 LDG.E.U16 R21, [R4.64] ;  /* 0x0000000604151981 */ /* 0x000128000c1e1500 */
[----:B0-----:R-:W3:Y:S01]  /*f100*/  LDL R5, [R1+0xb78] ;  /* 0x000b780001057983 */ /* 0x001ee20000100800 */
[----:B------:R-:W-:Y:S01]  /*f110*/  PRMT R28, RZ, 0x7610, R28 ;  /* 0x00007610ff1c7816 */ /* 0x000fe2000000001c */
[----:B--2---:R-:W-:Y:S02]  /*f120*/  @!P0 IMAD.MOV.U32 R4, RZ, RZ, R20 ;  /* 0x000000ffff048224 */ /* 0x004fe400078e0014 */
[----:B------:R-:W-:Y:S06]  /*f130*/  BAR.SYNC.DEFER_BLOCKING 0x0 ;  /* 0x0000000000007b1d */ /* 0x000fec0000010000 */
[----:B----4-:R0:W-:Y:S04]  /*f140*/  STL [R1+0xcc], R21 ;  /* 0x0000cc1501007387 */ /* 0x0101e80000100800 */
[----:B0-----:R-:W2:Y:S04]  /*f150*/  LDL.LU R21, [R1+0x10] ;  /* 0x0000100001157983 */ /* 0x001ea80000300800 */
[----:B------:R-:W4:Y:S04]  /*f160*/  LDL.LU R20, [R1+0x14] ;  /* 0x0000140001147983 */ /* 0x000f280000300800 */
[----:B---3--:R0:W3:Y:S04]  /*f170*/  @!P0 LDG.E.U16 R28, [R4.64] ;  /* 0x00000006041c8981 */ /* 0x0080e8000c1e1500 */
[----:B0-----:R-:W2:Y:S04]  /*f180*/  LDL R4, [R1+0x76c] ;  /* 0x00076c0001047983 */ /* 0x001ea80000100800 */
[----:B------:R-:W2:Y:S01]  /*f190*/  LDL R5, [R1+0xb74] ;  /* 0x000b740001057983 */ /* 0x000ea20000100800 */
[----:B------:R-:W-:-:S03]  /*f1a0*/  PRMT R25, RZ, 0x7610, R25 ;  /* 0x00007610ff197816 */ /* 0x000fc60000000019 */
[----:B---3--:R-:W-:Y:S01]  /*f1b0*/  STL [R1+0x1e04], R28 ;  /* 0x001e041c01007387 */ /* 0x008fe20000100800 */
[----:B--2---:R-:W-:-:S04]  /*f1c0*/  @!P0 LOP3.LUT R5, R5, R4, RZ, 0x3c, !PT ;  /* 0x0000000405058212 */ /* 0x004fc800078e3cff */
[----:B------:R-:W-:-:S04]  /*f1d0*/  @!P0 LOP3.LUT R4, R5, R4, RZ, 0x3c, !PT ;  /* 0x0000000405048212 */ /* 0x000fc800078e3cff */
[----:B------:R-:W-:Y:S01]  /*f1e0*/  @!P0 LOP3.LUT R5, R5, R4, RZ, 0x3c, !PT ;  /* 0x0000000405058212 */ /* 0x000fe200078e3cff */
[----:B------:R-:W-:Y:S04]  /*f1f0*/  STL [R1+0x1e6c], R28 ;  /* 0x001e6c1c01007387 */ /* 0x000fe80000100800 */
[----:B------:R0:W2:Y:S04]  /*f200*/  @!P0 LDG.E.U16 R25, [R4.64] ;  /* 0x0000000604198981 */ /* 0x0000a8000c1e1500 */
[----:B0-----:R-:W3:Y:S04]  /*f210*/  LDL R4, [R1+0xb64] ;  /* 0x000b640001047983 */ /* 0x001ee80000100800 */
[----:B------:R-:W3:Y:S01]  /*f220*/  LDL R5, [R1+0xd4c] ;  /* 0x000d4c0001057983 */ /* 0x000ee20000100800 */
[----:B------:R-:W-:-:S03]  /*f230*/  PRMT R24, RZ, 0x7610, R24 ;  /* 0x00007610ff187816 */ /* 0x000fc60000000018 */
[----:B--2---:R0:W-:Y:S04]  /*f240*/  STL [R1+0xc4], R25 ;  /* 0x0000c41901007387 */ /* 0x0041e80000100800 */
[----:B0-----:R-:W2:Y:S01]  /*f250*/  LDL.LU R25, [R1] ;  /* 0x0000000001197983 */ /* 0x001ea20000300800 */
[----:B---3--:R-:W-:-:S04]  /*f260*/  @!P0 LOP3.LUT R5, R5, R4, RZ, 0x3c, !PT ;  /* 0x0000000405058212 */ /* 0x008fc800078e3cff */
[----:B------:R-:W-:-:S04]  /*f270*/  @!P0 LOP3.LUT R4, R5, R4, RZ, 0x3c, !PT ;  /* 0x0000000405048212 */ /* 0x000fc800078e3cff */
[----:B------:R-:W-:-:S05]  /*f280*/  @!P0 LOP3.LUT R5, R5, R4, RZ, 0x3c, !PT ;  /* 0x0000000405058212 */ /* 0x000fca00078e3cff */
[----:B------:R0:W3:Y:S04]  /*f290*/  @!P0 LDG.E.U16 R24, [R4.64] ;  /* 0x0000000604188981 */ /* 0x0000e8000c1e1500 */
[----:B0-----:R-:W2:Y:S04]  /*f2a0*/  LDL R4, [R1+0xd30] ;  /* 0x000d300001047983 */ /* 0x001ea80000100800 */
[----:B------:R-:W2:Y:S01]  /*f2b0*/  LDL R5, [R1+0xd34] ;  /* 0x000d340001057983 */ /* 0x000ea20000100800 */
[----:B------:R-:W-:Y:S02]  /*f2c0*/  PRMT R29, RZ, 0x7610, R29 ;  /* 0x00007610ff1d7816 */ /* 0x000fe4000000001d */
[----:B--2---:R-:W-:-:S04]  /*f2d0*/  @!P0 LOP3.LUT R5, R5, R4, RZ, 0x3c, !PT ;  /* 0x0000000405058212 */ /* 0x004fc800078e3cff */
[----:B------:R-:W-:-:S04]  /*f2e0*/  @!P0 LOP3.LUT R4, R5, R4, RZ, 0x3c, !PT ;  /* 0x0000000405048212 */ /* 0x000fc800078e3cff */
[----:B------:R-:W-:-:S05]  /*f2f0*/  @!P0 LOP3.LUT R5, R5, R4, RZ, 0x3c, !PT ;  /* 0x0000000405058212 */ /* 0x000fca00078e3cff */
[----:B------:R-:W2:Y:S04]  /*f300*/  @!P0 LDG.E.U16 R29, [R4.64] ;  /* 0x00000006041d8981 */ /* 0x000ea8000c1e1500 */
[----:B---3--:R0:W-:Y:S04]  /*f310*/  STL [R1+0xbc], R24 ;  /* 0x0000bc1801007387 */ /* 0x0081e80000100800 */
[----:B0-----:R-:W3:Y:S04]  /*f320*/  LDL.LU R24, [R1+0x4] ;  /* 0x0000040001187983 */ /* 0x001ee80000300800 */
[----:B--2---:R0:W-:Y:S04]  /*f330*/  STL [R1+0xb4], R29 ;  /* 0x0000b41d01007387 */ /* 0x0041e80000100800 */
[----:B0-----:R-:W2:Y:S04]  /*f340*/  LDL.LU R29, [R1+0x1ed4] ;  /* 0x001ed400011d7983 */ /* 0x001ea80000300800 */
[----:B------:R-:W3:Y:S04]  /*f350*/  LDL R4, [R1+0xd10] ;  /* 0x000d100001047983 */ /* 0x000ee80000100800 */
[----:B------:R-:W3:Y:S01]  /*f360*/  LDL R5, [R1+0xd14] ;  /* 0x000d140001057983 */ /* 0x000ee20000100800 */
[----:B--2---:R-:W-:-:S02]  /*f370*/  PRMT R29, RZ, 0x7610, R29 ;  /* 0x00007610ff1d7816 */ /* 0x004fc4000000001d */
[----:B---3--:R-:W-:-:S04]  /*f380*/  @!P0 LOP3.LUT R5, R5, R4, RZ, 0x3c, !PT ;  /* 0x0000000405058212 */ /* 0x008fc800078e3cff */
[----:B------:R-:W-:-:S04]  /*f390*/  @!P0 LOP3.LUT R4, R5, R4, RZ, 0x3c, !PT ;  /* 0x0000000405048212 */ /* 0x000fc800078e3cff */
[----:B------:R-:W-:-:S05]  /*f3a0*/  @!P0 LOP3.LUT R5, R5, R4, RZ, 0x3c, !PT ;  /* 0x0000000405058212 */ /* 0x000fca00078e3cff */
[----:B------:R-:W2:Y:S04]  /*f3b0*/  @!P0 LDG.E.U16 R29, [R4.64] ;  /* 0x00000006041d8981 */ /* 0x000ea8000c1e1500 */
        /* <DEDUP_REMOVED lines=28> */
[----:B------:R-:W2:Y:S04]  /*f580*/  LDL R4, [R1+0xc90] ;  /* 0x000c900001047983 */ /* 0x000ea80000100800 */
[----:B------:R-:W2:Y:S04]  /*f590*/  LDL R5, [R1+0xc94] ;  /* 0x000c940001057983 */ /* 0x000ea80000100800 */
[----:B0-----:R-:W0:Y:S02]  /*f5a0*/  S2R R29, SR_TID.X ;  /* 0x00000000001d7919 */ /* 0x001e240000002100 */
[----:B0-----:R-:W-:-:S05]  /*f5b0*/  LOP3.LUT R29, R29, 0x7f, RZ, 0xc0, !PT ;  /* 0x0000007f1d1d7812 */ /* 0x001fca00078ec0ff */
[----:B------:R-:W-:-:S05]  /*f5c0*/  IMAD.SHL.U32 R29, R29, 0x2, RZ ;  /* 0x000000021d1d7824 */ /* 0x000fca00078e00ff */
[----:B------:R0:W-:Y:S02]  /*f5d0*/  STS.U16 [R29], R21 ;  /* 0x000000151d007388 */ /* 0x0001e40000000400 */
[----:B0-----:R-:W-:Y:S02]  /*f5e0*/  PRMT R29, RZ, 0x7610, R29 ;  /* 0x00007610ff1d7816 */ /* 0x001fe4000000001d */
[----:B------:R-:W3:Y:S01]  /*f5f0*/  LDL.LU R21, [R1+0x1ec4] ;  /* 0x001ec40001157983 */ /* 0x000ee20000300800 */
[----:B--2---:R-:W-:-:S04]  /*f600*/  @!P0 LOP3.LUT R5, R5, R4, RZ, 0x3c, !PT ;  /* 0x0000000405058212 */ /* 0x004fc800078e3cff */
[----:B------:R-:W-:-:S04]  /*f610*/  @!P0 LOP3.LUT R4, R5, R4, RZ, 0x3c, !PT ;  /* 0x0000000405048212 */ /* 0x000fc800078e3cff */
[----:B------:R-:W-:-:S05]  /*f620*/  @!P0 LOP3.LUT R5, R5, R4, RZ, 0x3c, !PT ;  /* 0x0000000405058212 */ /* 0x000fca00078e3cff */
[----:B------:R-:W2:Y:S04]  /*f630*/  @!P0 LDG.E.U16 R29, [R4.64] ;  /* 0x00000006041d8981 */ /* 0x000ea8000c1e1500 */
[----:B--2---:R0:W-:Y:S04]  /*f640*/  STL [R1+0xa0], R29 ;  /* 0x0000a01d01007387 */ /* 0x0041e80000100800 */
[----:B------:R-:W2:Y:S04]  /*f650*/  LDL R4, [R1+0xc70] ;  /* 0x000c700001047983 */ /* 0x000ea80000100800 */
[----:B------:R-:W2:Y:S04]  /*f660*/  LDL R5, [R1+0xc74] ;  /* 0x000c740001057983 */ /* 0x000ea80000100800 */
[----:B0-----:R-:W0:Y:S01]  /*f670*/  S2R R29, SR_TID.X ;  /* 0x00000000001d7919 */ /* 0x001e220000002100 */
[----:B------:R-:W-:-:S02]  /*f680*/  PRMT R26, RZ, 0x7610, R26 ;  /* 0x00007610ff1a7816 */ /* 0x000fc4000000001a */
[----:B0-----:R-:W-:-:S05]  /*f690*/  LOP3.LUT R29, R29, 0x7f, RZ, 0xc0, !PT ;  /* 0x0000007f1d1d7812 */ /* 0x001fca00078ec0ff */
[----:B------:R-:W-:-:S05]  /*f6a0*/  IMAD.SHL.U32 R29, R29, 0x2, RZ ;  /* 0x000000021d1d7824 */ /* 0x000fca00078e00ff */
[----:B----4-:R0:W-:Y:S04]  /*f6b0*/  STS.U16 [R29+0x100], R20 ;  /* 0x000100141d007388 */ /* 0x0101e80000000400 */
[----:B0-----:R-:W4:Y:S01]  /*f6c0*/  LDL.LU R20, [R1+0x1ec0] ;  /* 0x001ec00001147983 */ /* 0x001f220000300800 */
[----:B--2---:R-:W-:-:S04]  /*f6d0*/  @!P0 LOP3.LUT R5, R5, R4, RZ, 0x3c, !PT ;  /* 0x0000000405058212 */ /* 0x004fc800078e3cff */
[----:B------:R-:W-:-:S04]  /*f6e0*/  @!P0 LOP3.LUT R4, R5, R4, RZ, 0x3c, !PT ;  /* 0x0000000405048212 */ /* 0x000fc800078e3cff */
[----:B------:R-:W-:-:S05]  /*f6f0*/  @!P0 LOP3.LUT R5, R5, R4, RZ, 0x3c, !PT ;  /* 0x0000000405058212 */ /* 0x000fca00078e3cff */
[----:B------:R0:W2:Y:S04]  /*f700*/  @!P0 LDG.E.U16 R26, [R4.64] ;  /* 0x00000006041a8981 */ /* 0x0000a8000c1e1500 */
[----:B0-----:R-:W2:Y:S04]  /*f710*/  LDL R4, [R1+0xc50] ;  /* 0x000c500001047983 */ /* 0x001ea80000100800 */
[----:B------:R-:W2:Y:S04]  /*f720*/  LDL R5, [R1+0xc54] ;  /* 0x000c540001057983 */ /* 0x000ea80000100800 */
[----:B------:R0:W-:Y:S02]  /*f730*/  STS.U16 [R29+0x1000], R25 ;  /* 0x001000191d007388 */ /* 0x0001e40000000400 */
[----:B0-----:R-:W-:-:S02]  /*f740*/  PRMT R29, RZ, 0x7610, R29 ;  /* 0x00007610ff1d7816 */ /* 0x001fc4000000001d */
[----:B--2---:R-:W-:-:S04]  /*f750*/  @!P0 LOP3.LUT R5, R5, R4, RZ, 0x3c, !PT ;  /* 0x0000000405058212 */ /* 0x004fc800078e3cff */
[----:B------:R-:W-:-:S04]  /*f760*/  @!P0 LOP3.LUT R4, R5, R4, RZ, 0x3c, !PT ;  /* 0x0000000405048212 */ /* 0x000fc800078e3cff */
[----:B------:R-:W-:-:S05]  /*f770*/  @!P0 LOP3.LUT R5, R5, R4, RZ, 0x3c, !PT ;  /* 0x0000000405058212 */ /* 0x000fca00078e3cff */
[----:B------:R-:W2:Y:S04]  /*f780*/  @!P0 LDG.E.U16 R29, [R4.64] ;  /* 0x00000006041d8981 */ /* 0x000ea8000c1e1500 */
[----:B------:R0:W-:Y:S04]  /*f790*/  STL [R1+0x9c], R26 ;  /* 0x00009c1a01007387 */ /* 0x0001e80000100800 */
[----:B0-----:R-:W3:Y:S04]  /*f7a0*/  LDL R26, [R1+0xbf4] ;  /* 0x000bf400011a7983 */ /* 0x001ee80000100800 */
[----:B------:R-:W3:Y:S04]  /*f7b0*/  LDL.LU R25, [R1+0x1ebc] ;  /* 0x001ebc0001197983 */ /* 0x000ee80000300800 */
[----:B--2---:R0:W-:Y:S04]  /*f7c0*/  STL [R1+0x98], R29 ;  /* 0x0000981d01007387 */ /* 0x0041e80000100800 */
[----:B------:R-:W2:Y:S04]  /*f7d0*/  LDL R4, [R1+0xc30] ;  /* 0x000c300001047983 */ /* 0x000ea80000100800 */
[----:B------:R-:W2:Y:S04]  /*f7e0*/  LDL R5, [R1+0xc34] ;  /* 0x000c340001057983 */ /* 0x000ea80000100800 */
[----:B0-----:R-:W0:Y:S02]  /*f7f0*/  S2R R29, SR_TID.X ;  /* 0x00000000001d7919 */ /* 0x001e240000002100 */
[----:B0-----:R-:W-:-:S05]  /*f800*/  LOP3.LUT R29, R29, 0x7f, RZ, 0xc0, !PT ;  /* 0x0000007f1d1d7812 */ /* 0x001fca00078ec0ff */
[----:B------:R-:W-:-:S05]  /*f810*/  IMAD.SHL.U32 R29, R29, 0x2, RZ ;  /* 0x000000021d1d7824 */ /* 0x000fca00078e00ff */
[----:B------:R0:W-:Y:S02]  /*f820*/  STS.U16 [R29+0x1100], R24 ;  /* 0x001100181d007388 */ /* 0x0001e40000000400 */
        /* <DEDUP_REMOVED lines=12> */
[----:B---3--:R0:W-:Y:S02]  /*f8f0*/  STS.U16 [R29+0x2000], R24 ;  /* 0x002000181d007388 */ /* 0x0081e40000000400 */
[----:B0-----:R-:W-:Y:S02]  /*f900*/  PRMT R29, RZ, 0x7610, R29 ;  /* 0x00007610ff1d7816 */ /* 0x001fe4000000001d */
[----:B--2---:R-:W-:-:S04]  /*f910*/  @!P0 LOP3.LUT R5, R5, R4, RZ, 0x3c, !PT ;  /* 0x0000000405058212 */ /* 0x004fc800078e3cff */
[----:B------:R-:W-:-:S04]  /*f920*/  @!P0 LOP3.LUT R4, R5, R4, RZ, 0x3c, !PT ;  /* 0x0000000405048212 */ /* 0x000fc800078e3cff */
[----:B------:R-:W-:-:S05]  /*f930*/  @!P0 LOP3.LUT R5, R5, R4, RZ, 0x3c, !PT ;  /* 0x0000000405058212 */ /* 0x000fca00078e3cff */
[----:B------:R-:W2:Y:S04]  /*f940*/  @!P0 LDG.E.U16 R29, [R4.64] ;  /* 0x00000006041d8981 */ /* 0x000ea8000c1e1500 */
[----:B------:R-:W-:Y:S04]  /*f950*/  STL [R1+0x1e70], R24 ;  /* 0x001e701801007387 */ /* 0x000fe80000100800 */
[----:B------:R-:W-:Y:S04]  /*f960*/  STL [R1+0x1e74], R24 ;  /* 0x001e741801007387 */ /* 0x000fe80000100800 */
[----:B--2---:R0:W-:Y:S04]  /*f970*/  STL [R1+0x90], R29 ;  /* 0x0000901d01007387 */ /* 0x0041e80000100800 */
[----:B------:R-:W2:Y:S01]  /*f980*/  LDL R5, [R1+0xbf0] ;  /* 0x000bf00001057983 */ /* 0x000ea20000100800 */
[----:B------:R-:W-:Y:S01]  /*f990*/  PRMT R18, RZ, 0x7610, R18 ;  /* 0x00007610ff127816 */ /* 0x000fe20000000012 */
[----:B------:R-:W-:-:S02]  /*f9a0*/  @!P0 IMAD.MOV.U32 R4, RZ, RZ, R26 ;  /* 0x000000ffff048224 */ /* 0x000fc400078e001a */
[----:B------:R-:W3:Y:S04]  /*f9b0*/  LDL R26, [R1+0xb60] ;  /* 0x000b6000011a7983 */ /* 0x000ee80000100800 */
[----:B0-----:R-:W0:Y:S04]  /*f9c0*/  S2R R29, SR_TID.X ;  /* 0x00000000001d7919 */ /* 0x001e280000002100 */
[----:B--2---:R1:W2:Y:S04]  /*f9d0*/  @!P0 LDG.E.U16 R18, [R4.64] ;  /* 0x0000000604128981 */ /* 0x0042a8000c1e1500 */
[----:B-1----:R-:W2:Y:S04]  /*f9e0*/  LDL R4, [R1+0xbd0] ;  /* 0x000bd00001047983 */ /* 0x002ea80000100800 */
[----:B------:R-:W2:Y:S01]  /*f9f0*/  LDL R5, [R1+0xbd4] ;  /* 0x000bd40001057983 */ /* 0x000ea20000100800 */
[----:B0-----:R-:W-:-:S05]  /*fa00*/  LOP3.LUT R29, R29, 0x7f, RZ, 0xc0, !PT ;  /* 0x0000007f1d1d7812 */ /* 0x001fca00078ec0ff */
[----:B------:R-:W-:-:S05]  /*fa10*/  IMAD.SHL.U32 R29, R29, 0x2, RZ ;  /* 0x000000021d1d7824 */ /* 0x000fca00078e00ff */
[----:B------:R-:W-:Y:S04]  /*fa20*/  STS.U16 [R29+0x2100], R25 ;  /* 0x002100191d007388 */ /* 0x000fe80000000400 */
[----:B----4-:R0:W-:Y:S02]  /*fa30*/  STS.U16 [R29+0x3000], R20 ;  /* 0x003000141d007388 */ /* 0x0101e40000000400 */
[----:B0-----:R-:W-:Y:S02]  /*fa40*/  PRMT R29, RZ, 0x7610, R29 ;  /* 0x00007610ff1d7816 */ /* 0x001fe4000000001d */
[----:B--2---:R-:W-:-:S04]  /*fa50*/  @!P0 LOP3.LUT R5, R5, R4, RZ, 0x3c, !PT ;  /* 0x0000000405058212 */ /* 0x004fc800078e3cff */
[----:B------:R-:W-:-:S04]  /*fa60*/  @!P0 LOP3.LUT R4, R5, R4, RZ, 0x3c, !PT ;  /* 0x0000000405048212 */ /* 0x000fc800078e3cff */
[----:B------:R-:W-:-:S05]  /*fa70*/  @!P0 LOP3.LUT R5, R5, R4, RZ, 0x3c, !PT ;  /* 0x0000000405058212 */ /* 0x000fca00078e3cff */
[----:B------:R-:W2:Y:S04]  /*fa80*/  @!P0 LDG.E.U16 R29, [R4.64] ;  /* 0x00000006041d8981 */ /* 0x000ea8000c1e1500 */
[----:B------:R0:W-:Y:S04]  /*fa90*/  STL [R1+0x8c], R18 ;  /* 0x00008c1201007387 */ /* 0x0001e80000100800 */
[----:B0-----:R-:W4:Y:S04]  /*faa0*/  LDL R18, [R1+0xd48] ;  /* 0x000d480001127983 */ /* 0x001f280000100800 */
        /* <DEDUP_REMOVED lines=24> */
[----:B--2---:R-:W-:Y:S04]  /*fc30*/  STL [R1+0x80], R29 ;  /* 0x0000801d01007387 */ /* 0x004fe80000100800 */
[----:B------:R-:W2:Y:S04]  /*fc40*/  LDL R4, [R1+0xb70] ;  /* 0x000b700001047983 */ /* 0x000ea80000100800 */
[----:B------:R-:W2:Y:S01]  /*fc50*/  LDL R5, [R1+0xd58] ;  /* 0x000d580001057983 */ /* 0x000ea20000100800 */
[----:B------:R-:W-:-:S02]  /*fc60*/  PRMT R28, RZ, 0x7610, R28 ;  /* 0x00007610ff1c7816 */ /* 0x000fc4000000001c */
[----:B------:R-:W-:Y:S02]  /*fc70*/  PRMT R23, RZ, 0x7610, R23 ;  /* 0x00007610ff177816 */ /* 0x000fe40000000017 */
[----:B--2---:R-:W-:-:S04]  /*fc80*/  @!P0 LOP3.LUT R5, R5, R4, RZ, 0x3c, !PT ;  /* 0x0000000405058212 */ /* 0x004fc800078e3cff */
[----:B------:R-:W-:-:S04]  /*fc90*/  @!P0 LOP3.LUT R4, R5, R4, RZ, 0x3c, !PT ;  /* 0x0000000405048212 */ /* 0x000fc800078e3cff */
[----:B------:R-:W-:-:S05]  /*fca0*/  @!P0 LOP3.LUT R5, R5, R4, RZ, 0x3c, !PT ;  /* 0x0000000405058212 */ /* 0x000fca00078e3cff */
[----:B------:R4:W2:Y:S02]  /*fcb0*/  @!P0 LDG.E.U16 R28, [R4.64] ;  /* 0x00000006041c8981 */ /* 0x0008a4000c1e1500 */
[----:B----4-:R-:W-:Y:S02]  /*fcc0*/  @!P0 IMAD.MOV.U32 R4, RZ, RZ, R18 ;  /* 0x000000ffff048224 */ /* 0x010fe400078e0012 */
[----:B---3--:R-:W-:Y:S02]  /*fcd0*/  @!P0 IMAD.MOV.U32 R5, RZ, RZ, R26 ;  /* 0x000000ffff058224 */ /* 0x008fe400078e001a */
[----:B------:R-:W3:Y:S04]  /*fce0*/  LDL R26, [R1+0xcec] ;  /* 0x000cec00011a7983 */ /* 0x000ee80000100800 */
[----:B------:R-:W4:Y:S04]  /*fcf0*/  LDL.LU R18, [R1+0x20] ;  /* 0x0000200001127983 */ /* 0x000f280000300800 */
[----:B------:R0:W3:Y:S04]  /*fd00*/  @!P0 LDG.E.U16 R23, [R4.64] ;  /* 0x0000000604178981 */ /* 0x0000e8000c1e1500 */
[----:B0-----:R-:W4:Y:S04]  /*fd10*/  LDL R4, [R1+0xd28] ;  /* 0x000d280001047983 */ /* 0x001f280000100800 */
[----:B------:R-:W4:Y:S01]  /*fd20*/  LDL R5, [R1+0xd2c] ;  /* 0x000d2c0001057983 */ /* 0x000f220000100800 */
[----:B------:R-:W-:-:S03]  /*fd30*/  PRMT R22, RZ, 0x7610, R22 ;  /* 0x00007610ff167816 */ /* 0x000fc60000000016 */
[----:B--2---:R0:W-:Y:S04]  /*fd40*/  STL [R1+0x7c], R28 ;  /* 0x00007c1c01007387 */ /* 0x0041e80000100800 */
[----:B0-----:R-:W2:Y:S04]  /*fd50*/  LDL R28, [R1+0xccc] ;  /* 0x000ccc00011c7983 */ /* 0x001ea80000100800 */
[----:B---3--:R0:W-:Y:S04]  /*fd60*/  STL [R1+0x78], R23 ;  /* 0x0000781701007387 */ /* 0x0081e80000100800 */
[----:B0-----:R-:W3:Y:S01]  /*fd70*/  LDL.LU R23, [R1+0x24] ;  /* 0x0000240001177983 */ /* 0x001ee20000300800 */
[----:B----4-:R-:W-:-:S04]  /*fd80*/  @!P0 LOP3.LUT R5, R5, R4, RZ, 0x3c, !PT ;  /* 0x0000000405058212 */ /* 0x010fc800078e3cff */
[----:B------:R-:W-:-:S04]  /*fd90*/  @!P0 LOP3.LUT R4, R5, R4, RZ, 0x3c, !PT ;  /* 0x0000000405048212 */ /* 0x000fc800078e3cff */
[----:B------:R-:W-:-:S05]  /*fda0*/  @!P0 LOP3.LUT R5, R5, R4, RZ, 0x3c, !PT ;  /* 0x0000000405058212 */ /* 0x000fca00078e3cff */
[----:B------:R0:W4:Y:S04]  /*fdb0*/  @!P0 LDG.E.U16 R22, [R4.64] ;  /* 0x0000000604168981 */ /* 0x000128000c1e1500 */
[----:B0-----:R-:W2:Y:S04]  /*fdc0*/  LDL R4, [R1+0xd08] ;  /* 0x000d080001047983 */ /* 0x001ea80000100800 */
[----:B------:R-:W2:Y:S01]  /*fdd0*/  LDL R5, [R1+0xd0c] ;  /* 0x000d0c0001057983 */ /* 0x000ea20000100800 */
[----:B------:R-:W-:-:S03]  /*fde0*/  PRMT R27, RZ, 0x7610, R27 ;  /* 0x00007610ff1b7816 */ /* 0x000fc6000000001b */
[----:B----4-:R0:W-:Y:S04]  /*fdf0*/  STL [R1+0x74], R22 ;  /* 0x0000741601007387 */ /* 0x0101e80000100800 */
[----:B0-----:R-:W4:Y:S01]  /*fe00*/  LDL.LU R22, [R1+0x18] ;  /* 0x0000180001167983 */ /* 0x001f220000300800 */
[----:B--2---:R-:W-:-:S04]  /*fe10*/  @!P0 LOP3.LUT R5, R5, R4, RZ, 0x3c, !PT ;  /* 0x0000000405058212 */ /* 0x004fc800078e3cff */
[----:B------:R-:W-:-:S04]  /*fe20*/  @!P0 LOP3.LUT R4, R5, R4, RZ, 0x3c, !PT ;  /* 0x0000000405048212 */ /* 0x000fc800078e3cff */
[----:B------:R-:W-:-:S05]  /*fe30*/  @!P0 LOP3.LUT R5, R5, R4, RZ, 0x3c, !PT ;  /* 0x0000000405058212 */ /* 0x000fca00078e3cff */
[----:B------:R0:W2:Y:S04]  /*fe40*/  @!P0 LDG.E.U16 R27, [R4.64] ;  /* 0x00000006041b8981 */ /* 0x0000a8000c1e1500 */
[----:B0-----:R-:W3:Y:S01]  /*fe50*/  LDL R5, [R1+0xce8] ;  /* 0x000ce80001057983 */ /* 0x001ee20000100800 */
[----:B------:R-:W-:Y:S01]  /*fe60*/  PRMT R24, RZ, 0x7610, R24 ;  /* 0x00007610ff187816 */ /* 0x000fe20000000018 */
[----:B------:R-:W-:Y:S02]  /*fe70*/  @!P0 IMAD.MOV.U32 R4, RZ, RZ, R26 ;  /* 0x000000ffff048224 */ /* 0x000fe400078e001a */
[----:B------:R-:W0:Y:S04]  /*fe80*/  S2R R29, SR_TID.X ;  /* 0x00000000001d7919 */ /* 0x000e280000002100 */
[----:B--2---:R1:W-:Y:S04]  /*fe90*/  STL [R1+0x70], R27 ;  /* 0x0000701b01007387 */ /* 0x0043e80000100800 */
[----:B-1----:R-:W2:Y:S04]  /*fea0*/  LDL.LU R27, [R1+0x1c] ;  /* 0x00001c00011b7983 */ /* 0x002ea80000300800 */
[----:B---3--:R1:W3:Y:S04]  /*feb0*/  @!P0 LDG.E.U16 R24, [R4.64] ;  /* 0x0000000604188981 */ /* 0x0082e8000c1e1500 */
[----:B-1----:R-:W2:Y:S01]  /*fec0*/  LDL R5, [R1+0xcc8] ;  /* 0x000cc80001057983 */ /* 0x002ea20000100800 */
[----:B0-----:R-:W-:Y:S01]  /*fed0*/  LOP3.LUT R29, R29, 0x7f, RZ, 0xc0, !PT ;  /* 0x0000007f1d1d7812 */ /* 0x001fe200078ec0ff */
[----:B------:R-:W-:-:S02]  /*fee0*/  @!P0 IMAD.MOV.U32 R4, RZ, RZ, R28 ;  /* 0x000000ffff048224 */ /* 0x000fc400078e001c */
[----:B------:R-:W3:Y:S02]  /*fef0*/  LDL.LU R26, [R1+0x8] ;  /* 0x00000800011a7983 */ /* 0x000ee40000300800 */
[----:B------:R-:W-:-:S05]  /*ff00*/  IMAD.SHL.U32 R29, R29, 0x2, RZ ;  /* 0x000000021d1d7824 */ /* 0x000fca00078e00ff */
[----:B------:R-:W-:Y:S04]  /*ff10*/  STS.U16 [R29+0x4100], R17 ;  /* 0x004100111d007388 */ /* 0x000fe80000000400 */
[----:B------:R-:W-:Y:S04]  /*ff20*/  STS.U16 [R29+0x5000], R13 ;  /* 0x0050000d1d007388 */ /* 0x000fe80000000400 */
[----:B------:R-:W-:Y:S04]  /*ff30*/  STS.U16 [R29+0x5100], R12 ;  /* 0x0051000c1d007388 */ /* 0x000fe80000000400 */
[----:B------:R-:W-:Y:S04]  /*ff40*/  STS.U16 [R29+0x6000], R9 ;  /* 0x006000091d007388 */ /* 0x000fe80000000400 */
[----:B------:R-:W-:Y:S04]  /*ff50*/  STS.U16 [R29+0x6100], R8 ;  /* 0x006100081d007388 */ /* 0x000fe80000000400 */
[----:B------:R0:W-:Y:S02]  /*ff60*/  STS.U16 [R29+0x7000], R7 ;  /* 0x007000071d007388 */ /* 0x0001e40000000400 */
[----:B0-----:R-:W-:-:S06]  /*ff70*/  PRMT R29, RZ, 0x7610, R29 ;  /* 0x00007610ff1d7816 */ /* 0x001fcc000000001d */
[----:B--2---:R-:W2:Y:S04]  /*ff80*/  @!P0 LDG.E.U16 R29, [R4.64] ;  /* 0x00000006041d8981 */ /* 0x004ea8000c1e1500 */
[----:B---3--:R0:W-:Y:S04]  /*ff90*/  STL [R1+0x4c], R24 ;  /* 0x00004c1801007387 */ /* 0x0081e80000100800 */
[----:B------:R-:W3:Y:S04]  /*ffa0*/  LDL.LU R28, [R1+0xc] ;  /* 0x00000c00011c7983 */ /* 0x000ee80000300800 */
[----:B--2---:R1:W-:Y:S04]  /*ffb0*/  STL [R1+0x48], R29 ;  /* 0x0000481d01007387 */ /* 0x0043e80000100800 */
[----:B------:R-:W2:Y:S04]  /*ffc0*/  LDL R4, [R1+0xca8] ;  /* 0x000ca80001047983 */ /* 0x000ea80000100800 */
[----:B------:R-:W2:Y:S01]  /*ffd0*/  LDL R5, [R1+0xcac] ;  /* 0x000cac0001057983 */ /* 0x000ea20000100800 */
[----:B------:R-:W-:-:S03]  /*ffe0*/  PRMT R19, RZ, 0x7610, R19 ;  /* 0x00007610ff137816 */ /* 0x000fc60000000013 */
[----:B0-----:R-:W0:Y:S04]  /*fff0*/  S2R R24, SR_TID.X ;  /* 0x0000000000187919 */ /* 0x001e280000002100 */
[----:B-1----:R-:W1:Y:S01]  /*10000*/  S2R R29, SR_TID.X ;  /* 0x00000000001d7919 */ /* 0x002e620000002100 */
[----:B--2---:R-:W-:-:S04]  /*10010*/  @!P0 LOP3.LUT R5, R5, R4, RZ, 0x3c, !PT ;  /* 0x0000000405058212 */ /* 0x004fc800078e3cff */
[----:B------:R-:W-:-:S04]  /*10020*/  @!P0 LOP3.LUT R4, R5, R4, RZ, 0x3c, !PT ;  /* 0x0000000405048212 */ /* 0x000fc800078e3cff */
[----:B------:R-:W-:-:S05]  /*10030*/  @!P0 LOP3.LUT R5, R5, R4, RZ, 0x3c, !PT ;  /* 0x0000000405058212 */ /* 0x000fca00078e3cff */
[----:B------:R-:W2:Y:S01]  /*10040*/  @!P0 LDG.E.U16 R19, [R4.64] ;  /* 0x0000000604138981 */ /* 0x000ea2000c1e1500 */
[----:B0-----:R-:W-:Y:S02]  /*10050*/  LOP3.LUT R24, R24, 0x7f, RZ, 0xc0, !PT ;  /* 0x0000007f18187812 */ /* 0x001fe400078ec0ff */
[----:B-1----:R-:W-:-:S03]  /*10060*/  LOP3.LUT R29, R29, 0x7f, RZ, 0xc0, !PT ;  /* 0x0000007f1d1d7812 */ /* 0x002fc600078ec0ff */
[----:B------:R-:W-:Y:S02]  /*10070*/  IMAD.SHL.U32 R24, R24, 0x2, RZ ;  /* 0x0000000218187824 */ /* 0x000fe400078e00ff */
[----:B------:R-:W-:-:S03]  /*10080*/  IMAD.SHL.U32 R29, R29, 0x2, RZ ;  /* 0x000000021d1d7824 */ /* 0x000fc600078e00ff */
[----:B------:R-:W-:Y:S02]  /*10090*/  LOP3.LUT R24, R24, 0x10, RZ, 0x3c, !PT ;  /* 0x0000001018187812 */ /* 0x000fe400078e3cff */
[----:B------:R-:W-:Y:S04]  /*100a0*/  STS.U16 [R29+0x7100], R6 ;  /* 0x007100061d007388 */ /* 0x000fe80000000400 */
[----:B------:R-:W-:Y:S04]  /*100b0*/  STS.U16 [R24+0x200], R18 ;  /* 0x0002001218007388 */ /* 0x000fe80000000400 */
[----:B--2---:R0:W-:Y:S04]  /*100c0*/  STL [R1+0x44], R19 ;  /* 0x0000441301007387 */ /* 0x0041e80000100800 */
[----:B0-----:R-:W2:Y:S04]  /*100d0*/  LDL.LU R19, [R1+0x1eb4] ;  /* 0x001eb40001137983 */ /* 0x001ea80000300800 */
[----:B------:R-:W2:Y:S04]  /*100e0*/  LDL R4, [R1+0xc88] ;  /* 0x000c880001047983 */ /* 0x000ea80000100800 */
[----:B------:R-:W2:Y:S04]  /*100f0*/  LDL R5, [R1+0xc8c] ;  /* 0x000c8c0001057983 */ /* 0x000ea80000100800 */
[----:B------:R-:W3:Y:S01]  /*10100*/  LDL.LU R18, [R1+0x1eb0] ;  /* 0x001eb00001127983 */ /* 0x000ee20000300800 */
[----:B--2---:R-:W-:-:S04]  /*10110*/  @!P0 LOP3.LUT R5, R5, R4, RZ, 0x3c, !PT ;  /* 0x0000000405058212 */ /* 0x004fc800078e3cff */
[C---:B------:R-:W-:Y:S02]  /*10120*/  @!P0 LOP3.LUT R4, R5.reuse, R4, RZ, 0x3c, !PT ;  /* 0x0000000405048212 */ /* 0x040fe400078e3cff */
[----:B---3--:R-:W-:Y:S02]  /*10130*/  PRMT R18, RZ, 0x7610, R18 ;  /* 0x00007610ff127816 */ /* 0x008fe40000000012 */
[----:B------:R-:W-:-:S05]  /*10140*/  @!P0 LOP3.LUT R5, R5, R4, RZ, 0x3c, !PT ;  /* 0x0000000405058212 */ /* 0x000fca00078e3cff */
[----:B------:R-:W2:Y:S04]  /*10150*/  @!P0 LDG.E.U16 R18, [R4.64] ;  /* 0x0000000604128981 */ /* 0x000ea8000c1e1500 */
[----:B------:R-:W-:Y:S04]  /*10160*/  STS.U16 [R24+0x300], R23 ;  /* 0x0003001718007388 */ /* 0x000fe80000000400 */
[----:B--2---:R0:W-:Y:S04]  /*10170*/  STL [R1+0x40], R18 ;  /* 0x0000401201007387 */ /* 0x0041e80000100800 */
[----:B0-----:R-:W2:Y:S04]  /*10180*/  LDL.LU R18, [R1+0x1eac] ;  /* 0x001eac0001127983 */ /* 0x001ea80000300800 */
[----:B------:R-:W3:Y:S04]  /*10190*/  LDL R4, [R1+0xc68] ;  /* 0x000c680001047983 */ /* 0x000ee80000100800 */
[----:B------:R-:W3:Y:S04]  /*101a0*/  LDL R5, [R1+0xc6c] ;  /* 0x000c6c0001057983 */ /* 0x000ee80000100800 */
[----:B------:R-:W2:Y:S01]  /*101b0*/  LDL.LU R23, [R1+0x1ea8] ;  /* 0x001ea80001177983 */ /* 0x000ea20000300800 */
[----:B---3--:R-:W-:-:S04]  /*101c0*/  @!P0 LOP3.LUT R5, R5, R4, RZ, 0x3c, !PT ;  /* 0x0000000405058212 */ /* 0x008fc800078e3cff */
[C---:B------:R-:W-:Y:S02]  /*101d0*/  @!P0 LOP3.LUT R4, R5.reuse, R4, RZ, 0x3c, !PT ;  /* 0x0000000405048212 */ /* 0x040fe400078e3cff */
[----:B--2---:R-:W-:Y:S02]  /*101e0*/  PRMT R23, RZ, 0x7610, R23 ;  /* 0x00007610ff177816 */ /* 0x004fe40000000017 */
[----:B------:R-:W-:-:S05]  /*101f0*/  @!P0 LOP3.LUT R5, R5, R4, RZ, 0x3c, !PT ;  /* 0x0000000405058212 */ /* 0x000fca00078e3cff */
[----:B------:R-:W2:Y:S04]  /*10200*/  @!P0 LDG.E.U16 R23, [R4.64] ;  /* 0x0000000604178981 */ /* 0x000ea8000c1e1500 */
[----:B----4-:R-:W-:Y:S04]  /*10210*/  STS.U16 [R24+0x1200], R22 ;  /* 0x0012001618007388 */ /* 0x010fe80000000400 */
[----:B--2---:R0:W-:Y:S04]  /*10220*/  STL [R1+0x3c], R23 ;  /* 0x00003c1701007387 */ /* 0x0041e80000100800 */
[----:B0-----:R-:W2:Y:S04]  /*10230*/  LDL.LU R23, [R1+0x1ea4] ;  /* 0x001ea40001177983 */ /* 0x001ea80000300800 */
[----:B------:R-:W3:Y:S04]  /*10240*/  LDL R4, [R1+0xc48] ;  /* 0x000c480001047983 */ /* 0x000ee80000100800 */
[----:B------:R-:W3:Y:S04]  /*10250*/  LDL R5, [R1+0xc4c] ;  /* 0x000c4c0001057983 */ /* 0x000ee80000100800 */
[----:B------:R-:W4:Y:S01]  /*10260*/  LDL.LU R22, [R1+0x1ea0] ;  /* 0x001ea00001167983 */ /* 0x000f220000300800 */
[----:B---3--:R-:W-:-:S04]  /*10270*/  @!P0 LOP3.LUT R5, R5, R4, RZ, 0x3c, !PT ;  /* 0x0000000405058212 */ /* 0x008fc800078e3cff */
[C---:B------:R-:W-:Y:S02]  /*10280*/  @!P0 LOP3.LUT R4, R5.reuse, R4, RZ, 0x3c, !PT ;  /* 0x0000000405048212 */ /* 0x040fe400078e3cff */
[----:B----4-:R-:W-:Y:S02]  /*10290*/  PRMT R22, RZ, 0x7610, R22 ;  /* 0x00007610ff167816 */ /* 0x010fe40000000016 */
[----:B------:R-:W-:-:S05]  /*102a0*/  @!P0 LOP3.LUT R5, R5, R4, RZ, 0x3c, !PT ;  /* 0x0000000405058212 */ /* 0x000fca00078e3cff */
[----:B------:R-:W3:Y:S04]  /*102b0*/  @!P0 LDG.E.U16 R22, [R4.64] ;  /* 0x0000000604168981 */ /* 0x000ee8000c1e1500 */
[----:B---3--:R0:W-:Y:S04]  /*102c0*/  STL [R1+0x38], R22 ;  /* 0x0000381601007387 */ /* 0x0081e80000100800 */
[----:B0-----:R-:W3:Y:S04]  /*102d0*/  LDL.LU R22, [R1+0x1e9c] ;  /* 0x001e9c0001167983 */ /* 0x001ee80000300800 */
[----:B------:R-:W4:Y:S04]  /*102e0*/  LDL R4, [R1+0xc28] ;  /* 0x000c280001047983 */ /* 0x000f280000100800 */
[----:B------:R-:W4:Y:S01]  /*102f0*/  LDL R5, [R1+0xc2c] ;  /* 0x000c2c0001057983 */ /* 0x000f220000100800 */
[----:B------:R-:W-:-:S02]  /*10300*/  PRMT R0, RZ, 0x7610, R0 ;  /* 0x00007610ff007816 */ /* 0x000fc40000000000 */
[----:B----4-:R-:W-:-:S04]  /*10310*/  @!P0 LOP3.LUT R5, R5, R4, RZ, 0x3c, !PT ;  /* 0x0000000405058212 */ /* 0x010fc800078e3cff */
[----:B------:R-:W-:-:S04]  /*10320*/  @!P0 LOP3.LUT R4, R5, R4, RZ, 0x3c, !PT ;  /* 0x0000000405048212 */ /* 0x000fc800078e3cff */
[----:B------:R-:W-:-:S05]  /*10330*/  @!P0 LOP3.LUT R5, R5, R4, RZ, 0x3c, !PT ;  /* 0x0000000405058212 */ /* 0x000fca00078e3cff */
[----:B------:R0:W4:Y:S04]  /*10340*/  @!P0 LDG.E.U16 R0, [R4.64] ;  /* 0x0000000604008981 */ /* 0x000128000c1e1500 */
[----:B------:R1:W-:Y:S04]  /*10350*/  STS.U16 [R24+0x1300], R27 ;  /* 0x0013001b18007388 */ /* 0x0003e80000000400 */
[----:B-1----:R-:W2:Y:S04]  /*10360*/  LDL.LU R27, [R1+0x1e98] ;  /* 0x001e9800011b7983 */ /* 0x002ea80000300800 */
[----:B0-----:R-:W2:Y:S04]  /*10370*/  LDL R4, [R1+0xc08] ;  /* 0x000c080001047983 */ /* 0x001ea80000100800 */
[----:B------:R-:W2:Y:S04]  /*10380*/  LDL R5, [R1+0xc0c] ;  /* 0x000c0c0001057983 */ /* 0x000ea80000100800 */
[----:B------:R0:W-:Y:S04]  /*10390*/  STS.U16 [R24+0x2200], R26 ;  /* 0x0022001a18007388 */ /* 0x0001e80000000400 */
[----:B----4-:R-:W-:Y:S04]  /*103a0*/  STL [R1+0x1e30], R0 ;  /* 0x001e300001007387 */ /* 0x010fe80000100800 */
[----:B0-----:R-:W4:Y:S01]  /*103b0*/  LDL.LU R26, [R1+0x1e94] ;  /* 0x001e9400011a7983 */ /* 0x001f220000300800 */
[----:B--2---:R-:W-:-:S04]  /*103c0*/  @!P0 LOP3.LUT R5, R5, R4, RZ, 0x3c, !PT ;  /* 0x0000000405058212 */ /* 0x004fc800078e3cff */
[----:B------:R-:W-:-:S04]  /*103d0*/  @!P0 LOP3.LUT R4, R5, R4, RZ, 0x3c, !PT ;  /* 0x0000000405048212 */ /* 0x000fc800078e3cff */
[----:B------:R-:W-:Y:S02]  /*103e0*/  @!P0 LOP3.LUT R5, R5, R4, RZ, 0x3c, !PT ;  /* 0x0000000405058212 */ /* 0x000fe400078e3cff */
[----:B----4-:R-:W-:-:S06]  /*103f0*/  PRMT R26, RZ, 0x7610, R26 ;  /* 0x00007610ff1a7816 */ /* 0x010fcc000000001a */
[----:B------:R-:W2:Y:S04]  /*10400*/  @!P0 LDG.E.U16 R26, [R4.64] ;  /* 0x00000006041a8981 */ /* 0x000ea8000c1e1500 */
[----:B--2---:R0:W-:Y:S04]  /*10410*/  STL [R1+0x30], R26 ;  /* 0x0000301a01007387 */ /* 0x0041e80000100800 */
[----:B0-----:R-:W2:Y:S04]  /*10420*/  LDL.LU R26, [R1+0x1e90] ;  /* 0x001e9000011a7983 */ /* 0x001ea80000300800 */
[----:B------:R-:W4:Y:S04]  /*10430*/  LDL R4, [R1+0xbe8] ;  /* 0x000be80001047983 */ /* 0x000f280000100800 */
[----:B------:R-:W4:Y:S01]  /*10440*/  LDL R5, [R1+0xbec] ;  /* 0x000bec0001057983 */ /* 0x000f220000100800 */
[----:B--2---:R-:W-:-:S02]  /*10450*/  PRMT R26, RZ, 0x7610, R26 ;  /* 0x00007610ff1a7816 */ /* 0x004fc4000000001a */
[----:B----4-:R-:W-:-:S04]  /*10460*/  @!P0 LOP3.LUT R5, R5, R4, RZ, 0x3c, !PT ;  /* 0x0000000405058212 */ /* 0x010fc800078e3cff */
[----:B------:R-:W-:-:S04]  /*10470*/  @!P0 LOP3.LUT R4, R5, R4, RZ, 0x3c, !PT ;  /* 0x0000000405048212 */ /* 0x000fc800078e3cff */
[----:B------:R-:W-:-:S05]  /*10480*/  @!P0 LOP3.LUT R5, R5, R4, RZ, 0x3c, !PT ;  /* 0x0000000405058212 */ /* 0x000fca00078e3cff */
[----:B------:R-:W2:Y:S04]  /*10490*/  @!P0 LDG.E.U16 R26, [R4.64] ;  /* 0x00000006041a8981 */ /* 0x000ea8000c1e1500 */
[----:B------:R0:W-:Y:S04]  /*104a0*/  STS.U16 [R24+0x2300], R28 ;  /* 0x0023001c18007388 */ /* 0x0001e80000000400 */
[----:B0-----:R-:W4:Y:S04]  /*104b0*/  LDL R28, [R1+0xd54] ;  /* 0x000d5400011c7983 */ /* 0x001f280000100800 */
[----:B--2---:R0:W-:Y:S04]  /*104c0*/  STL [R1+0x2c], R26 ;  /* 0x00002c1a01007387 */ /* 0x0041e80000100800 */
[----:B0-----:R-:W2:Y:S04]  /*104d0*/  LDL.LU R26, [R1+0x1e8c] ;  /* 0x001e8c00011a7983 */ /* 0x001ea80000300800 */
[----:B------:R-:W2:Y:S04]  /*104e0*/  LDL R4, [R1+0xbc8] ;  /* 0x000bc80001047983 */ /* 0x000ea80000100800 */
[----:B------:R-:W2:Y:S01]  /*104f0*/  LDL R5, [R1+0xbcc] ;  /* 0x000bcc0001057983 */ /* 0x000ea20000100800 */
[----:B------:R-:W-:-:S02]  /*10500*/  PRMT R27, RZ, 0x7610, R27 ;  /* 0x00007610ff1b7816 */ /* 0x000fc4000000001b */
[----:B--2---:R-:W-:-:S04]  /*10510*/  @!P0 LOP3.LUT R5, R5, R4, RZ, 0x3c, !PT ;  /* 0x0000000405058212 */ /* 0x004fc800078e3cff */
[----:B------:R-:W-:-:S04]  /*10520*/  @!P0 LOP3.LUT R4, R5, R4, RZ, 0x3c, !PT ;  /* 0x0000000405048212 */ /* 0x000fc800078e3cff */
[----:B------:R-:W-:-:S05]  /*10530*/  @!P0 LOP3.LUT R5, R5, R4, RZ, 0x3c, !PT ;  /* 0x0000000405058212 */ /* 0x000fca00078e3cff */
[----:B------:R-:W2:Y:S04]  /*10540*/  @!P0 LDG.E.U16 R27, [R4.64] ;  /* 0x00000006041b8981 */ /* 0x000ea8000c1e1500 */
[----:B--2---:R0:W-:Y:S04]  /*10550*/  STL [R1+0x28], R27 ;  /* 0x0000281b01007387 */ /* 0x0041e80000100800 */
[----:B0-----:R-:W2:Y:S04]  /*10560*/  LDL.LU R27, [R1+0x1e88] ;  /* 0x001e8800011b7983 */ /* 0x001ea80000300800 */
[----:B------:R-:W2:Y:S04]  /*10570*/  LDL R4, [R1+0xba8] ;  /* 0x000ba80001047983 */ /* 0x000ea80000100800 */
[----:B------:R-:W2:Y:S01]  /*10580*/  LDL R5, [R1+0xbac] ;  /* 0x000bac0001057983 */ /* 0x000ea20000100800 */
[----:B---3--:R-:W-:-:S02]  /*10590*/  PRMT R22, RZ, 0x7610, R22 ;  /* 0x00007610ff167816 */ /* 0x008fc40000000016 */
[----:B--2---:R-:W-:-:S04]  /*105a0*/  @!P0 LOP3.LUT R5, R5, R4, RZ, 0x3c, !PT ;  /* 0x0000000405058212 */ /* 0x004fc800078e3cff */
[----:B------:R-:W-:-:S04]  /*105b0*/  @!P0 LOP3.LUT R4, R5, R4, RZ, 0x3c, !PT ;  /* 0x0000000405048212 */ /* 0x000fc800078e3cff */
[----:B------:R-:W-:-:S05]  /*105c0*/  @!P0 LOP3.LUT R5, R5, R4, RZ, 0x3c, !PT ;  /* 0x0000000405058212 */ /* 0x000fca00078e3cff */
[----:B------:R-:W2:Y:S04]  /*105d0*/  @!P0 LDG.E.U16 R22, [R4.64] ;  /* 0x0000000604168981 */ /* 0x000ea8000c1e1500 */
[----:B--2---:R0:W-:Y:S04]  /*105e0*/  STL [R1+0x24], R22 ;  /* 0x0000241601007387 */ /* 0x0041e80000100800 */
[----:B0-----:R-:W2:Y:S04]  /*105f0*/  LDL.LU R22, [R1+0x1e84] ;  /* 0x001e840001167983 */ /* 0x001ea80000300800 */
[----:B------:R-:W3:Y:S04]  /*10600*/  LDL R4, [R1+0xb88] ;  /* 0x000b880001047983 */ /* 0x000ee80000100800 */
[----:B------:R-:W3:Y:S01]  /*10610*/  LDL R5, [R1+0xb8c] ;  /* 0x000b8c0001057983 */ /* 0x000ee20000100800 */
[----:B------:R-:W-:-:S02]  /*10620*/  PRMT R23, RZ, 0x7610, R23 ;  /* 0x00007610ff177816 */ /* 0x000fc40000000017 */
[----:B---3--:R-:W-:-:S04]  /*10630*/  @!P0 LOP3.LUT R5, R5, R4, RZ, 0x3c, !PT ;  /* 0x0000000405058212 */ /* 0x008fc800078e3cff */
[----:B------:R-:W-:-:S04]  /*10640*/  @!P0 LOP3.LUT R4, R5, R4, RZ, 0x3c, !PT ;  /* 0x0000000405048212 */ /* 0x000fc800078e3cff */
[----:B------:R-:W-:-:S05]  /*10650*/  @!P0 LOP3.LUT R5, R5, R4, RZ, 0x3c, !PT ;  /* 0x0000000405058212 */ /* 0x000fca00078e3cff */
[----:B------:R-:W3:Y:S01]  /*10660*/  @!P0 LDG.E.U16 R23, [R4.64] ;  /* 0x0000000604178981 */ /* 0x000ee2000c1e1500 */
[----:B------:R-:W-:-:S03]  /*10670*/  PRMT R0, RZ, 0x7610, R0 ;  /* 0x00007610ff007816 */ /* 0x000fc60000000000 */
[----:B---3--:R0:W-:Y:S04]  /*10680*/  STL [R1+0x20], R23 ;  /* 0x0000201701007387 */ /* 0x0081e80000100800 */
[----:B0-----:R-:W3:Y:S04]  /*10690*/  LDL.LU R23, [R1+0x1e80] ;  /* 0x001e800001177983 */ /* 0x001ee80000300800 */
[----:B------:R-:W2:Y:S01]  /*106a0*/  LDL R5, [R1+0xb6c] ;  /* 0x000b6c0001057983 */ /* 0x000ea20000100800 */
[----:B----4-:R-:W-:-:S05]  /*106b0*/  @!P0 IMAD.MOV.U32 R4, RZ, RZ, R28 ;  /* 0x000000ffff048224 */ /* 0x010fca00078e001c */
[----:B--2---:R0:W2:Y:S04]  /*106c0*/  @!P0 LDG.E.U16 R0, [R4.64] ;  /* 0x0000000604008981 */ /* 0x0040a8000c1e1500 */
[----:B0-----:R-:W4:Y:S04]  /*106d0*/  LDL R4, [R1+0xd40] ;  /* 0x000d400001047983 */ /* 0x001f280000100800 */
[----:B------:R-:W4:Y:S01]  /*106e0*/  LDL R5, [R1+0xd44] ;  /* 0x000d440001057983 */ /* 0x000f220000100800 */
[----:B------:R-:W-:-:S03]  /*106f0*/  PRMT R2, RZ, 0x7610, R2 ;  /* 0x00007610ff027816 */ /* 0x000fc60000000002 */
[----:B--2---:R0:W-:Y:S04]  /*10700*/  STL [R1+0x1c], R0 ;  /* 0x00001c0001007387 */ /* 0x0041e80000100800 */
[----:B0-----:R-:W2:Y:S01]  /*10710*/  LDL R0, [R1+0xce4] ;  /* 0x000ce40001007983 */ /* 0x001ea20000100800 */
[----:B----4-:R-:W-:-:S03]  /*10720*/  @!P0 LOP3.LUT R5, R5, R4, RZ, 0x3c, !PT ;  /* 0x0000000405058212 */ /* 0x010fc600078e3cff */
[----:B------:R-:W4:Y:S01]  /*10730*/  LDL.LU R28, [R1+0x41c] ;  /* 0x00041c00011c7983 */ /* 0x000f220000300800 */
[----:B------:R-:W-:-:S04]  /*10740*/  @!P0 LOP3.LUT R4, R5, R4, RZ, 0x3c, !PT ;  /* 0x0000000405048212 */ /* 0x000fc800078e3cff */
[----:B------:R-:W-:-:S05]  /*10750*/  @!P0 LOP3.LUT R5, R5, R4, RZ, 0x3c, !PT ;  /* 0x0000000405058212 */ /* 0x000fca00078e3cff */
[----:B------:R0:W2:Y:S04]  /*10760*/  @!P0 LDG.E.U16 R2, [R4.64] ;  /* 0x0000000604028981 */ /* 0x0000a8000c1e1500 */
[----:B0-----:R-:W2:Y:S04]  /*10770*/  LDL R4, [R1+0xd20] ;  /* 0x000d200001047983 */ /* 0x001ea80000100800 */
[----:B------:R-:W2:Y:S01]  /*10780*/  LDL R5, [R1+0xd24] ;  /* 0x000d240001057983 */ /* 0x000ea20000100800 */
[----:B------:R-:W-:Y:S02]  /*10790*/  PRMT R14, RZ, 0x7610, R14 ;  /* 0x00007610ff0e7816 */ /* 0x000fe4000000000e */
[----:B--2---:R-:W-:-:S04]  /*107a0*/  @!P0 LOP3.LUT R5, R5, R4, RZ, 0x3c, !PT ;  /* 0x0000000405058212 */ /* 0x004fc800078e3cff */
[----:B------:R-:W-:-:S04]  /*107b0*/  @!P0 LOP3.LUT R4, R5, R4, RZ, 0x3c, !PT ;  /* 0x0000000405048212 */ /* 0x000fc800078e3cff */
[----:B------:R-:W-:-:S05]  /*107c0*/  @!P0 LOP3.LUT R5, R5, R4, RZ, 0x3c, !PT ;  /* 0x0000000405058212 */ /* 0x000fca00078e3cff */
[----:B------:R-:W2:Y:S04]  /*107d0*/  @!P0 LDG.E.U16 R14, [R4.64] ;  /* 0x00000006040e8981 */ /* 0x000ea8000c1e1500 */
[----:B------:R0:W-:Y:S04]  /*107e0*/  STL [R1+0x18], R2 ;  /* 0x0000180201007387 */ /* 0x0001e80000100800 */
[----:B0-----:R-:W3:Y:S04]  /*107f0*/  LDL.LU R2, [R1+0x5d0] ;  /* 0x0005d00001027983 */ /* 0x001ee80000300800 */
        /* <DEDUP_REMOVED lines=8> */
[----:B------:R-:W2:Y:S01]  /*10880*/  @!P0 LDG.E.U16 R15, [R4.64] ;  /* 0x00000006040f8981 */ /* 0x000ea2000c1e1500 */
[----:B------:R-:W-:-:S03]  /*10890*/  PRMT R3, RZ, 0x7610, R3 ;  /* 0x00007610ff037816 */ /* 0x000fc60000000003 */
[----:B--2---:R0:W-:Y:S04]  /*108a0*/  STL [R1+0x10], R15 ;  /* 0x0000100f01007387 */ /* 0x0041e80000100800 */
[----:B0-----:R-:W2:Y:S04]  /*108b0*/  LDL.LU R15, [R1+0x1e78] ;  /* 0x001e7800010f7983 */ /* 0x001ea80000300800 */
[----:B------:R-:W2:Y:S01]  /*108c0*/  LDL R5, [R1+0xce0] ;  /* 0x000ce00001057983 */ /* 0x000ea20000100800 */
[----:B------:R-:W-:-:S03]  /*108d0*/  @!P0 IMAD.MOV.U32 R4, RZ, RZ, R0 ;  /* 0x000000ffff048224 */ /* 0x000fc600078e0000 */
[----:B------:R-:W3:Y:S04]  /*108e0*/  LDL.LU R0, [R1+0x3b0] ;  /* 0x0003b00001007983 */ /* 0x000ee80000300800 */
[----:B--2---:R0:W2:Y:S04]  /*108f0*/  @!P0 LDG.E.U16 R3, [R4.64] ;  /* 0x0000000604038981 */ /* 0x0040a8000c1e1500 */
[----:B0-----:R-:W2:Y:S04]  /*10900*/  LDL R4, [R1+0xcc0] ;  /* 0x000cc00001047983 */ /* 0x001ea80000100800 */
[----:B------:R-:W2:Y:S01]  /*10910*/  LDL R5, [R1+0xcc4] ;  /* 0x000cc40001057983 */ /* 0x000ea20000100800 */
[----:B------:R-:W-:-:S02]  /*10920*/  PRMT R29, RZ, 0x7610, R29 ;  /* 0x00007610ff1d7816 */ /* 0x000fc4000000001d */
[----:B--2---:R-:W-:-:S04]  /*10930*/  @!P0 LOP3.LUT R5, R5, R4, RZ, 0x3c, !PT ;  /* 0x0000000405058212 */ /* 0x004fc800078e3cff */
[----:B------:R-:W-:-:S04]  /*10940*/  @!P0 LOP3.LUT R4, R5, R4, RZ, 0x3c, !PT ;  /* 0x0000000405048212 */ /* 0x000fc800078e3cff */
[----:B------:R-:W-:-:S05]  /*10950*/  @!P0 LOP3.LUT R5, R5, R4, RZ, 0x3c, !PT ;  /* 0x0000000405058212 */ /* 0x000fca00078e3cff */
[----:B------:R0:W2:Y:S04]  /*10960*/  @!P0 LDG.E.U16 R29, [R4.64] ;  /* 0x00000006041d8981 */ /* 0x0000a8000c1e1500 */
[----:B------:R-:W-:Y:S04]  /*10970*/  STS.U16 [R24+0x3200], R26 ;  /* 0x0032001a18007388 */ /* 0x000fe80000000400 */
[----:B------:R-:W-:Y:S04]  /*10980*/  STS.U16 [R24+0x3300], R27 ;  /* 0x0033001b18007388 */ /* 0x000fe80000000400 */
[----:B------:R-:W-:Y:S04]  /*10990*/  STS.U16 [R24+0x4200], R22 ;  /* 0x0042001618007388 */ /* 0x000fe80000000400 */
[----:B------:R-:W-:Y:S04]  /*109a0*/  STL [R1+0xc], R3 ;  /* 0x00000c0301007387 */ /* 0x000fe80000100800 */
[----:B---3--:R-:W-:Y:S04]  /*109b0*/  STS.U16 [R24+0x4300], R23 ;  /* 0x0043001718007388 */ /* 0x008fe80000000400 */
[----:B0-----:R-:W3:Y:S04]  /*109c0*/  LDL R4, [R1+0xca0] ;  /* 0x000ca00001047983 */ /* 0x001ee80000100800 */
[----:B------:R-:W3:Y:S04]  /*109d0*/  LDL R5, [R1+0xca4] ;  /* 0x000ca40001057983 */ /* 0x000ee80000100800 */
[----:B------:R-:W-:Y:S04]  /*109e0*/  STS.U16 [R24+0x5200], R18 ;  /* 0x0052001218007388 */ /* 0x000fe80000000400 */
[----:B------:R-:W-:Y:S04]  /*109f0*/  STS.U16 [R24+0x5300], R19 ;  /* 0x0053001318007388 */ /* 0x000fe80000000400 */
[----:B------:R-:W-:Y:S04]  /*10a00*/  STS.U16 [R24+0x6200], R14 ;  /* 0x0062000e18007388 */ /* 0x000fe80000000400 */
[----:B------:R-:W-:Y:S04]  /*10a10*/  STS.U16 [R24+0x6300], R15 ;  /* 0x0063000f18007388 */ /* 0x000fe80000000400 */
[----:B------:R-:W-:Y:S04]  /*10a20*/  STS.U16 [R24+0x7200], R10 ;  /* 0x0072000a18007388 */ /* 0x000fe80000000400 */
[----:B------:R-:W-:Y:S04]  /*10a30*/  STS.U16 [R24+0x7300], R11 ;  /* 0x0073000b18007388 */ /* 0x000fe80000000400 */
[----:B--2---:R0:W-:Y:S04]  /*10a40*/  STL [R1+0x8], R29 ;  /* 0x0000081d01007387 */ /* 0x0041e80000100800 */
[----:B0-----:R-:W2:Y:S04]  /*10a50*/  LDL.LU R29, [R1+0x35c] ;  /* 0x00035c00011d7983 */ /* 0x001ea80000300800 */
[----:B------:R-:W2:Y:S01]  /*10a60*/  LDL.LU R24, [R1+0x1e74] ;  /* 0x001e740001187983 */ /* 0x000ea20000300800 */
[----:B---3--:R-:W-:-:S04]  /*10a70*/  @!P0 LOP3.LUT R5, R5, R4, RZ, 0x3c, !PT ;  /* 0x0000000405058212 */ /* 0x008fc800078e3cff */
[----:B------:R-:W-:-:S04]  /*10a80*/  @!P0 LOP3.LUT R4, R5, R4, RZ, 0x3c, !PT ;  /* 0x0000000405048212 */ /* 0x000fc800078e3cff */
[----:B------:R-:W-:Y:S01]  /*10a90*/  @!P0 LOP3.LUT R5, R5, R4, RZ, 0x3c, !PT ;  /* 0x0000000405058212 */ /* 0x000fe200078e3cff */
[----:B------:R-:W0:Y:S01]  /*10aa0*/  S2R R3, SR_TID.X ;  /* 0x0000000000037919 */ /* 0x000e220000002100 */
[----:B--2---:R-:W-:-:S06]  /*10ab0*/  PRMT R24, RZ, 0x7610, R24 ;  /* 0x00007610ff187816 */ /* 0x004fcc0000000018 */
[----:B------:R-:W2:Y:S01]  /*10ac0*/  @!P0 LDG.E.U16 R24, [R4.64] ;  /* 0x0000000604188981 */ /* 0x000ea2000c1e1500 */
[----:B0-----:R-:W-:-:S05]  /*10ad0*/  LOP3.LUT R3, R3, 0x7f, RZ, 0xc0, !PT ;  /* 0x0000007f03037812 */ /* 0x001fca00078ec0ff */
[----:B------:R-:W-:-:S05]  /*10ae0*/  IMAD.SHL.U32 R3, R3, 0x2, RZ ;  /* 0x0000000203037824 */ /* 0x000fca00078e00ff */
[----:B------:R-:W-:-:S05]  /*10af0*/  LOP3.LUT R3, R3, 0x20, RZ, 0x3c, !PT ;  /* 0x0000002003037812 */ /* 0x000fca00078e3cff */
        /* <DEDUP_REMOVED lines=10> */
[----:B------:R0:W3:Y:S04]  /*10ba0*/  @!P0 LDG.E.U16 R28, [R4.64] ;  /* 0x00000006041c8981 */ /* 0x0000e8000c1e1500 */
[----:B0-----:R-:W4:Y:S04]  /*10bb0*/  LDL R4, [R1+0xc60] ;  /* 0x000c600001047983 */ /* 0x001f280000100800 */
[----:B------:R-:W4:Y:S01]  /*10bc0*/  LDL R5, [R1+0xc64] ;  /* 0x000c640001057983 */ /* 0x000f220000100800 */
[----:B------:R-:W-:-:S03]  /*10bd0*/  PRMT R27, RZ, 0x7610, R27 ;  /* 0x00007610ff1b7816 */ /* 0x000fc6000000001b */
[----:B------:R-:W-:Y:S01]  /*10be0*/  STS.U16 [R3+0x500], R2 ;  /* 0x0005000203007388 */ /* 0x000fe20000000400 */
[----:B----4-:R-:W-:-:S04]  /*10bf0*/  @!P0 LOP3.LUT R5, R5, R4, RZ, 0x3c, !PT ;  /* 0x0000000405058212 */ /* 0x010fc800078e3cff */
[----:B------:R-:W-:-:S04]  /*10c00*/  @!P0 LOP3.LUT R4, R5, R4, RZ, 0x3c, !PT ;  /* 0x0000000405048212 */ /* 0x000fc800078e3cff */
[----:B------:R-:W-:-:S05]  /*10c10*/  @!P0 LOP3.LUT R5, R5, R4, RZ, 0x3c, !PT ;  /* 0x0000000405058212 */ /* 0x000fca00078e3cff */
[----:B------:R0:W4:Y:S04]  /*10c20*/  @!P0 LDG.E.U16 R27, [R4.64] ;  /* 0x00000006041b8981 */ /* 0x000128000c1e1500 */
[----:B---3--:R1:W-:Y:S04]  /*10c30*/  STL [R1+0x1e08], R28 ;  /* 0x001e081c01007387 */ /* 0x0083e80000100800 */
[----:B-1----:R-:W3:Y:S04]  /*10c40*/  LDL R28, [R1+0xc44] ;  /* 0x000c4400011c7983 */ /* 0x002ee80000100800 */
[----:B------:R-:W2:Y:S04]  /*10c50*/  LDL.LU R3, [R1+0x1e68] ;  /* 0x001e680001037983 */ /* 0x000ea80000300800 */
[----:B------:R-:W2:Y:S04]  /*10c60*/  LDL.LU R2, [R1+0x1e64] ;  /* 0x001e640001027983 */ /* 0x000ea80000300800 */
[----:B0-----:R-:W2:Y:S04]  /*10c70*/  LDL.LU R4, [R1+0x3ac] ;  /* 0x0003ac0001047983 */ /* 0x001ea80000300800 */
[----:B------:R-:W2:Y:S01]  /*10c80*/  LDL R5, [R1+0xc40] ;  /* 0x000c400001057983 */ /* 0x000ea20000100800 */
[----:B------:R-:W-:-:S03]  /*10c90*/  PRMT R26, RZ, 0x7610, R26 ;  /* 0x00007610ff1a7816 */ /* 0x000fc6000000001a */
[----:B----4-:R0:W-:Y:S04]  /*10ca0*/  STL [R1+0x1e0c], R27 ;  /* 0x001e0c1b01007387 */ /* 0x0101e80000100800 */
[----:B0-----:R-:W0:Y:S02]  /*10cb0*/  S2R R27, SR_TID.X ;  /* 0x00000000001b7919 */ /* 0x001e240000002100 */
[----:B0-----:R-:W-:-:S05]  /*10cc0*/  LOP3.LUT R27, R27, 0x7f, RZ, 0xc0, !PT ;  /* 0x0000007f1b1b7812 */ /* 0x001fca00078ec0ff */
[----:B------:R-:W-:-:S05]  /*10cd0*/  IMAD.SHL.U32 R27, R27, 0x2, RZ ;  /* 0x000000021b1b7824 */ /* 0x000fca00078e00ff */
[----:B------:R-:W-:-:S05]  /*10ce0*/  LOP3.LUT R27, R27, 0x20, RZ, 0x3c, !PT ;  /* 0x000000201b1b7812 */ /* 0x000fca00078e3cff */
[----:B--2---:R3:W-:Y:S02]  /*10cf0*/  STS.U16 [R27+0x1400], R4 ;  /* 0x001400041b007388 */ /* 0x0047e40000000400 */
[----:B---3--:R-:W-:-:S05]  /*10d00*/  @!P0 IMAD.MOV.U32 R4, RZ, RZ, R28 ;  /* 0x000000ffff048224 */ /* 0x008fca00078e001c */
[----:B------:R0:W2:Y:S04]  /*10d10*/  @!P0 LDG.E.U16 R26, [R4.64] ;  /* 0x00000006041a8981 */ /* 0x0000a8000c1e1500 */
[----:B0-----:R-:W3:Y:S04]  /*10d20*/  LDL R4, [R1+0xc20] ;  /* 0x000c200001047983 */ /* 0x001ee80000100800 */
[----:B------:R-:W3:Y:S01]  /*10d30*/  LDL R5, [R1+0xc24] ;  /* 0x000c240001057983 */ /* 0x000ee20000100800 */
[----:B------:R-:W-:-:S03]  /*10d40*/  PRMT R25, RZ, 0x7610, R25 ;  /* 0x00007610ff197816 */ /* 0x000fc60000000019 */
[----:B------:R0:W-:Y:S04]  /*10d50*/  STS.U16 [R27+0x1500], R0 ;  /* 0x001500001b007388 */ /* 0x0001e80000000400 */
[----:B--2---:R1:W-:Y:S04]  /*10d60*/  STL [R1+0x1e10], R26 ;  /* 0x001e101a01007387 */ /* 0x0043e80000100800 */
[----:B0-----:R-:W2:Y:S04]  /*10d70*/  LDL R0, [R1+0xbe4] ;  /* 0x000be40001007983 */ /* 0x001ea80000100800 */
[----:B-1----:R-:W4:Y:S01]  /*10d80*/  LDL R26, [R1+0xc04] ;  /* 0x000c0400011a7983 */ /* 0x002f220000100800 */
[----:B---3--:R-:W-:-:S03]  /*10d90*/  @!P0 LOP3.LUT R5, R5, R4, RZ, 0x3c, !PT ;  /* 0x0000000405058212 */ /* 0x008fc600078e3cff */
[----:B------:R-:W3:Y:S01]  /*10da0*/  LDL.LU R28, [R1+0x260] ;  /* 0x00026000011c7983 */ /* 0x000ee20000300800 */
[----:B------:R-:W-:-:S04]  /*10db0*/  @!P0 LOP3.LUT R4, R5, R4, RZ, 0x3c, !PT ;  /* 0x0000000405048212 */ /* 0x000fc800078e3cff */
[----:B------:R-:W-:-:S05]  /*10dc0*/  @!P0 LOP3.LUT R5, R5, R4, RZ, 0x3c, !PT ;  /* 0x0000000405058212 */ /* 0x000fca00078e3cff */
[----:B------:R0:W2:Y:S04]  /*10dd0*/  @!P0 LDG.E.U16 R25, [R4.64] ;  /* 0x0000000604198981 */ /* 0x0000a8000c1e1500 */
[----:B0-----:R-:W3:Y:S01]  /*10de0*/  LDL R5, [R1+0xc00] ;  /* 0x000c000001057983 */ /* 0x001ee20000100800 */
[----:B------:R-:W-:-:S03]  /*10df0*/  PRMT R24, RZ, 0x7610, R24 ;  /* 0x00007610ff187816 */ /* 0x000fc60000000018 */
[----:B------:R0:W-:Y:S01]  /*10e00*/  STS.U16 [R27+0x2400], R29 ;  /* 0x0024001d1b007388 */ /* 0x0001e20000000400 */
[----:B----4-:R-:W-:-:S03]  /*10e10*/  @!P0 IMAD.MOV.U32 R4, RZ, RZ, R26 ;  /* 0x000000ffff048224 */ /* 0x010fc600078e001a */
[----:B--2---:R1:W-:Y:S04]  /*10e20*/  STL [R1+0x1e14], R25 ;  /* 0x001e141901007387 */ /* 0x0043e80000100800 */
[----:B0-----:R-:W2:Y:S04]  /*10e30*/  LDL.LU R29, [R1+0xb80] ;  /* 0x000b8000011d7983 */ /* 0x001ea80000300800 */
[----:B------:R-:W4:Y:S04]  /*10e40*/  LDL R26, [R1+0xba0] ;  /* 0x000ba000011a7983 */ /* 0x000f280000100800 */
[----:B-1----:R-:W2:Y:S04]  /*10e50*/  LDL R25, [R1+0xba4] ;  /* 0x000ba40001197983 */ /* 0x002ea80000100800 */
[----:B---3--:R0:W3:Y:S04]  /*10e60*/  @!P0 LDG.E.U16 R24, [R4.64] ;  /* 0x0000000604188981 */ /* 0x0080e8000c1e1500 */
[----:B0-----:R-:W2:Y:S04]  /*10e70*/  LDL.LU R4, [R1+0x360] ;  /* 0x0003600001047983 */ /* 0x001ea80000300800 */
[----:B------:R-:W4:Y:S01]  /*10e80*/  LDL R5, [R1+0xbe0] ;  /* 0x000be00001057983 */ /* 0x000f220000100800 */
[----:B------:R-:W-:-:S03]  /*10e90*/  PRMT R23, RZ, 0x7610, R23 ;  /* 0x00007610ff177816 */ /* 0x000fc60000000017 */
[----:B---3--:R0:W-:Y:S04]  /*10ea0*/  STL [R1+0x1e18], R24 ;  /* 0x001e181801007387 */ /* 0x0081e80000100800 */
[----:B--2---:R1:W-:Y:S04]  /*10eb0*/  STS.U16 [R27+0x2500], R4 ;  /* 0x002500041b007388 */ /* 0x0043e80000000400 */
[----:B0-----:R-:W2:Y:S01]  /*10ec0*/  LDL R24, [R1+0xbc4] ;  /* 0x000bc40001187983 */ /* 0x001ea20000100800 */
[----:B-1----:R-:W-:-:S03]  /*10ed0*/  @!P0 IMAD.MOV.U32 R4, RZ, RZ, R0 ;  /* 0x000000ffff048224 */ /* 0x002fc600078e0000 */
[----:B------:R-:W3:Y:S04]  /*10ee0*/  LDL R0, [R1+0xb84] ;  /* 0x000b840001007983 */ /* 0x000ee80000100800 */
[----:B----4-:R0:W4:Y:S04]  /*10ef0*/  @!P0 LDG.E.U16 R23, [R4.64] ;  /* 0x0000000604178981 */ /* 0x010128000c1e1500 */
[----:B0-----:R-:W2:Y:S04]  /*10f00*/  LDL.LU R4, [R1+0x280] ;  /* 0x0002800001047983 */ /* 0x001ea80000300800 */
[----:B------:R-:W3:Y:S01]  /*10f10*/  LDL R5, [R1+0xbc0] ;  /* 0x000bc00001057983 */ /* 0x000ee20000100800 */
[----:B------:R-:W-:-:S03]  /*10f20*/  PRMT R22, RZ, 0x7610, R22 ;  /* 0x00007610ff167816 */ /* 0x000fc60000000016 */
[----:B----4-:R0:W-:Y:S04]  /*10f30*/  STL [R1+0x1e1c], R23 ;  /* 0x001e1c1701007387 */ /* 0x0101e80000100800 */
[----:B--2---:R1:W-:Y:S04]  /*10f40*/  STS.U16 [R27+0x3400], R4 ;  /* 0x003400041b007388 */ /* 0x0043e80000000400 */
[----:B0-----:R-:W2:Y:S01]  /*10f50*/  LDL.LU R23, [R1+0x23c] ;  /* 0x00023c0001177983 */ /* 0x001ea20000300800 */
[----:B-1----:R-:W-:-:S03]  /*10f60*/  @!P0 IMAD.MOV.U32 R4, RZ, RZ, R24 ;  /* 0x000000ffff048224 */ /* 0x002fc600078e0018 */
[----:B------:R-:W4:Y:S04]  /*10f70*/  LDL.LU R24, [R1+0x240] ;  /* 0x0002400001187983 */ /* 0x000f280000300800 */
[----:B---3--:R0:W3:Y:S04]  /*10f80*/  @!P0 LDG.E.U16 R22, [R4.64] ;  /* 0x0000000604168981 */ /* 0x0080e8000c1e1500 */
[----:B0-----:R-:W2:Y:S01]  /*10f90*/  LDL.LU R5, [R1+0x284] ;  /* 0x0002840001057983 */ /* 0x001ea20000300800 */
[----:B------:R-:W-:Y:S01]  /*10fa0*/  PRMT R21, RZ, 0x7610, R21 ;  /* 0x00007610ff157816 */ /* 0x000fe20000000015 */
[----:B------:R-:W-:-:S02]  /*10fb0*/  @!P0 IMAD.MOV.U32 R4, RZ, RZ, R25 ;  /* 0x000000ffff048224 */ /* 0x000fc400078e0019 */
[----:B--2---:R0:W-:Y:S02]  /*10fc0*/  STS.U16 [R27+0x3500], R5 ;  /* 0x003500051b007388 */ /* 0x0041e40000000400 */
[----:B0-----:R-:W-:-:S05]  /*10fd0*/  @!P0 IMAD.MOV.U32 R5, RZ, RZ, R26 ;  /* 0x000000ffff058224 */ /* 0x001fca00078e001a */
[----:B------:R0:W2:Y:S01]  /*10fe0*/  @!P0 LDG.E.U16 R21, [R4.64] ;  /* 0x0000000604158981 */ /* 0x0000a2000c1e1500 */
[----:B------:R-:W-:-:S03]  /*10ff0*/  PRMT R20, RZ, 0x7610, R20 ;  /* 0x00007610ff147816 */ /* 0x000fc60000000014 */
[----:B---3--:R1:W-:Y:S04]  /*11000*/  STL [R1+0x1e20], R22 ;  /* 0x001e201601007387 */ /* 0x0083e80000100800 */
[----:B------:R-:W-:Y:S01]  /*11010*/  STS.U16 [R27+0x4400], R28 ;  /* 0x0044001c1b007388 */ /* 0x000fe20000000400 */
[----:B0-----:R-:W-:Y:S02]  /*11020*/  @!P0 IMAD.MOV.U32 R4, RZ, RZ, R0 ;  /* 0x000000ffff048224 */ /* 0x001fe400078e0000 */
[----:B------:R-:W-:Y:S01]  /*11030*/  @!P0 IMAD.MOV.U32 R5, RZ, RZ, R29 ;  /* 0x000000ffff058224 */ /* 0x000fe200078e001d */
[----:B-1----:R-:W3:Y:S04]  /*11040*/  LDL R22, [R1+0xd50] ;  /* 0x000d500001167983 */ /* 0x002ee80000100800 */
[----:B------:R-:W3:Y:S04]  /*11050*/  LDL.LU R25, [R1+0xf4] ;  /* 0x0000f40001197983 */ /* 0x000ee80000300800 */
[----:B------:R0:W3:Y:S04]  /*11060*/  @!P0 LDG.E.U16 R20, [R4.64] ;  /* 0x0000000604148981 */ /* 0x0000e8000c1e1500 */
[----:B--2---:R1:W-:Y:S04]  /*11070*/  STL [R1+0x1e24], R21 ;  /* 0x001e241501007387 */ /* 0x0043e80000100800 */
[----:B------:R-:W2:Y:S04]  /*11080*/  LDL.LU R26, [R1+0xf8] ;  /* 0x0000f800011a7983 */ /* 0x000ea80000300800 */
[----:B------:R-:W2:Y:S04]  /*11090*/  LDL R0, [R1+0xd1c] ;  /* 0x000d1c0001007983 */ /* 0x000ea80000100800 */
[----:B-1----:R-:W2:Y:S04]  /*110a0*/  LDL R21, [R1+0xd18] ;  /* 0x000d180001157983 */ /* 0x002ea80000100800 */
[----:B------:R-:W2:Y:S04]  /*110b0*/  LDL.LU R28, [R1+0xb8] ;  /* 0x0000b800011c7983 */ /* 0x000ea80000300800 */
[----:B------:R1:W-:Y:S04]  /*110c0*/  STL [R1+0xd90], R29 ;  /* 0x000d901d01007387 */ /* 0x0003e80000100800 */
[----:B-1----:R-:W2:Y:S04]  /*110d0*/  LDL R29, [R1+0xd3c] ;  /* 0x000d3c00011d7983 */ /* 0x002ea80000100800 */
[----:B0-----:R-:W2:Y:S04]  /*110e0*/  LDL.LU R4, [R1+0x264] ;  /* 0x0002640001047983 */ /* 0x001ea80000300800 */
[----:B------:R-:W4:Y:S01]  /*110f0*/  LDL R5, [R1+0xb68] ;  /* 0x000b680001057983 */ /* 0x000f220000100800 */
[----:B------:R-:W-:-:S03]  /*11100*/  PRMT R19, RZ, 0x7610, R19 ;  /* 0x00007610ff137816 */ /* 0x000fc60000000013 */
[----:B---3--:R0:W-:Y:S04]  /*11110*/  STL [R1+0x1e28], R20 ;  /* 0x001e281401007387 */ /* 0x0081e80000100800 */
[----:B0-----:R-:W3:Y:S04]  /*11120*/  LDL R20, [R1+0xd38] ;  /* 0x000d380001147983 */ /* 0x001ee80000100800 */
[----:B--2---:R0:W-:Y:S02]  /*11130*/  STS.U16 [R27+0x4500], R4 ;  /* 0x004500041b007388 */ /* 0x0041e40000000400 */
[----:B0-----:R-:W-:-:S05]  /*11140*/  @!P0 IMAD.MOV.U32 R4, RZ, RZ, R22 ;  /* 0x000000ffff048224 */ /* 0x001fca00078e0016 */
[----:B----4-:R3:W2:Y:S04]  /*11150*/  @!P0 LDG.E.U16 R19, [R4.64] ;  /* 0x0000000604138981 */ /* 0x0106a8000c1e1500 */
[----:B------:R0:W-:Y:S01]  /*11160*/  STS.U16 [R27+0x5400], R23 ;  /* 0x005400171b007388 */ /* 0x0001e20000000400 */
[----:B---3--:R-:W-:Y:S01]  /*11170*/  @!P0 IMAD.MOV.U32 R5, RZ, RZ, R20 ;  /* 0x000000ffff058224 */ /* 0x008fe200078e0014 */
[----:B------:R-:W-:Y:S02]  /*11180*/  PRMT R18, RZ, 0x7610, R18 ;  /* 0x00007610ff127816 */ /* 0x000fe40000000012 */
[----:B--2---:R1:W-:Y:S04]  /*11190*/  STL [R1+0x1e34], R19 ;  /* 0x001e341301007387 */ /* 0x0043e80000100800 */
[----:B0-----:R-:W2:Y:S04]  /*111a0*/  LDL R23, [R1+0xcf8] ;  /* 0x000cf80001177983 */ /* 0x001ea80000100800 */
[----:B------:R-:W3:Y:S04]  /*111b0*/  LDL R22, [R1+0xcfc] ;  /* 0x000cfc0001167983 */ /* 0x000ee80000100800 */
[----:B------:R-:W4:Y:S04]  /*111c0*/  LDL R20, [R1+0xcd8] ;  /* 0x000cd80001147983 */ /* 0x000f280000100800 */
[----:B-1----:R-:W4:Y:S01]  /*111d0*/  LDL R19, [R1+0xcdc] ;  /* 0x000cdc0001137983 */ /* 0x002f220000100800 */
[----:B------:R-:W-:Y:S01]  /*111e0*/  @!P0 IMAD.MOV.U32 R4, RZ, RZ, R29 ;  /* 0x000000ffff048224 */ /* 0x000fe200078e001d */
[----:B------:R-:W-:-:S04]  /*111f0*/  PRMT R17, RZ, 0x7610, R17 ;  /* 0x00007610ff117816 */ /* 0x000fc80000000011 */
[----:B------:R0:W4:Y:S01]  /*11200*/  @!P0 LDG.E.U16 R18, [R4.64] ;  /* 0x0000000604128981 */ /* 0x000122000c1e1500 */
[----:B------:R-:W-:Y:S01]  /*11210*/  PRMT R16, RZ, 0x7610, R16 ;  /* 0x00007610ff107816 */ /* 0x000fe20000000010 */
[----:B0-----:R-:W-:Y:S02]  /*11220*/  @!P0 IMAD.MOV.U32 R4, RZ, RZ, R0 ;  /* 0x000000ffff048224 */ /* 0x001fe400078e0000 */
[----:B------:R-:W-:-:S05]  /*11230*/  @!P0 IMAD.MOV.U32 R5, RZ, RZ, R21 ;  /* 0x000000ffff058224 */ /* 0x000fca00078e0015 */
[----:B------:R2:W4:Y:S01]  /*11240*/  @!P0 LDG.E.U16 R17, [R4.64] ;  /* 0x0000000604118981 */ /* 0x000522000c1e1500 */
[----:B------:R-:W-:Y:S01]  /*11250*/  PRMT R15, RZ, 0x7610, R15 ;  /* 0x00007610ff0f7816 */ /* 0x000fe2000000000f */
[----:B--2---:R-:W-:Y:S02]  /*11260*/  @!P0 IMAD.MOV.U32 R5, RZ, RZ, R23 ;  /* 0x000000ffff058224 */ /* 0x004fe400078e0017 */
[----:B---3--:R-:W-:-:S05]  /*11270*/  @!P0 IMAD.MOV.U32 R4, RZ, RZ, R22 ;  /* 0x000000ffff048224 */ /* 0x008fca00078e0016 */
[----:B------:R4:W2:Y:S02]  /*11280*/  @!P0 LDG.E.U16 R16, [R4.64] ;  /* 0x0000000604108981 */ /* 0x0008a4000c1e1500 */
[----:B----4-:R-:W-:Y:S02]  /*11290*/  @!P0 IMAD.MOV.U32 R4, RZ, RZ, R19 ;  /* 0x000000ffff048224 */ /* 0x010fe400078e0013 */
[----:B------:R-:W-:-:S05]  /*112a0*/  @!P0 IMAD.MOV.U32 R5, RZ, RZ, R20 ;  /* 0x000000ffff058224 */ /* 0x000fca00078e0014 */
[----:B------:R-:W3:Y:S04]  /*112b0*/  @!P0 LDG.E.U16 R15, [R4.64] ;  /* 0x00000006040f8981 */ /* 0x000ee8000c1e1500 */
[----:B------:R0:W-:Y:S04]  /*112c0*/  STL [R1+0x1e38], R18 ;  /* 0x001e381201007387 */ /* 0x0001e80000100800 */
[----:B------:R-:W4:Y:S04]  /*112d0*/  LDL R0, [R1+0xcbc] ;  /* 0x000cbc0001007983 */ /* 0x000f280000100800 */
[----:B0-----:R-:W4:Y:S04]  /*112e0*/  LDL R18, [R1+0xcb8] ;  /* 0x000cb80001127983 */ /* 0x001f280000100800 */
[----:B------:R-:W-:Y:S04]  /*112f0*/  STL [R1+0x1e3c], R17 ;  /* 0x001e3c1101007387 */ /* 0x000fe80000100800 */
[----:B------:R-:W4:Y:S04]  /*11300*/  LDL.LU R21, [R1+0x5fc] ;  /* 0x0005fc0001157983 */ /* 0x000f280000300800 */
[----:B------:R-:W-:Y:S04]  /*11310*/  STS.U16 [R27+0x5500], R24 ;  /* 0x005500181b007388 */ /* 0x000fe80000000400 */
[----:B--2---:R0:W-:Y:S04]  /*11320*/  STL [R1+0x1e40], R16 ;  /* 0x001e401001007387 */ /* 0x0041e80000100800 */
[----:B0-----:R-:W2:Y:S04]  /*11330*/  LDL R16, [R1+0xc9c] ;  /* 0x000c9c0001107983 */ /* 0x001ea80000100800 */
[----:B------:R-:W2:Y:S04]  /*11340*/  LDL.LU R24, [R1+0x600] ;  /* 0x0006000001187983 */ /* 0x000ea80000300800 */
[----:B---3--:R0:W-:Y:S04]  /*11350*/  STL [R1+0x1e44], R15 ;  /* 0x001e440f01007387 */ /* 0x0081e80000100800 */
[----:B------:R-:W3:Y:S01]  /*11360*/  LDL R17, [R1+0xc98] ;  /* 0x000c980001117983 */ /* 0x000ee20000100800 */
[----:B------:R-:W-:Y:S01]  /*11370*/  PRMT R14, RZ, 0x7610, R14 ;  /* 0x00007610ff0e7816 */ /* 0x000fe2000000000e */
[----:B----4-:R-:W-:Y:S01]  /*11380*/  @!P0 IMAD.MOV.U32 R4, RZ, RZ, R0 ;  /* 0x000000ffff048224 */ /* 0x010fe200078e0000 */
[----:B------:R-:W-:Y:S01]  /*11390*/  PRMT R13, RZ, 0x7610, R13 ;  /* 0x00007610ff0d7816 */ /* 0x000fe2000000000d */
[----:B------:R-:W4:Y:S01]  /*113a0*/  LDL R0, [R1+0xc7c] ;  /* 0x000c7c0001007983 */ /* 0x000f220000100800 */
[----:B------:R-:W-:-:S03]  /*113b0*/  @!P0 IMAD.MOV.U32 R5, RZ, RZ, R18 ;  /* 0x000000ffff058224 */ /* 0x000fc600078e0012 */
[----:B0-----:R-:W4:Y:S04]  /*113c0*/  LDL R15, [R1+0xc78] ;  /* 0x000c7800010f7983 */ /* 0x001f280000100800 */
[----:B------:R2:W4:Y:S04]  /*113d0*/  @!P0 LDG.E.U16 R14, [R4.64] ;  /* 0x00000006040e8981 */ /* 0x000528000c1e1500 */
[----:B------:R-:W-:Y:S01]  /*113e0*/  STS.U16 [R27+0x6400], R25 ;  /* 0x006400191b007388 */ /* 0x000fe20000000400 */
[----:B--2---:R-:W-:Y:S02]  /*113f0*/  @!P0 IMAD.MOV.U32 R4, RZ, RZ, R16 ;  /* 0x000000ffff048224 */ /* 0x004fe400078e0010 */
[----:B---3--:R-:W-:-:S05]  /*11400*/  @!P0 IMAD.MOV.U32 R5, RZ, RZ, R17 ;  /* 0x000000ffff058224 */ /* 0x008fca00078e0011 */
[----:B------:R4:W2:Y:S04]  /*11410*/  @!P0 LDG.E.U16 R13, [R4.64] ;  /* 0x00000006040d8981 */ /* 0x0008a8000c1e1500 */
[----:B------:R-:W-:Y:S04]  /*11420*/  STS.U16 [R27+0x6500], R26 ;  /* 0x0065001a1b007388 */ /* 0x000fe80000000400 */
[----:B------:R0:W-:Y:S04]  /*11430*/  STS.U16 [R27+0x7400], R28 ;  /* 0x0074001c1b007388 */ /* 0x0001e80000000400 */
[----:B0-----:R-:W0:Y:S04]  /*11440*/  S2R R28, SR_TID.X ;  /* 0x00000000001c7919 */ /* 0x001e280000002100 */
[----:B------:R1:W-:Y:S01]  /*11450*/  STS.U16 [R27+0x7500], R2 ;  /* 0x007500021b007388 */ /* 0x0003e20000000400 */
[----:B------:R-:W-:Y:S01]  /*11460*/  PRMT R12, RZ, 0x7610, R12 ;  /* 0x00007610ff0c7816 */ /* 0x000fe2000000000c */
[----:B----4-:R-:W-:-:S02]  /*11470*/  @!P0 IMAD.MOV.U32 R4, RZ, RZ, R0 ;  /* 0x000000ffff048224 */ /* 0x010fc400078e0000 */
[----:B------:R-:W-:-:S05]  /*11480*/  @!P0 IMAD.MOV.U32 R5, RZ, RZ, R15 ;  /* 0x000000ffff058224 */ /* 0x000fca00078e000f */
[----:B------:R-:W3:Y:S01]  /*11490*/  @!P0 LDG.E.U16 R12, [R4.64] ;  /* 0x00000006040c8981 */ /* 0x000ee2000c1e1500 */
[----:B0-----:R-:W-:-:S03]  /*114a0*/  LOP3.LUT R23, R28, 0x7f, RZ, 0xc0, !PT ;  /* 0x0000007f1c177812 */ /* 0x001fc600078ec0ff */
[----:B------:R-:W4:Y:S04]  /*114b0*/  LDL.LU R28, [R1+0x5d8] ;  /* 0x0005d800011c7983 */ /* 0x000f280000300800 */
[----:B------:R0:W-:Y:S04]  /*114c0*/  STL [R1+0x1e48], R14 ;  /* 0x001e480e01007387 */ /* 0x0001e80000100800 */
[----:B-1----:R-:W4:Y:S04]  /*114d0*/  LDL R2, [R1+0xc5c] ;  /* 0x000c5c0001027983 */ /* 0x002f280000100800 */
[----:B0-----:R-:W4:Y:S04]  /*114e0*/  LDL R14, [R1+0xc58] ;  /* 0x000c5800010e7983 */ /* 0x001f280000100800 */
[----:B------:R-:W4:Y:S04]  /*114f0*/  LDL.LU R25, [R1+0x5dc] ;  /* 0x0005dc0001197983 */ /* 0x000f280000300800 */
[----:B------:R-:W4:Y:S04]  /*11500*/  LDL.LU R26, [R1+0x404] ;  /* 0x00040400011a7983 */ /* 0x000f280000300800 */
[----:B------:R-:W4:Y:S04]  /*11510*/  LDL.LU R27, [R1+0x408] ;  /* 0x00040800011b7983 */ /* 0x000f280000300800 */
[----:B--2---:R0:W-:Y:S04]  /*11520*/  STL [R1+0x1e4c], R13 ;  /* 0x001e4c0d01007387 */ /* 0x0041e80000100800 */
[----:B------:R-:W2:Y:S04]  /*11530*/  LDL R18, [R1+0xc38] ;  /* 0x000c380001127983 */ /* 0x000ea80000100800 */
[----:B------:R-:W2:Y:S01]  /*11540*/  LDL R17, [R1+0xc3c] ;  /* 0x000c3c0001117983 */ /* 0x000ea20000100800 */
[----:B------:R-:W-:-:S02]  /*11550*/  PRMT R11, RZ, 0x7610, R11 ;  /* 0x00007610ff0b7816 */ /* 0x000fc4000000000b */
[----:B------:R-:W-:Y:S01]  /*11560*/  PRMT R10, RZ, 0x7610, R10 ;  /* 0x00007610ff0a7816 */ /* 0x000fe2000000000a */
[----:B------:R-:W2:Y:S04]  /*11570*/  LDL R16, [R1+0xc18] ;  /* 0x000c180001107983 */ /* 0x000ea80000100800 */
[----:B------:R-:W2:Y:S04]  /*11580*/  LDL R15, [R1+0xc1c] ;  /* 0x000c1c00010f7983 */ /* 0x000ea80000100800 */
[----:B------:R-:W2:Y:S04]  /*11590*/  LDL.LU R0, [R1+0x3a0] ;  /* 0x0003a00001007983 */ /* 0x000ea80000300800 */
[----:B---3--:R1:W-:Y:S04]  /*115a0*/  STL [R1+0x1e50], R12 ;  /* 0x001e500c01007387 */ /* 0x0083e80000100800 */
[----:B0-----:R-:W3:Y:S01]  /*115b0*/  LDL R13, [R1+0xbfc] ;  /* 0x000bfc00010d7983 */ /* 0x001ee20000100800 */
[----:B------:R-:W-:-:S02]  /*115c0*/  IMAD.SHL.U32 R22, R23, 0x2, RZ ;  /* 0x0000000217167824 */ /* 0x000fc400078e00ff */
[----:B----4-:R-:W-:Y:S01]  /*115d0*/  @!P0 IMAD.MOV.U32 R4, RZ, RZ, R2 ;  /* 0x000000ffff048224 */ /* 0x010fe200078e0002 */
[----:B------:R-:W-:Y:S01]  /*115e0*/  PRMT R9, RZ, 0x7610, R9 ;  /* 0x00007610ff097816 */ /* 0x000fe20000000009 */
[----:B------:R-:W4:Y:S01]  /*115f0*/  LDL R2, [R1+0xbdc] ;  /* 0x000bdc0001027983 */ /* 0x000f220000100800 */
[----:B------:R-:W-:-:S03]  /*11600*/  @!P0 IMAD.MOV.U32 R5, RZ, RZ, R14 ;  /* 0x000000ffff058224 */ /* 0x000fc600078e000e */
[----:B-1----:R-:W4:Y:S04]  /*11610*/  LDL R12, [R1+0xbd8] ;  /* 0x000bd800010c7983 */ /* 0x002f280000100800 */
[----:B------:R2:W4:Y:S04]  /*11620*/  @!P0 LDG.E.U16 R11, [R4.64] ;  /* 0x00000006040b8981 */ /* 0x000528000c1e1500 */
[----:B------:R-:W4:Y:S01]  /*11630*/  LDL R14, [R1+0xbf8] ;  /* 0x000bf800010e7983 */ /* 0x000f220000100800 */
[----:B--2---:R-:W-:Y:S02]  /*11640*/  @!P0 IMAD.MOV.U32 R5, RZ, RZ, R18 ;  /* 0x000000ffff058224 */ /* 0x004fe400078e0012 */
[----:B------:R-:W-:-:S05]  /*11650*/  @!P0 IMAD.MOV.U32 R4, RZ, RZ, R17 ;  /* 0x000000ffff048224 */ /* 0x000fca00078e0011 */
[----:B------:R0:W2:Y:S01]  /*11660*/  @!P0 LDG.E.U16 R10, [R4.64] ;  /* 0x00000006040a8981 */ /* 0x0000a2000c1e1500 */
[----:B------:R-:W-:-:S05]  /*11670*/  LOP3.LUT R22, R22, 0x30, RZ, 0x3c, !PT ;  /* 0x0000003016167812 */ /* 0x000fca00078e3cff */
[----:B------:R-:W-:Y:S01]  /*11680*/  STS.U16 [R22+0x600], R21 ;  /* 0x0006001516007388 */ /* 0x000fe20000000400 */
[----:B0-----:R-:W-:Y:S02]  /*11690*/  @!P0 IMAD.MOV.U32 R4, RZ, RZ, R15 ;  /* 0x000000ffff048224 */ /* 0x001fe400078e000f */
[----:B------:R-:W-:Y:S01]  /*116a0*/  @!P0 IMAD.MOV.U32 R5, RZ, RZ, R16 ;  /* 0x000000ffff058224 */ /* 0x000fe200078e0010 */
[----:B------:R-:W-:Y:S01]  /*116b0*/  STS.U16 [R22+0x700], R24 ;  /* 0x0007001816007388 */ /* 0x000fe20000000400 */
[----:B------:R-:W-:-:S03]  /*116c0*/  PRMT R8, RZ, 0x7610, R8 ;  /* 0x00007610ff087816 */ /* 0x000fc60000000008 */
[----:B------:R0:W-:Y:S04]  /*116d0*/  STS.U16 [R22+0x1600], R28 ;  /* 0x0016001c16007388 */ /* 0x0001e80000000400 */
[----:B------:R3:W2:Y:S02]  /*116e0*/  @!P0 LDG.E.U16 R9, [R4.64] ;  /* 0x0000000604098981 */ /* 0x0006a4000c1e1500 */
[----:B---3--:R-:W-:Y:S02]  /*116f0*/  @!P0 IMAD.MOV.U32 R4, RZ, RZ, R13 ;  /* 0x000000ffff048224 */ /* 0x008fe400078e000d */
[----:B----4-:R-:W-:Y:S04]  /*11700*/  STL [R1+0x1e54], R11 ;  /* 0x001e540b01007387 */ /* 0x010fe80000100800 */
[----:B0-----:R-:W3:Y:S01]  /*11710*/  LDL.LU R28, [R1+0x3a4] ;  /* 0x0003a400011c7983 */ /* 0x001ee20000300800 */
[----:B------:R-:W-:-:S03]  /*11720*/  @!P0 IMAD.MOV.U32 R5, RZ, RZ, R14 ;  /* 0x000000ffff058224 */ /* 0x000fc600078e000e */
[----:B------:R-:W4:Y:S04]  /*11730*/  LDL.LU R29, [R1+0xbb8] ;  /* 0x000bb800011d7983 */ /* 0x000f280000300800 */
[----:B------:R0:W3:Y:S02]  /*11740*/  @!P0 LDG.E.U16 R8, [R4.64] ;  /* 0x0000000604088981 */ /* 0x0000e4000c1e1500 */
[----:B0-----:R-:W-:Y:S02]  /*11750*/  @!P0 IMAD.MOV.U32 R4, RZ, RZ, R2 ;  /* 0x000000ffff048224 */ /* 0x001fe400078e0002 */
[----:B--2---:R0:W-:Y:S04]  /*11760*/  STL [R1+0x1e60], R10 ;  /* 0x001e600a01007387 */ /* 0x0041e80000100800 */
[----:B------:R-:W2:Y:S04]  /*11770*/  LDL R13, [R1+0xbbc] ;  /* 0x000bbc00010d7983 */ /* 0x000ea80000100800 */
[----:B------:R-:W2:Y:S04]  /*11780*/  LDL R18, [R1+0xb98] ;  /* 0x000b980001127983 */ /* 0x000ea80000100800 */
[----:B------:R-:W2:Y:S01]  /*11790*/  LDL R2, [R1+0xb9c] ;  /* 0x000b9c0001027983 */ /* 0x000ea20000100800 */
[----:B------:R-:W-:Y:S01]  /*117a0*/  PRMT R7, RZ, 0x7610, R7 ;  /* 0x00007610ff077816 */ /* 0x000fe20000000007 */
[----:B------:R-:W-:-:S02]  /*117b0*/  @!P0 IMAD.MOV.U32 R5, RZ, RZ, R12 ;  /* 0x000000ffff058224 */ /* 0x000fc400078e000c */
[----:B0-----:R-:W2:Y:S04]  /*117c0*/  LDL.LU R10, [R1+0x278] ;  /* 0x00027800010a7983 */ /* 0x001ea80000300800 */
[----:B------:R-:W2:Y:S04]  /*117d0*/  LDL.LU R11, [R1+0x274] ;  /* 0x00027400010b7983 */ /* 0x000ea80000300800 */
[----:B------:R0:W-:Y:S04]  /*117e0*/  STS.U16 [R22+0x1700], R25 ;  /* 0x0017001916007388 */ /* 0x0001e80000000400 */
[----:B------:R-:W2:Y:S04]  /*117f0*/  LDL.LU R12, [R1+0x248] ;  /* 0x00024800010c7983 */ /* 0x000ea80000300800 */
[----:B------:R1:W-:Y:S04]  /*11800*/  STS.U16 [R22+0x2600], R26 ;  /* 0x0026001a16007388 */ /* 0x0003e80000000400 */
[----:B------:R-:W2:Y:S01]  /*11810*/  LDL.LU R24, [R1+0x244] ;  /* 0x0002440001187983 */ /* 0x000ea20000300800 */
[----:B------:R-:W-:-:S03]  /*11820*/  PRMT R6, RZ, 0x7610, R6 ;  /* 0x00007610ff067816 */ /* 0x000fc60000000006 */
[----:B------:R-:W-:Y:S04]  /*11830*/  STS.U16 [R22+0x2700], R27 ;  /* 0x0027001b16007388 */ /* 0x000fe80000000400 */
[----:B0-----:R-:W2:Y:S04]  /*11840*/  LDL.LU R25, [R1+0xf0] ;  /* 0x0000f00001197983 */ /* 0x001ea80000300800 */
[----:B------:R0:W-:Y:S04]  /*11850*/  STS.U16 [R22+0x3600], R0 ;  /* 0x0036000016007388 */ /* 0x0001e80000000400 */
[----:B-1----:R-:W2:Y:S04]  /*11860*/  LDL.LU R26, [R1+0xec] ;  /* 0x0000ec00011a7983 */ /* 0x002ea80000300800 */
[----:B------:R1:W2:Y:S04]  /*11870*/  @!P0 LDG.E.U16 R7, [R4.64] ;  /* 0x0000000604078981 */ /* 0x0002a8000c1e1500 */
[----:B0-----:R-:W2:Y:S04]  /*11880*/  LDL.LU R0, [R1+0x620] ;  /* 0x0006200001007983 */ /* 0x001ea80000300800 */
[----:B----4-:R0:W-:Y:S01]  /*11890*/  STL [R1+0xd94], R29 ;  /* 0x000d941d01007387 */ /* 0x0101e20000100800 */
[----:B-1----:R-:W-:Y:S01]  /*118a0*/  @!P0 IMAD.MOV.U32 R5, RZ, RZ, R29 ;  /* 0x000000ffff058224 */ /* 0x002fe200078e001d */
[----:B------:R-:W-:-:S02]  /*118b0*/  PRMT R3, RZ, 0x7610, R3 ;  /* 0x00007610ff037816 */ /* 0x000fc40000000003 */
[----:B0-----:R-:W4:Y:S04]  /*118c0*/  LDL.LU R29, [R1+0x354] ;  /* 0x00035400011d7983 */ /* 0x001f280000300800 */
[----:B---3--:R0:W-:Y:S01]  /*118d0*/  STS.U16 [R22+0x3700], R28 ;  /* 0x0037001c16007388 */ /* 0x0081e20000000400 */
[----:B--2---:R-:W-:-:S03]  /*118e0*/  @!P0 IMAD.MOV.U32 R4, RZ, RZ, R13 ;  /* 0x000000ffff048224 */ /* 0x004fc600078e000d */
[----:B------:R-:W2:Y:S01]  /*118f0*/  LDL.LU R13, [R1+0x61c] ;  /* 0x00061c00010d7983 */ /* 0x000ea20000300800 */
[----:B------:R-:W3:Y:S02]  /*11900*/  LDL.LU R14, [R1+0x5f8] ;  /* 0x0005f800010e7983 */ /* 0x000ee40000300800 */
[----:B------:R-:W2:Y:S02]  /*11910*/  LDL.LU R15, [R1+0x5f4] ;  /* 0x0005f400010f7983 */ /* 0x000ea40000300800 */
[----:B------:R-:W2:Y:S01]  /*11920*/  LDL.LU R16, [R1+0x418] ;  /* 0x0004180001107983 */ /* 0x000ea20000300800 */
[----:B------:R1:W2:Y:S04]  /*11930*/  @!P0 LDG.E.U16 R6, [R4.64] ;  /* 0x0000000604068981 */ /* 0x0002a8000c1e1500 */
[----:B------:R-:W2:Y:S01]  /*11940*/  LDL.LU R17, [R1+0x414] ;  /* 0x0004140001117983 */ /* 0x000ea20000300800 */
[----:B------:R-:W2:Y:S02]  /*11950*/  LDL.LU R21, [R1+0x3a8] ;  /* 0x0003a80001157983 */ /* 0x000ea40000300800 */
[----:B-1----:R-:W-:-:S02]  /*11960*/  @!P0 IMAD.MOV.U32 R5, RZ, RZ, R18 ;  /* 0x000000ffff058224 */ /* 0x002fc400078e0012 */
[----:B------:R-:W-:Y:S01]  /*11970*/  @!P0 IMAD.MOV.U32 R4, RZ, RZ, R2 ;  /* 0x000000ffff048224 */ /* 0x000fe200078e0002 */
[----:B------:R-:W2:Y:S01]  /*11980*/  LDL.LU R18, [R1+0x39c] ;  /* 0x00039c0001127983 */ /* 0x000ea20000300800 */
[----:B------:R-:W2:Y:S02]  /*11990*/  LDL.LU R19, [R1+0x350] ;  /* 0x0003500001137983 */ /* 0x000ea40000300800 */
[----:B------:R-:W2:Y:S02]  /*119a0*/  LDL.LU R20, [R1+0x34c] ;  /* 0x00034c0001147983 */ /* 0x000ea40000300800 */
[----:B------:R-:W2:Y:S01]  /*119b0*/  LDL.LU R2, [R1+0x270] ;  /* 0x0002700001027983 */ /* 0x000ea20000300800 */
[----:B------:R-:W2:Y:S01]  /*119c0*/  LDL.LU R27, [R1+0x26c] ;  /* 0x00026c00011b7983 */ /* 0x000ea20000300800 */
[----:B0-----:R-:W2:Y:S03]  /*119d0*/  LDL.LU R28, [R1+0x238] ;  /* 0x00023800011c7983 */ /* 0x001ea60000300800 */
[----:B------:R0:W2:Y:S04]  /*119e0*/  @!P0 LDG.E.U16 R3, [R4.64] ;  /* 0x0000000604038981 */ /* 0x0000a8000c1e1500 */
[----:B0-----:R-:W2:Y:S04]  /*119f0*/  LDL.LU R5, [R1+0x358] ;  /* 0x0003580001057983 */ /* 0x001ea80000300800 */
[----:B--2---:R-:W-:Y:S01]  /*11a00*/  STS.U16 [R22+0x4600], R5 ;  /* 0x0046000516007388 */ /* 0x004fe20000000400 */
[----:B----4-:R-:W-:Y:S02]  /*11a10*/  STS.U16 [R22+0x4700], R29 ;  /* 0x0047001d16007388 */ /* 0x010fe40000000400 */
[----:B------:R-:W-:Y:S02]  /*11a20*/  STS.U16 [R22+0x5600], R10 ;  /* 0x0056000a16007388 */ /* 0x000fe40000000400 */
[----:B------:R-:W-:Y:S01]  /*11a30*/  STS.U16 [R22+0x5700], R11 ;  /* 0x0057000b16007388 */ /* 0x000fe20000000400 */
[----:B------:R0:W-:Y:S01]  /*11a40*/  STS.U16 [R22+0x6600], R12 ;  /* 0x0066000c16007388 */ /* 0x0001e20000000400 */
[----:B------:R-:W-:Y:S02]  /*11a50*/  STS.U16 [R22+0x6700], R24 ;  /* 0x0067001816007388 */ /* 0x000fe40000000400 */
[----:B------:R-:W-:Y:S02]  /*11a60*/  STS.U16 [R22+0x7600], R25 ;  /* 0x0076001916007388 */ /* 0x000fe40000000400 */
[----:B------:R1:W-:Y:S02]  /*11a70*/  STS.U16 [R22+0x7700], R26 ;  /* 0x0077001a16007388 */ /* 0x0003e40000000400 */
[----:B0-----:R-:W-:Y:S01]  /*11a80*/  IMAD.SHL.U32 R12, R23, 0x2, RZ ;  /* 0x00000002170c7824 */ /* 0x001fe200078e00ff */
[----:B-1----:R-:W2:Y:S01]  /*11a90*/  LDL.LU R22, [R1+0x234] ;  /* 0x0002340001167983 */ /* 0x002ea20000300800 */
[----:B------:R-:W4:Y:S03]  /*11aa0*/  LDL.LU R23, [R1+0xe8] ;  /* 0x0000e80001177983 */ /* 0x000f260000300800 */
[----:B------:R-:W-:Y:S01]  /*11ab0*/  LOP3.LUT R12, R12, 0x40, RZ, 0x3c, !PT ;  /* 0x000000400c0c7812 */ /* 0x000fe200078e3cff */
[----:B------:R-:W4:Y:S01]  /*11ac0*/  LDL.LU R24, [R1+0xe4] ;  /* 0x0000e40001187983 */ /* 0x000f220000300800 */
[----:B------:R-:W4:Y:S04]  /*11ad0*/  LDL.LU R25, [R1+0x618] ;  /* 0x0006180001197983 */ /* 0x000f280000300800 */
[----:B------:R0:W-:Y:S01]  /*11ae0*/  STS.U16 [R12+0x800], R0 ;  /* 0x000800000c007388 */ /* 0x0001e20000000400 */
[----:B------:R-:W-:Y:S02]  /*11af0*/  STS.U16 [R12+0x900], R13 ;  /* 0x0009000d0c007388 */ /* 0x000fe40000000400 */
[----:B---3--:R-:W-:Y:S02]  /*11b00*/  STS.U16 [R12+0x1800], R14 ;  /* 0x0018000e0c007388 */ /* 0x008fe40000000400 */
[----:B------:R-:W-:Y:S01]  /*11b10*/  STS.U16 [R12+0x1900], R15 ;  /* 0x0019000f0c007388 */ /* 0x000fe20000000400 */
[----:B------:R-:W-:Y:S01]  /*11b20*/  STS.U16 [R12+0x2800], R16 ;  /* 0x002800100c007388 */ /* 0x000fe20000000400 */
[----:B------:R-:W-:Y:S02]  /*11b30*/  STS.U16 [R12+0x2900], R17 ;  /* 0x002900110c007388 */ /* 0x000fe40000000400 */
[----:B------:R-:W-:Y:S02]  /*11b40*/  STS.U16 [R12+0x3800], R21 ;  /* 0x003800150c007388 */ /* 0x000fe40000000400 */
[----:B------:R-:W-:Y:S01]  /*11b50*/  STS.U16 [R12+0x3900], R18 ;  /* 0x003900120c007388 */ /* 0x000fe20000000400 */
[----:B------:R-:W3:Y:S04]  /*11b60*/  LDL.LU R26, [R1+0x614] ;  /* 0x00061400011a7983 */ /* 0x000ee80000300800 */
[----:B------:R-:W-:Y:S01]  /*11b70*/  STS.U16 [R12+0x4800], R19 ;  /* 0x004800130c007388 */ /* 0x000fe20000000400 */
[----:B0-----:R-:W3:Y:S02]  /*11b80*/  LDL.LU R0, [R1+0x5f0] ;  /* 0x0005f00001007983 */ /* 0x001ee40000300800 */
[----:B------:R-:W-:Y:S02]  /*11b90*/  STS.U16 [R12+0x4900], R20 ;  /* 0x004900140c007388 */ /* 0x000fe40000000400 */
[----:B------:R0:W-:Y:S02]  /*11ba0*/  STS.U16 [R12+0x5800], R2 ;  /* 0x005800020c007388 */ /* 0x0001e40000000400 */
[----:B0-----:R-:W3:Y:S04]  /*11bb0*/  LDL.LU R2, [R1+0x5ec] ;  /* 0x0005ec0001027983 */ /* 0x001ee80000300800 */
[----:B------:R-:W0:Y:S01]  /*11bc0*/  S2R R21, SR_TID.X ;  /* 0x0000000000157919 */ /* 0x000e220000002100 */
[----:B------:R-:W3:Y:S02]  /*11bd0*/  LDL.LU R10, [R1+0x410] ;  /* 0x00041000010a7983 */ /* 0x000ee40000300800 */
[----:B------:R-:W3:Y:S02]  /*11be0*/  LDL.LU R4, [R1+0x40c] ;  /* 0x00040c0001047983 */ /* 0x000ee40000300800 */
[----:B------:R-:W3:Y:S01]  /*11bf0*/  LDL.LU R29, [R1+0x398] ;  /* 0x00039800011d7983 */ /* 0x000ee20000300800 */
[----:B------:R-:W3:Y:S01]  /*11c00*/  LDL.LU R11, [R1+0x394] ;  /* 0x00039400010b7983 */ /* 0x000ee20000300800 */
[----:B------:R-:W3:Y:S02]  /*11c10*/  LDL.LU R18, [R1+0x348] ;  /* 0x0003480001127983 */ /* 0x000ee40000300800 */
[----:B------:R-:W3:Y:S01]  /*11c20*/  LDL.LU R19, [R1+0x344] ;  /* 0x0003440001137983 */ /* 0x000ee20000300800 */
[----:B------:R1:W-:Y:S01]  /*11c30*/  STS.U16 [R12+0x5900], R27 ;  /* 0x0059001b0c007388 */ /* 0x0003e20000000400 */
[----:B------:R0:W-:Y:S02]  /*11c40*/  STS.U16 [R12+0x6800], R28 ;  /* 0x0068001c0c007388 */ /* 0x0001e40000000400 */
[----:B0-----:R-:W-:-:S02]  /*11c50*/  LOP3.LUT R20, R21, 0x7f, RZ, 0xc0, !PT ;  /* 0x0000007f15147812 */ /* 0x001fc400078ec0ff */
[----:B------:R-:W3:Y:S01]  /*11c60*/  LDL.LU R21, [R1+0x268] ;  /* 0x0002680001157983 */ /* 0x000ee20000300800 */
[----:B-1----:R-:W3:Y:S02]  /*11c70*/  LDL.LU R27, [R1+0x25c] ;  /* 0x00025c00011b7983 */ /* 0x002ee40000300800 */
[----:B------:R-:W3:Y:S02]  /*11c80*/  LDL.LU R28, [R1+0x230] ;  /* 0x00023000011c7983 */ /* 0x000ee40000300800 */
[----:B------:R-:W-:-:S05]  /*11c90*/  IMAD.SHL.U32 R5, R20, 0x2, RZ ;  /* 0x0000000214057824 */ /* 0x000fca00078e00ff */
[----:B------:R-:W-:Y:S01]  /*11ca0*/  LOP3.LUT R5, R5, 0x50, RZ, 0x3c, !PT ;  /* 0x0000005005057812 */ /* 0x000fe200078e3cff */
[----:B--2---:R-:W-:Y:S01]  /*11cb0*/  STS.U16 [R12+0x6900], R22 ;  /* 0x006900160c007388 */ /* 0x004fe20000000400 */
[----:B----4-:R-:W-:Y:S03]  /*11cc0*/  STS.U16 [R12+0x7800], R23 ;  /* 0x007800170c007388 */ /* 0x010fe60000000400 */
[----:B------:R0:W-:Y:S04]  /*11cd0*/  STS.U16 [R12+0x7900], R24 ;  /* 0x007900180c007388 */ /* 0x0001e80000000400 */
[----:B------:R1:W-:Y:S04]  /*11ce0*/  STS.U16 [R5+0xa00], R25 ;  /* 0x000a001905007388 */ /* 0x0003e80000000400 */
[----:B0-----:R-:W2:Y:S01]  /*11cf0*/  LDL.LU R12, [R1+0x10c] ;  /* 0x00010c00010c7983 */ /* 0x001ea20000300800 */
[----:B------:R-:W4:Y:S02]  /*11d00*/  LDL.LU R13, [R1+0xe0] ;  /* 0x0000e000010d7983 */ /* 0x000f240000300800 */
[----:B------:R-:W4:Y:S02]  /*11d10*/  LDL.LU R14, [R1+0xdc] ;  /* 0x0000dc00010e7983 */ /* 0x000f240000300800 */
[----:B------:R-:W4:Y:S01]  /*11d20*/  LDL.LU R15, [R1+0x610] ;  /* 0x00061000010f7983 */ /* 0x000f220000300800 */
[----:B------:R-:W4:Y:S01]  /*11d30*/  LDL.LU R16, [R1+0x60c] ;  /* 0x00060c0001107983 */ /* 0x000f220000300800 */
[----:B------:R-:W4:Y:S02]  /*11d40*/  LDL.LU R17, [R1+0x5e8] ;  /* 0x0005e80001117983 */ /* 0x000f240000300800 */
[----:B------:R-:W4:Y:S02]  /*11d50*/  LDL.LU R22, [R1+0x5e4] ;  /* 0x0005e40001167983 */ /* 0x000f240000300800 */
[----:B------:R-:W4:Y:S01]  /*11d60*/  LDL.LU R23, [R1+0x400] ;  /* 0x0004000001177983 */ /* 0x000f220000300800 */
[----:B---3--:R-:W-:Y:S04]  /*11d70*/  STS.U16 [R5+0xb00], R26 ;  /* 0x000b001a05007388 */ /* 0x008fe80000000400 */
[----:B------:R-:W3:Y:S01]  /*11d80*/  LDL.LU R24, [R1+0x3bc] ;  /* 0x0003bc0001187983 */ /* 0x000ee20000300800 */
[----:B------:R0:W-:Y:S02]  /*11d90*/  STS.U16 [R5+0x1a00], R0 ;  /* 0x001a000005007388 */ /* 0x0001e40000000400 */
[----:B-1----:R-:W3:Y:S01]  /*11da0*/  LDL.LU R25, [R1+0x390] ;  /* 0x0003900001197983 */ /* 0x002ee20000300800 */
[----:B------:R1:W-:Y:S04]  /*11db0*/  STS.U16 [R5+0x1b00], R2 ;  /* 0x001b000205007388 */ /* 0x0003e80000000400 */
[----:B0-----:R-:W3:Y:S01]  /*11dc0*/  LDL.LU R0, [R1+0x36c] ;  /* 0x00036c0001007983 */ /* 0x001ee20000300800 */
[----:B------:R-:W3:Y:S03]  /*11dd0*/  LDL.LU R26, [R1+0x340] ;  /* 0x00034000011a7983 */ /* 0x000ee60000300800 */
[----:B-1----:R-:W3:Y:S01]  /*11de0*/  LDL.LU R2, [R1+0x28c] ;  /* 0x00028c0001027983 */ /* 0x002ee20000300800 */
[----:B------:R0:W-:Y:S02]  /*11df0*/  STS.U16 [R5+0x2a00], R10 ;  /* 0x002a000a05007388 */ /* 0x0001e40000000400 */
[----:B------:R-:W-:Y:S02]  /*11e00*/  STS.U16 [R5+0x2b00], R4 ;  /* 0x002b000405007388 */ /* 0x000fe40000000400 */
[----:B------:R-:W-:Y:S01]  /*11e10*/  STS.U16 [R5+0x3a00], R29 ;  /* 0x003a001d05007388 */ /* 0x000fe20000000400 */
[----:B------:R-:W-:Y:S01]  /*11e20*/  STS.U16 [R5+0x3b00], R11 ;  /* 0x003b000b05007388 */ /* 0x000fe20000000400 */
[----:B------:R1:W-:Y:S02]  /*11e30*/  STS.U16 [R5+0x4a00], R18 ;  /* 0x004a001205007388 */ /* 0x0003e40000000400 */
[----:B------:R-:W-:Y:S01]  /*11e40*/  STS.U16 [R5+0x4b00], R19 ;  /* 0x004b001305007388 */ /* 0x000fe20000000400 */
[----:B0-----:R-:W3:Y:S04]  /*11e50*/  LDL.LU R10, [R1+0x1e60] ;  /* 0x001e6000010a7983 */ /* 0x001ee80000300800 */
[----:B-1----:R-:W3:Y:S04]  /*11e60*/  LDL.LU R18, [R1+0x258] ;  /* 0x0002580001127983 */ /* 0x002ee80000300800 */
[----:B------:R-:W-:Y:S01]  /*11e70*/  STS.U16 [R5+0x5a00], R21 ;  /* 0x005a001505007388 */ /* 0x000fe20000000400 */
[----:B------:R0:W-:Y:S02]  /*11e80*/  STS.U16 [R5+0x5b00], R27 ;  /* 0x005b001b05007388 */ /* 0x0001e40000000400 */
[----:B------:R1:W-:Y:S02]  /*11e90*/  STS.U16 [R5+0x6a00], R28 ;  /* 0x006a001c05007388 */ /* 0x0003e40000000400 */
[----:B------:R-:W-:Y:S01]  /*11ea0*/  IMAD.SHL.U32 R4, R20, 0x2, RZ ;  /* 0x0000000214047824 */ /* 0x000fe200078e00ff */
[----:B0-----:R-:W3:Y:S01]  /*11eb0*/  LDL.LU R27, [R1+0x254] ;  /* 0x00025400011b7983 */ /* 0x001ee20000300800 */
[----:B-1----:R-:W3:Y:S02]  /*11ec0*/  LDL.LU R28, [R1+0x108] ;  /* 0x00010800011c7983 */ /* 0x002ee40000300800 */
[----:B------:R-:W3:Y:S02]  /*11ed0*/  LDL.LU R21, [R1+0xd4] ;  /* 0x0000d40001157983 */ /* 0x000ee40000300800 */
[----:B------:R-:W3:Y:S01]  /*11ee0*/  LDL.LU R19, [R1+0x104] ;  /* 0x0001040001137983 */ /* 0x000ee20000300800 */
[----:B------:R-:W3:Y:S01]  /*11ef0*/  LDL.LU R20, [R1+0xd8] ;  /* 0x0000d80001147983 */ /* 0x000ee20000300800 */
[----:B------:R-:W-:-:S03]  /*11f00*/  LOP3.LUT R4, R4, 0x60, RZ, 0x3c, !PT ;  /* 0x0000006004047812 */ /* 0x000fc600078e3cff */
[----:B--2---:R-:W-:Y:S01]  /*11f10*/  STS.U16 [R5+0x6b00], R12 ;  /* 0x006b000c05007388 */ /* 0x004fe20000000400 */
[----:B----4-:R-:W-:Y:S03]  /*11f20*/  STS.U16 [R5+0x7a00], R13 ;  /* 0x007a000d05007388 */ /* 0x010fe60000000400 */
[----:B------:R-:W-:Y:S01]  /*11f30*/  STS.U16 [R5+0x7b00], R14 ;  /* 0x007b000e05007388 */ /* 0x000fe20000000400 */
[----:B------:R-:W-:Y:S03]  /*11f40*/  STS.U16 [R4+0xc00], R15 ;  /* 0x000c000f04007388 */ /* 0x000fe60000000400 */
[----:B------:R-:W-:Y:S01]  /*11f50*/  STS.U16 [R4+0xd00], R16 ;  /* 0x000d001004007388 */ /* 0x000fe20000000400 */
[----:B------:R-:W-:Y:S02]  /*11f60*/  STS.U16 [R4+0x1c00], R17 ;  /* 0x001c001104007388 */ /* 0x000fe40000000400 */
[----:B------:R-:W-:Y:S02]  /*11f70*/  STS.U16 [R4+0x1d00], R22 ;  /* 0x001d001604007388 */ /* 0x000fe40000000400 */
[----:B------:R-:W-:Y:S01]  /*11f80*/  STS.U16 [R4+0x2c00], R23 ;  /* 0x002c001704007388 */ /* 0x000fe20000000400 */
[----:B---3--:R-:W-:Y:S01]  /*11f90*/  STS.U16 [R4+0x2d00], R24 ;  /* 0x002d001804007388 */ /* 0x008fe20000000400 */
[----:B------:R-:W-:Y:S03]  /*11fa0*/  STS.U16 [R4+0x3c00], R25 ;  /* 0x003c001904007388 */ /* 0x000fe60000000400 */
[----:B------:R0:W-:Y:S01]  /*11fb0*/  STS.U16 [R4+0x3d00], R0 ;  /* 0x003d000004007388 */ /* 0x0001e20000000400 */
[----:B------:R-:W-:Y:S03]  /*11fc0*/  STS.U16 [R4+0x4c00], R26 ;  /* 0x004c001a04007388 */ /* 0x000fe60000000400 */
[----:B------:R1:W-:Y:S04]  /*11fd0*/  STS.U16 [R4+0x4d00], R2 ;  /* 0x004d000204007388 */ /* 0x0003e80000000400 */
[----:B0-----:R-:W2:Y:S04]  /*11fe0*/  LDL.LU R0, [R1+0x608] ;  /* 0x0006080001007983 */ /* 0x001ea80000300800 */
[----:B-1----:R-:W3:Y:S01]  /*11ff0*/  LDL.LU R2, [R1+0x604] ;  /* 0x0006040001027983 */ /* 0x002ee20000300800 */
[----:B------:R-:W4:Y:S02]  /*12000*/  LDL.LU R5, [R1+0x5e0] ;  /* 0x0005e00001057983 */ /* 0x000f240000300800 */
[----:B------:R-:W4:Y:S02]  /*12010*/  LDL.LU R29, [R1+0x5d4] ;  /* 0x0005d400011d7983 */ /* 0x000f240000300800 */
[----:B------:R-:W4:Y:S01]  /*12020*/  LDL.LU R11, [R1+0x3b8] ;  /* 0x0003b800010b7983 */ /* 0x000f220000300800 */
[----:B------:R-:W4:Y:S04]  /*12030*/  LDL.LU R22, [R1+0x3b4] ;  /* 0x0003b40001167983 */ /* 0x000f280000300800 */
[----:B------:R-:W-:Y:S01]  /*12040*/  STS.U16 [R4+0x5c00], R18 ;  /* 0x005c001204007388 */ /* 0x000fe20000000400 */
[----:B------:R-:W4:Y:S02]  /*12050*/  LDL.LU R23, [R1+0x368] ;  /* 0x0003680001177983 */ /* 0x000f240000300800 */
[----:B------:R-:W4:Y:S02]  /*12060*/  LDL.LU R24, [R1+0x364] ;  /* 0x0003640001187983 */ /* 0x000f240000300800 */
[----:B------:R-:W4:Y:S01]  /*12070*/  LDL.LU R25, [R1+0x288] ;  /* 0x0002880001197983 */ /* 0x000f220000300800 */
[----:B------:R-:W4:Y:S04]  /*12080*/  LDL.LU R26, [R1+0x27c] ;  /* 0x00027c00011a7983 */ /* 0x000f280000300800 */
[----:B------:R0:W-:Y:S01]  /*12090*/  STS.U16 [R4+0x5d00], R27 ;  /* 0x005d001b04007388 */ /* 0x0001e20000000400 */
[----:B------:R1:W-:Y:S02]  /*120a0*/  STS.U16 [R4+0x6c00], R28 ;  /* 0x006c001c04007388 */ /* 0x0003e40000000400 */
[----:B------:R-:W-:Y:S01]  /*120b0*/  STS.U16 [R4+0x6d00], R19 ;  /* 0x006d001304007388 */ /* 0x000fe20000000400 */
[----:B------:R-:W-:Y:S01]  /*120c0*/  STS.U16 [R4+0x7c00], R20 ;  /* 0x007c001404007388 */ /* 0x000fe20000000400 */
[----:B------:R1:W-:Y:S03]  /*120d0*/  STS.U16 [R4+0x7d00], R21 ;  /* 0x007d001504007388 */ /* 0x0003e60000000400 */
[----:B0-----:R-:W4:Y:S01]  /*120e0*/  LDL.LU R27, [R1+0x24c] ;  /* 0x00024c00011b7983 */ /* 0x001f220000300800 */
[----:B-1----:R-:W4:Y:S02]  /*120f0*/  LDL.LU R28, [R1+0x100] ;  /* 0x00010000011c7983 */ /* 0x002f240000300800 */
[----:B------:R-:W4:Y:S02]  /*12100*/  LDL.LU R12, [R1+0xfc] ;  /* 0x0000fc00010c7983 */ /* 0x000f240000300800 */
[----:B------:R-:W4:Y:S01]  /*12110*/  LDL.LU R13, [R1+0xd0] ;  /* 0x0000d000010d7983 */ /* 0x000f220000300800 */
[----:B------:R-:W4:Y:S04]  /*12120*/  LDL.LU R14, [R1+0xcc] ;  /* 0x0000cc00010e7983 */ /* 0x000f280000300800 */
[----:B------:R-:W0:Y:S01]  /*12130*/  S2R R21, SR_TID.X ;  /* 0x0000000000157919 */ /* 0x000e220000002100 */
[----:B------:R-:W4:Y:S02]  /*12140*/  LDL.LU R15, [R1+0xc4] ;  /* 0x0000c400010f7983 */ /* 0x000f240000300800 */
[----:B------:R-:W4:Y:S02]  /*12150*/  LDL.LU R16, [R1+0xbc] ;  /* 0x0000bc0001107983 */ /* 0x000f240000300800 */
[----:B------:R-:W4:Y:S01]  /*12160*/  LDL.LU R17, [R1+0xb4] ;  /* 0x0000b40001117983 */ /* 0x000f220000300800 */
[----:B------:R-:W4:Y:S01]  /*12170*/  LDL.LU R18, [R1+0xb0] ;  /* 0x0000b00001127983 */ /* 0x000f220000300800 */
[----:B------:R-:W4:Y:S02]  /*12180*/  LDL.LU R19, [R1+0xac] ;  /* 0x0000ac0001137983 */ /* 0x000f240000300800 */
[----:B------:R-:W4:Y:S01]  /*12190*/  LDL.LU R20, [R1+0xa8] ;  /* 0x0000a80001147983 */ /* 0x000f220000300800 */
[----:B0-----:R-:W-:-:S05]  /*121a0*/  LOP3.LUT R21, R21, 0x7f, RZ, 0xc0, !PT ;  /* 0x0000007f15157812 */ /* 0x001fca00078ec0ff */
[----:B------:R-:W-:Y:S02]  /*121b0*/  IMAD.SHL.U32 R4, R21, 0x2, RZ ;  /* 0x0000000215047824 */ /* 0x000fe400078e00ff */
[----:B------:R-:W4:Y:S03]  /*121c0*/  LDL.LU R21, [R1+0xa4] ;  /* 0x0000a40001157983 */ /* 0x000f260000300800 */
[----:B------:R-:W-:-:S05]  /*121d0*/  LOP3.LUT R4, R4, 0x70, RZ, 0x3c, !PT ;  /* 0x0000007004047812 */ /* 0x000fca00078e3cff */
[----:B--2---:R0:W-:Y:S04]  /*121e0*/  STS.U16 [R4+0xe00], R0 ;  /* 0x000e000004007388 */ /* 0x0041e80000000400 */
[----:B---3--:R1:W-:Y:S04]  /*121f0*/  STS.U16 [R4+0xf00], R2 ;  /* 0x000f000204007388 */ /* 0x0083e80000000400 */
[----:B0-----:R-:W2:Y:S04]  /*12200*/  LDL.LU R0, [R1+0xa0] ;  /* 0x0000a00001007983 */ /* 0x001ea80000300800 */
[----:B-1----:R-:W3:Y:S01]  /*12210*/  LDL.LU R2, [R1+0x1e5c] ;  /* 0x001e5c0001027983 */ /* 0x002ee20000300800 */
[----:B----4-:R-:W-:Y:S03]  /*12220*/  STS.U16 [R4+0x1e00], R5 ;  /* 0x001e000504007388 */ /* 0x010fe60000000400 */
[----:B------:R-:W-:Y:S01]  /*12230*/  STS.U16 [R4+0x1f00], R29 ;  /* 0x001f001d04007388 */ /* 0x000fe20000000400 */
[----:B------:R-:W-:Y:S03]  /*12240*/  STS.U16 [R4+0x2e00], R11 ;  /* 0x002e000b04007388 */ /* 0x000fe60000000400 */
[----:B------:R-:W-:Y:S01]  /*12250*/  STS.U16 [R4+0x2f00], R22 ;  /* 0x002f001604007388 */ /* 0x000fe20000000400 */
[----:B------:R-:W-:Y:S02]  /*12260*/  STS.U16 [R4+0x3e00], R23 ;  /* 0x003e001704007388 */ /* 0x000fe40000000400 */
[----:B------:R-:W-:Y:S02]  /*12270*/  STS.U16 [R4+0x3f00], R24 ;  /* 0x003f001804007388 */ /* 0x000fe40000000400 */
[----:B------:R-:W-:Y:S01]  /*12280*/  STS.U16 [R4+0x4e00], R25 ;  /* 0x004e001904007388 */ /* 0x000fe20000000400 */
[----:B------:R-:W-:Y:S04]  /*12290*/  STS.U16 [R4+0x4f00], R26 ;  /* 0x004f001a04007388 */ /* 0x000fe80000000400 */
[----:B---3--:R0:W-:Y:S04]  /*122a0*/  STS.U16 [R4+0x5e00], R2 ;  /* 0x005e000204007388 */ /* 0x0081e80000000400 */
[----:B0-----:R-:W3:Y:S01]  /*122b0*/  LDL.LU R2, [R1+0x1e58] ;  /* 0x001e580001027983 */ /* 0x001ee20000300800 */
[----:B------:R-:W2:Y:S02]  /*122c0*/  LDL.LU R22, [R1+0x9c] ;  /* 0x00009c0001167983 */ /* 0x000ea40000300800 */
[----:B------:R-:W2:Y:S02]  /*122d0*/  LDL.LU R23, [R1+0x98] ;  /* 0x0000980001177983 */ /* 0x000ea40000300800 */
[----:B------:R-:W2:Y:S01]  /*122e0*/  LDL.LU R24, [R1+0x94] ;  /* 0x0000940001187983 */ /* 0x000ea20000300800 */
[----:B------:R-:W2:Y:S04]  /*122f0*/  LDL.LU R25, [R1+0x90] ;  /* 0x0000900001197983 */ /* 0x000ea80000300800 */
[----:B------:R0:W-:Y:S01]  /*12300*/  STS.U16 [R4+0x5f00], R27 ;  /* 0x005f001b04007388 */ /* 0x0001e20000000400 */
[----:B------:R-:W2:Y:S02]  /*12310*/  LDL.LU R26, [R1+0x8c] ;  /* 0x00008c00011a7983 */ /* 0x000ea40000300800 */
[----:B------:R1:W-:Y:S02]  /*12320*/  STS.U16 [R4+0x6e00], R28 ;  /* 0x006e001c04007388 */ /* 0x0003e40000000400 */
[----:B------:R1:W-:Y:S01]  /*12330*/  STS.U16 [R4+0x6f00], R12 ;  /* 0x006f000c04007388 */ /* 0x0003e20000000400 */
[----:B------:R1:W-:Y:S04]  /*12340*/  STS.U16 [R4+0x7e00], R13 ;  /* 0x007e000d04007388 */ /* 0x0003e80000000400 */
[----:B0-----:R-:W2:Y:S01]  /*12350*/  LDL.LU R27, [R1+0x88] ;  /* 0x00008800011b7983 */ /* 0x001ea20000300800 */
[----:B-1----:R-:W2:Y:S03]  /*12360*/  LDL.LU R28, [R1+0x84] ;  /* 0x00008400011c7983 */ /* 0x002ea60000300800 */
[----:B------:R-:W2:Y:S01]  /*12370*/  LDL.LU R11, [R1+0x80] ;  /* 0x00008000010b7983 */ /* 0x000ea20000300800 */
[----:B------:R-:W2:Y:S03]  /*12380*/  LDL.LU R12, [R1+0x7c] ;  /* 0x00007c00010c7983 */ /* 0x000ea60000300800 */
[----:B------:R0:W-:Y:S04]  /*12390*/  STS.U16 [R4+0x7f00], R14 ;  /* 0x007f000e04007388 */ /* 0x0001e80000000400 */
[----:B------:R-:W2:Y:S04]  /*123a0*/  LDL.LU R13, [R1+0x78] ;  /* 0x00007800010d7983 */ /* 0x000ea80000300800 */
[----:B0-----:R-:W2:Y:S04]  /*123b0*/  LDL.LU R14, [R1+0x74] ;  /* 0x00007400010e7983 */ /* 0x001ea80000300800 */
[----:B---3--:R0:W-:Y:S04]  /*123c0*/  STS.U16 [R2+0x8000], R15 ;  /* 0x0080000f02007388 */ /* 0x0081e80000000400 */
[----:B------:R1:W-:Y:S04]  /*123d0*/  STS.U16 [R2+0x8400], R16 ;  /* 0x0084001002007388 */ /* 0x0003e80000000400 */
[----:B------:R3:W-:Y:S04]  /*123e0*/  STS.U16 [R2+0x8800], R17 ;  /* 0x0088001102007388 */ /* 0x0007e80000000400 */
[----:B------:R3:W-:Y:S04]  /*123f0*/  STS.U16 [R2+0x8c00], R18 ;  /* 0x008c001202007388 */ /* 0x0007e80000000400 */
[----:B------:R3:W-:Y:S04]  /*12400*/  STS.U16 [R2+0x9000], R19 ;  /* 0x0090001302007388 */ /* 0x0007e80000000400 */
[----:B--2---:R2:W-:Y:S04]  /*12410*/  STS.U16 [R2+0x9c00], R0 ;  /* 0x009c000002007388 */ /* 0x0045e80000000400 */
[----:B0-----:R-:W4:Y:S01]  /*12420*/  LDL.LU R15, [R1+0x70] ;  /* 0x00007000010f7983 */ /* 0x001f220000300800 */
[----:B-1----:R-:W4:Y:S02]  /*12430*/  LDL.LU R16, [R1+0x4c] ;  /* 0x00004c0001107983 */ /* 0x002f240000300800 */
[----:B---3--:R-:W3:Y:S02]  /*12440*/  LDL.LU R17, [R1+0x48] ;  /* 0x0000480001117983 */ /* 0x008ee40000300800 */
[----:B------:R-:W3:Y:S01]  /*12450*/  LDL.LU R18, [R1+0x44] ;  /* 0x0000440001127983 */ /* 0x000ee20000300800 */
[----:B------:R-:W3:Y:S04]  /*12460*/  LDL.LU R19, [R1+0x40] ;  /* 0x0000400001137983 */ /* 0x000ee80000300800 */
[----:B--2---:R-:W2:Y:S01]  /*12470*/  LDL.LU R0, [R1+0x3c] ;  /* 0x00003c0001007983 */ /* 0x004ea20000300800 */
[----:B------:R-:W2:Y:S02]  /*12480*/  LDL.LU R29, [R1+0x38] ;  /* 0x00003800011d7983 */ /* 0x000ea40000300800 */
[----:B------:R-:W2:Y:S01]  /*12490*/  LDL.LU R4, [R1+0x30] ;  /* 0x0000300001047983 */ /* 0x000ea20000300800 */
[----:B------:R0:W-:Y:S04]  /*124a0*/  STS.U16 [R2+0x9400], R20 ;  /* 0x0094001402007388 */ /* 0x0001e80000000400 */
[----:B------:R-:W2:Y:S04]  /*124b0*/  LDL.LU R5, [R1+0x2c] ;  /* 0x00002c0001057983 */ /* 0x000ea80000300800 */
[----:B------:R1:W-:Y:S04]  /*124c0*/  STS.U16 [R2+0x9800], R21 ;  /* 0x0098001502007388 */ /* 0x0003e80000000400 */
[----:B------:R1:W-:Y:S04]  /*124d0*/  STS.U16 [R2+0xa400], R23 ;  /* 0x00a4001702007388 */ /* 0x0003e80000000400 */
[----:B------:R1:W-:Y:S04]  /*124e0*/  STS.U16 [R2+0xa800], R24 ;  /* 0x00a8001802007388 */ /* 0x0003e80000000400 */
[----:B------:R1:W-:Y:S04]  /*124f0*/  STS.U16 [R2+0xac00], R25 ;  /* 0x00ac001902007388 */ /* 0x0003e80000000400 */
[----:B------:R1:W-:Y:S04]  /*12500*/  STS.U16 [R2+0xa000], R22 ;  /* 0x00a0001602007388 */ /* 0x0003e80000000400 */
[----:B0-----:R-:W2:Y:S01]  /*12510*/  LDL.LU R20, [R1+0x28] ;  /* 0x0000280001147983 */ /* 0x001ea20000300800 */
[----:B-1----:R-:W2:Y:S02]  /*12520*/  LDL.LU R21, [R1+0x24] ;  /* 0x0000240001157983 */ /* 0x002ea40000300800 */
[----:B------:R-:W2:Y:S01]  /*12530*/  LDL.LU R23, [R1+0x20] ;  /* 0x0000200001177983 */ /* 0x000ea20000300800 */
[----:B------:R0:W-:Y:S04]  /*12540*/  STS.U16 [R2+0xb000], R26 ;  /* 0x00b0001a02007388 */ /* 0x0001e80000000400 */
[----:B------:R-:W2:Y:S01]  /*12550*/  LDL.LU R24, [R1+0x1c] ;  /* 0x00001c0001187983 */ /* 0x000ea20000300800 */
[----:B------:R-:W2:Y:S03]  /*12560*/  LDL.LU R25, [R1+0x18] ;  /* 0x0000180001197983 */ /* 0x000ea60000300800 */
[----:B------:R1:W-:Y:S01]  /*12570*/  STS.U16 [R2+0xb400], R27 ;  /* 0x00b4001b02007388 */ /* 0x0003e20000000400 */
[----:B------:R-:W-:-:S03]  /*12580*/  LOP3.LUT R22, R2, 0x20, RZ, 0x3c, !PT ;  /* 0x0000002002167812 */ /* 0x000fc600078e3cff */
[----:B------:R1:W-:Y:S04]  /*12590*/  STS.U16 [R2+0xb800], R28 ;  /* 0x00b8001c02007388 */ /* 0x0003e80000000400 */
[----:B------:R1:W-:Y:S04]  /*125a0*/  STS.U16 [R2+0xbc00], R11 ;  /* 0x00bc000b02007388 */ /* 0x0003e80000000400 */
[----:B0-----:R-:W2:Y:S01]  /*125b0*/  LDL.LU R26, [R1+0x14] ;  /* 0x00001400011a7983 */ /* 0x001ea20000300800 */
[----:B-1----:R-:W2:Y:S02]  /*125c0*/  LDL.LU R27, [R1+0x10] ;  /* 0x00001000011b7983 */ /* 0x002ea40000300800 */
[----:B------:R-:W-:Y:S01]  /*125d0*/  STS.U16 [R22+0x8100], R12 ;  /* 0x0081000c16007388 */ /* 0x000fe20000000400 */
[----:B------:R-:W2:Y:S01]  /*125e0*/  LDL.LU R28, [R1+0xc] ;  /* 0x00000c00011c7983 */ /* 0x000ea20000300800 */
[----:B------:R-:W2:Y:S02]  /*125f0*/  LDL.LU R11, [R1+0x1e54] ;  /* 0x001e5400010b7983 */ /* 0x000ea40000300800 */
[----:B------:R0:W-:Y:S02]  /*12600*/  STL [R1+0xd98], R2 ;  /* 0x000d980201007387 */ /* 0x0001e40000100800 */
[----:B------:R1:W-:Y:S01]  /*12610*/  STS.U16 [R22+0x8500], R13 ;  /* 0x0085000d16007388 */ /* 0x0003e20000000400 */
[----:B------:R1:W-:Y:S04]  /*12620*/  STS.U16 [R22+0x8900], R14 ;  /* 0x0089000e16007388 */ /* 0x0003e80000000400 */
[----:B0-----:R-:W2:Y:S01]  /*12630*/  LDL.LU R2, [R1+0x4] ;  /* 0x0000040001027983 */ /* 0x001ea20000300800 */
[----:B------:R-:W2:Y:S02]  /*12640*/  LDL.LU R12, [R1+0x1e50] ;  /* 0x001e5000010c7983 */ /* 0x000ea40000300800 */
[----:B-1----:R-:W2:Y:S02]  /*12650*/  LDL.LU R13, [R1+0x1e4c] ;  /* 0x001e4c00010d7983 */ /* 0x002ea40000300800 */
[----:B------:R-:W2:Y:S01]  /*12660*/  LDL.LU R14, [R1+0x1e48] ;  /* 0x001e4800010e7983 */ /* 0x000ea20000300800 */
[----:B----4-:R0:W-:Y:S01]  /*12670*/  STS.U16 [R22+0x8d00], R15 ;  /* 0x008d000f16007388 */ /* 0x0101e20000000400 */
[----:B------:R1:W-:Y:S02]  /*12680*/  STS.U16 [R22+0x9100], R16 ;  /* 0x0091001016007388 */ /* 0x0003e40000000400 */
[----:B---3--:R3:W-:Y:S01]  /*12690*/  STS.U16 [R22+0x9500], R17 ;  /* 0x0095001116007388 */ /* 0x0087e20000000400 */
[----:B------:R4:W-:Y:S04]  /*126a0*/  STS.U16 [R22+0x9900], R18 ;  /* 0x0099001216007388 */ /* 0x0009e80000000400 */
[----:B------:R2:W-:Y:S02]  /*126b0*/  STS.U16 [R22+0x9d00], R19 ;  /* 0x009d001316007388 */ /* 0x0005e40000000400 */
[----:B--2---:R4:W-:Y:S02]  /*126c0*/  STS.U16 [R22+0xa100], R0 ;  /* 0x00a1000016007388 */ /* 0x0049e40000000400 */
[----:B0-----:R-:W2:Y:S01]  /*126d0*/  LDL.LU R15, [R1+0x1e44] ;  /* 0x001e4400010f7983 */ /* 0x001ea20000300800 */
[----:B-1----:R-:W2:Y:S02]  /*126e0*/  LDL.LU R16, [R1+0x1e40] ;  /* 0x001e400001107983 */ /* 0x002ea40000300800 */
[----:B---3--:R-:W3:Y:S02]  /*126f0*/  LDL.LU R17, [R1+0x1e3c] ;  /* 0x001e3c0001117983 */ /* 0x008ee40000300800 */
[----:B----4-:R-:W4:Y:S01]  /*12700*/  LDL.LU R18, [R1+0x1e38] ;  /* 0x001e380001127983 */ /* 0x010f220000300800 */
[----:B------:R-:W2:Y:S01]  /*12710*/  LDL.LU R19, [R1+0x1e34] ;  /* 0x001e340001137983 */ /* 0x000ea20000300800 */
[----:B------:R-:W2:Y:S03]  /*12720*/  LDL.LU R0, [R1+0x1e30] ;  /* 0x001e300001007983 */ /* 0x000ea60000300800 */
[----:B------:R0:W-:Y:S04]  /*12730*/  STS.U16 [R22+0xa500], R29 ;  /* 0x00a5001d16007388 */ /* 0x0001e80000000400 */
[----:B0-----:R-:W0:Y:S04]  /*12740*/  S2R R29, SR_TID.X ;  /* 0x00000000001d7919 */ /* 0x001e280000002100 */
[----:B--2---:R1:W-:Y:S04]  /*12750*/  STS.U16 [R22+0xa900], R0 ;  /* 0x00a9000016007388 */ /* 0x0043e80000000400 */
[----:B-1----:R-:W2:Y:S01]  /*12760*/  LDL.LU R0, [R1+0x1e2c] ;  /* 0x001e2c0001007983 */ /* 0x002ea20000300800 */
[----:B------:R-:W-:Y:S02]  /*12770*/  STS.U16 [R22+0xad00], R4 ;  /* 0x00ad000416007388 */ /* 0x000fe40000000400 */
[----:B------:R0:W-:Y:S02]  /*12780*/  STS.U16 [R22+0xb100], R5 ;  /* 0x00b1000516007388 */ /* 0x0001e40000000400 */
[----:B0-----:R-:W-:-:S04]  /*12790*/  SHF.R.S32.HI R5, RZ, 0x6, R29 ;  /* 0x00000006ff057819 */ /* 0x001fc8000001141d */
[----:B------:R-:W-:Y:S01]  /*127a0*/  SGXT R5, R5, 0x1 ;  /* 0x000000010505781a */ /* 0x000fe20000000200 */
[----:B------:R0:W-:Y:S01]  /*127b0*/  STS.U16 [R22+0xb500], R20 ;  /* 0x00b5001416007388 */ /* 0x0001e20000000400 */
[----:B------:R1:W-:Y:S02]  /*127c0*/  STS.U16 [R22+0xb900], R21 ;  /* 0x00b9001516007388 */ /* 0x0003e40000000400 */
[----:B------:R0:W-:Y:S02]  /*127d0*/  STS.U16 [R22+0xbd00], R23 ;  /* 0x00bd001716007388 */ /* 0x0001e40000000400 */
[----:B--2---:R-:W-:-:S05]  /*127e0*/  IMAD.SHL.U32 R4, R0, 0x2, RZ ;  /* 0x0000000200047824 */ /* 0x004fca00078e00ff */
[----:B------:R-:W-:Y:S02]  /*127f0*/  LOP3.LUT R4, R4, 0x90, R5, 0x78, !PT ;  /* 0x0000009004047812 */ /* 0x000fe400078e7805 */
[----:B------:R-:W2:Y:S01]  /*12800*/  LDL.LU R5, [R1+0x8] ;  /* 0x0000080001057983 */ /* 0x000ea20000300800 */
[----:B0-----:R-:W3:Y:S01]  /*12810*/  LDL.LU R20, [R1+0x1e28] ;  /* 0x001e280001147983 */ /* 0x001ee20000300800 */
[----:B------:R-:W-:Y:S01]  /*12820*/  LOP3.LUT R4, R4, 0x40, RZ, 0x3c, !PT ;  /* 0x0000004004047812 */ /* 0x000fe200078e3cff */
[----:B-1----:R-:W3:Y:S01]  /*12830*/  LDL.LU R21, [R1+0x1e24] ;  /* 0x001e240001157983 */ /* 0x002ee20000300800 */
[----:B------:R-:W3:Y:S01]  /*12840*/  LDL.LU R22, [R1+0x1e20] ;  /* 0x001e200001167983 */ /* 0x000ee20000300800 */
[----:B------:R-:W3:Y:S03]  /*12850*/  LDL.LU R23, [R1+0x1e1c] ;  /* 0x001e1c0001177983 */ /* 0x000ee60000300800 */
[----:B------:R0:W-:Y:S01]  /*12860*/  STS.U16 [R4+0x8200], R24 ;  /* 0x0082001804007388 */ /* 0x0001e20000000400 */
[----:B------:R1:W-:Y:S02]  /*12870*/  STS.U16 [R4+0x8600], R25 ;  /* 0x0086001904007388 */ /* 0x0003e40000000400 */
[----:B------:R4:W-:Y:S02]  /*12880*/  STS.U16 [R4+0x8a00], R26 ;  /* 0x008a001a04007388 */ /* 0x0009e40000000400 */
[----:B------:R4:W-:Y:S01]  /*12890*/  STS.U16 [R4+0x8e00], R27 ;  /* 0x008e001b04007388 */ /* 0x0009e20000000400 */
[----:B------:R4:W-:Y:S04]  /*128a0*/  STS.U16 [R4+0x9200], R28 ;  /* 0x0092001c04007388 */ /* 0x0009e80000000400 */
[----:B0-----:R-:W3:Y:S01]  /*128b0*/  LDL.LU R24, [R1+0x1e18] ;  /* 0x001e180001187983 */ /* 0x001ee20000300800 */
[----:B-1----:R-:W3:Y:S02]  /*128c0*/  LDL.LU R25, [R1+0x1e14] ;  /* 0x001e140001197983 */ /* 0x002ee40000300800 */
[----:B----4-:R-:W4:Y:S01]  /*128d0*/  LDL.LU R26, [R1+0x1e10] ;  /* 0x001e1000011a7983 */ /* 0x010f220000300800 */
[----:B------:R-:W3:Y:S04]  /*128e0*/  LDL.LU R27, [R1+0x1e0c] ;  /* 0x001e0c00011b7983 */ /* 0x000ee80000300800 */
[----:B------:R-:W3:Y:S04]  /*128f0*/  LDL.LU R28, [R1+0x1e08] ;  /* 0x001e0800011c7983 */ /* 0x000ee80000300800 */
[----:B--2---:R-:W-:Y:S01]  /*12900*/  STS.U16 [R4+0x9600], R5 ;  /* 0x0096000504007388 */ /* 0x004fe20000000400 */
[----:B------:R-:W-:Y:S03]  /*12910*/  STS.U16 [R4+0x9a00], R2 ;  /* 0x009a000204007388 */ /* 0x000fe60000000400 */
[----:B---3--:R0:W-:Y:S04]  /*12920*/  STS.U16 [R4+0x9e00], R28 ;  /* 0x009e001c04007388 */ /* 0x0081e80000000400 */
[----:B0-----:R-:W2:Y:S01]  /*12930*/  LDL.LU R28, [R1+0x1e04] ;  /* 0x001e0400011c7983 */ /* 0x001ea20000300800 */
[----:B------:R-:W-:Y:S01]  /*12940*/  SHF.R.S32.HI R2, RZ, 0x6, R29 ;  /* 0x00000006ff027819 */ /* 0x000fe2000001141d */
[----:B------:R-:W-:-:S03]  /*12950*/  IMAD.SHL.U32 R0, R0, 0x2, RZ ;  /* 0x0000000200007824 */ /* 0x000fc600078e00ff */
[----:B------:R-:W-:Y:S01]  /*12960*/  SGXT R2, R2, 0x1 ;  /* 0x000000010202781a */ /* 0x000fe20000000200 */
[----:B------:R-:W-:Y:S01]  /*12970*/  STS.U16 [R4+0xa200], R27 ;  /* 0x00a2001b04007388 */ /* 0x000fe20000000400 */
[----:B----4-:R-:W-:Y:S02]  /*12980*/  STS.U16 [R4+0xa600], R26 ;  /* 0x00a6001a04007388 */ /* 0x010fe40000000400 */
[----:B------:R-:W-:Y:S01]  /*12990*/  LOP3.LUT R0, R0, 0x90, R2, 0x78, !PT ;  /* 0x0000009000007812 */ /* 0x000fe200078e7802 */
[----:B------:R-:W-:Y:S01]  /*129a0*/  STS.U16 [R4+0xaa00], R25 ;  /* 0x00aa001904007388 */ /* 0x000fe20000000400 */
[----:B------:R-:W-:Y:S02]  /*129b0*/  STS.U16 [R4+0xae00], R24 ;  /* 0x00ae001804007388 */ /* 0x000fe40000000400 */
[----:B------:R-:W-:Y:S01]  /*129c0*/  STS.U16 [R4+0xb200], R23 ;  /* 0x00b2001704007388 */ /* 0x000fe20000000400 */
[----:B------:R-:W-:Y:S01]  /*129d0*/  LOP3.LUT R0, R0, 0x60, RZ, 0x3c, !PT ;  /* 0x0000006000007812 */ /* 0x000fe200078e3cff */
[----:B------:R-:W-:Y:S01]  /*129e0*/  STS.U16 [R4+0xb600], R22 ;  /* 0x00b6001604007388 */ /* 0x000fe20000000400 */
[----:B------:R-:W-:Y:S02]  /*129f0*/  STS.U16 [R4+0xba00], R21 ;  /* 0x00ba001504007388 */ /* 0x000fe40000000400 */
[----:B------:R-:W-:Y:S01]  /*12a00*/  STS.U16 [R4+0xbe00], R20 ;  /* 0x00be001404007388 */ /* 0x000fe20000000400 */
[----:B--2---:R0:W-:Y:S01]  /*12a10*/  STS.U16 [R0+0xbf00], R28 ;  /* 0x00bf001c00007388 */ /* 0x0041e20000000400 */
[----:B------:R-:W-:Y:S02]  /*12a20*/  STS.U16 [R0+0x8300], R19 ;  /* 0x0083001300007388 */ /* 0x000fe40000000400 */
[----:B------:R-:W-:Y:S02]  /*12a30*/  STS.U16 [R0+0x8700], R18 ;  /* 0x0087001200007388 */ /* 0x000fe40000000400 */
[----:B------:R-:W-:Y:S01]  /*12a40*/  STS.U16 [R0+0x8b00], R17 ;  /* 0x008b001100007388 */ /* 0x000fe20000000400 */
[----:B------:R-:W-:Y:S01]  /*12a50*/  STS.U16 [R0+0x8f00], R16 ;  /* 0x008f001000007388 */ /* 0x000fe20000000400 */
[----:B------:R-:W-:Y:S02]  /*12a60*/  STS.U16 [R0+0x9300], R15 ;  /* 0x0093000f00007388 */ /* 0x000fe40000000400 */
[----:B------:R-:W-:Y:S02]  /*12a70*/  STS.U16 [R0+0x9700], R14 ;  /* 0x0097000e00007388 */ /* 0x000fe40000000400 */
[----:B------:R-:W-:Y:S01]  /*12a80*/  STS.U16 [R0+0x9b00], R13 ;  /* 0x009b000d00007388 */ /* 0x000fe20000000400 */
[----:B------:R1:W-:Y:S04]  /*12a90*/  STS.U16 [R0+0x9f00], R12 ;  /* 0x009f000c00007388 */ /* 0x0003e80000000400 */
[----:B0-----:R-:W2:Y:S01]  /*12aa0*/  LDL.LU R28, [R1+0x1e00] ;  /* 0x001e0000011c7983 */ /* 0x001ea20000300800 */
[----:B------:R-:W3:Y:S03]  /*12ab0*/  LDL R21, [R1+0x754] ;  /* 0x0007540001157983 */ /* 0x000ee60000100800 */
[----:B-1----:R-:W4:Y:S01]  /*12ac0*/  LDL.LU.64 R12, [R1+0x320] ;  /* 0x00032000010c7983 */ /* 0x002f220000300a00 */
[----:B------:R-:W4:Y:S02]  /*12ad0*/  LDL.LU.64 R14, [R1+0x328] ;  /* 0x00032800010e7983 */ /* 0x000f240000300a00 */
[----:B------:R-:W-:Y:S02]  /*12ae0*/  STS.U16 [R0+0xa300], R11 ;  /* 0x00a3000b00007388 */ /* 0x000fe40000000400 */
[----:B------:R-:W-:Y:S01]  /*12af0*/  STS.U16 [R0+0xa700], R10 ;  /* 0x00a7000a00007388 */ /* 0x000fe20000000400 */
[----:B------:R-:W-:Y:S01]  /*12b00*/  STS.U16 [R0+0xab00], R9 ;  /* 0x00ab000900007388 */ /* 0x000fe20000000400 */
[----:B------:R-:W-:Y:S02]  /*12b10*/  STS.U16 [R0+0xaf00], R8 ;  /* 0x00af000800007388 */ /* 0x000fe40000000400 */
[----:B------:R-:W-:Y:S02]  /*12b20*/  STS.U16 [R0+0xb300], R7 ;  /* 0x00b3000700007388 */ /* 0x000fe40000000400 */
[----:B------:R-:W-:Y:S01]  /*12b30*/  STS.U16 [R0+0xb700], R6 ;  /* 0x00b7000600007388 */ /* 0x000fe20000000400 */
[----:B------:R-:W-:Y:S01]  /*12b40*/  STS.U16 [R0+0xbb00], R3 ;  /* 0x00bb000300007388 */ /* 0x000fe20000000400 */
[----:B------:R-:W-:Y:S06]  /*12b50*/  BAR.SYNC.DEFER_BLOCKING 0x0 ;  /* 0x0000000000007b1d */ /* 0x000fec0000010000 */
[----:B--2---:R-:W-:Y:S04]  /*12b60*/  LDSM.16.MT88.4 R4, [R28] ;  /* 0x000000001c04783b */ /* 0x004fe80000004200 */
[----:B---3--:R-:W0:Y:S04]  /*12b70*/  LDSM.16.M88.4 R24, [R21+0x8000] ;  /* 0x008000001518783b */ /* 0x008e280000000200 */
[----:B------:R-:W-:Y:S04]  /*12b80*/  LDSM.16.M88.4 R8, [R21+0x9800] ;  /* 0x009800001508783b */ /* 0x000fe80000000200 */
[----:B------:R-:W-:Y:S04]  /*12b90*/  LDSM.16.M88.4 R16, [R21+0x8800] ;  /* 0x008800001510783b */ /* 0x000fe80000000200 */
[----:B----4-:R-:W-:Y:S01]  /*12ba0*/  STL.64 [R1+0x1de8], R14 ;  /* 0x001de80e01007387 */ /* 0x010fe20000100a00 */
[----:B------:R1:W-:Y:S03]  /*12bb0*/  STL.64 [R1+0x1de0], R12 ;  /* 0x001de00c01007387 */ /* 0x0003e60000100a00 */
[----:B-1----:R-:W2:Y:S01]  /*12bc0*/  LDL.LU.64 R12, [R1+0x330] ;  /* 0x00033000010c7983 */ /* 0x002ea20000300a00 */
[----:B------:R-:W3:Y:S03]  /*12bd0*/  LDL.LU.64 R14, [R1+0x338] ;  /* 0x00033800010e7983 */ /* 0x000ee60000300a00 */
[----:B---3--:R-:W-:Y:S01]  /*12be0*/  STL.64 [R1+0x1df8], R14 ;  /* 0x001df80e01007387 */ /* 0x008fe20000100a00 */
[----:B--2---:R-:W-:Y:S02]  /*12bf0*/  STL.64 [R1+0x1df0], R12 ;  /* 0x001df00c01007387 */ /* 0x004fe40000100a00 */
[----:B------:R-:W1:Y:S04]  /*12c00*/  LDSM.16.M88.4 R12, [R21+0x9000] ;  /* 0x00900000150c783b */ /* 0x000e680000000200 */
[----:B0-----:R-:W-:Y:S01]  /*12c10*/  STL.64 [R1+0x20], R24 ;  /* 0x0000201801007387 */ /* 0x001fe20000100a00 */
[----:B-1----:R-:W-:Y:S01]  /*12c20*/  STL.64 [R1], R12 ;  /* 0x0000000c01007387 */ /* 0x002fe20000100a00 */
[----:B------:R-:W-:Y:S02]  /*12c30*/  STL.64 [R1+0x8], R14 ;  /* 0x0000080e01007387 */ /* 0x000fe40000100a00 */
[----:B------:R-:W0:Y:S04]  /*12c40*/  LDSM.16.M88.4 R12, [R21+0xa000] ;  /* 0x00a00000150c783b */ /* 0x000e280000000200 */
[----:B------:R-:W-:Y:S01]  /*12c50*/  STL.64 [R1+0x28], R26 ;  /* 0x0000281a01007387 */ /* 0x000fe20000100a00 */
[----:B------:R-:W-:Y:S01]  /*12c60*/  STL [R1+0x1a4c], R10 ;  /* 0x001a4c0a01007387 */ /* 0x000fe20000100800 */
[----:B------:R-:W-:Y:S02]  /*12c70*/  STL.64 [R1+0x10], R16 ;  /* 0x0000101001007387 */ /* 0x000fe40000100a00 */
[----:B------:R-:W-:Y:S02]  /*12c80*/  STL.64 [R1+0x18], R18 ;  /* 0x0000181201007387 */ /* 0x000fe40000100a00 */
[----:B------:R-:W-:Y:S01]  /*12c90*/  STL [R1+0x1a48], R11 ;  /* 0x001a480b01007387 */ /* 0x000fe20000100800 */
[----:B0-----:R-:W-:Y:S01]  /*12ca0*/  STL.64 [R1+0x40], R12 ;  /* 0x0000400c01007387 */ /* 0x001fe20000100a00 */
[----:B------:R-:W-:-:S02]  /*12cb0*/  IMAD.MOV.U32 R23, RZ, RZ, R12 ;  /* 0x000000ffff177224 */ /* 0x000fc400078e000c */
[----:B------:R-:W-:Y:S02]  /*12cc0*/  STL.64 [R1+0x48], R14 ;  /* 0x0000480e01007387 */ /* 0x000fe40000100a00 */
[----:B------:R-:W-:Y:S02]  /*12cd0*/  IMAD.MOV.U32 R22, RZ, RZ, R13 ;  /* 0x000000ffff167224 */ /* 0x000fe400078e000d */
[----:B------:R-:W0:Y:S04]  /*12ce0*/  LDSM.16.M88.4 R12, [R21+0xa800] ;  /* 0x00a80000150c783b */ /* 0x000e280000000200 */
[----:B0-----:R-:W-:Y:S01]  /*12cf0*/  STL.64 [R1+0x30], R12 ;  /* 0x0000300c01007387 */ /* 0x001fe20000100a00 */
[----:B------:R0:W-:Y:S03]  /*12d00*/  STL.64 [R1+0x38], R14 ;  /* 0x0000380e01007387 */ /* 0x0001e60000100a00 */
[----:B0-----:R-:W2:Y:S01]  /*12d10*/  LDL.LU.64 R14, [R1+0x1df8] ;  /* 0x001df800010e7983 */ /* 0x001ea20000300a00 */
[----:B------:R-:W2:Y:S02]  /*12d20*/  LDL.LU.64 R12, [R1+0x1df0] ;  /* 0x001df000010c7983 */ /* 0x000ea40000300a00 */
[----:B--2---:R-:W-:Y:S11]  /*12d30*/  HMMA.16816.F32 R12, R4, R24, R12 ;  /* 0x00000018040c723c */ /* 0x004ff6000000180c */
[----:B------:R-:W-:Y:S11]  /*12d40*/  @!UPT UIADD3 URZ, URZ, URZ, URZ ;  /* 0x0000003f3f3ff290 */ /* 0x000ff6000fffe03f */
[----:B------:R-:W-:Y:S01]  /*12d50*/  @!UPT UIADD3 URZ, URZ, URZ, URZ ;  /* 0x0000003f3f3ff290 */ /* 0x000fe2000fffe03f */
[----:B------:R-:W-:Y:S01]  /*12d60*/  STL.64 [R1+0x270], R12 ;  /* 0x0002700c01007387 */ /* 0x000fe20000100a00 */
[----:B------:R0:W-:Y:S03]  /*12d70*/  STL.64 [R1+0x278], R14 ;  /* 0x0002780e01007387 */ /* 0x0001e60000100a00 */
[----:B0-----:R-:W2:Y:S01]  /*12d80*/  LDL.LU.64 R14, [R1+0x1de8] ;  /* 0x001de800010e7983 */ /* 0x001ea20000300a00 */
[----:B------:R-:W2:Y:S02]  /*12d90*/  LDL.LU.64 R12, [R1+0x1de0] ;  /* 0x001de000010c7983 */ /* 0x000ea40000300a00 */
[----:B------:R-:W-:Y:S02]  /*12da0*/  IMAD.MOV.U32 R10, RZ, RZ, R24 ;  /* 0x000000ffff0a7224 */ /* 0x000fe400078e0018 */
[----:B------:R-:W-:Y:S02]  /*12db0*/  IMAD.MOV.U32 R3, RZ, RZ, R25 ;  /* 0x000000ffff037224 */ /* 0x000fe400078e0019 */
[----:B------:R-:W0:Y:S01]  /*12dc0*/  LDSM.16.M88.4 R24, [R21+0xb000] ;  /* 0x00b000001518783b */ /* 0x000e220000000200 */
[----:B------:R-:W-:-:S02]  /*12dd0*/  IMAD.MOV.U32 R11, RZ, RZ, R17 ;  /* 0x000000ffff0b7224 */ /* 0x000fc400078e0011 */
[----:B------:R-:W-:Y:S01]  /*12de0*/  IMAD.MOV.U32 R20, RZ, RZ, R16 ;  /* 0x000000ffff147224 */ /* 0x000fe200078e0010 */
[----:B--2---:R-:W-:Y:S11]  /*12df0*/  HMMA.16816.F32 R12, R4, R16, R12 ;  /* 0x00000010040c723c */ /* 0x004ff6000000180c */
[----:B------:R-:W-:Y:S11]  /*12e00*/  @!UPT UIADD3 URZ, URZ, URZ, URZ ;  /* 0x0000003f3f3ff290 */ /* 0x000ff6000fffe03f */
[----:B------:R-:W-:Y:S01]  /*12e10*/  @!UPT UIADD3 URZ, URZ, URZ, URZ ;  /* 0x0000003f3f3ff290 */ /* 0x000fe2000fffe03f */
[----:B------:R-:W-:Y:S01]  /*12e20*/  STL.64 [R1+0x360], R12 ;  /* 0x0003600c01007387 */ /* 0x000fe20000100a00 */
[----:B------:R-:W-:Y:S02]  /*12e30*/  STL.64 [R1+0x1dd8], R6 ;  /* 0x001dd80601007387 */ /* 0x000fe40000100a00 */
[----:B------:R-:W-:Y:S02]  /*12e40*/  STL.64 [R1+0x1dd0], R4 ;  /* 0x001dd00401007387 */ /* 0x000fe40000100a00 */
[----:B------:R-:W1:Y:S04]  /*12e50*/  LDSM.16.M88.4 R4, [R21+0xb800] ;  /* 0x00b800001504783b */ /* 0x000e680000000200 */
[----:B------:R-:W2:Y:S01]  /*12e60*/  LDL.LU.64 R16, [R1+0x5b0] ;  /* 0x0005b00001107983 */ /* 0x000ea20000300a00 */
[----:B------:R-:W2:Y:S02]  /*12e70*/  LDL.LU.64 R18, [R1+0x5b8] ;  /* 0x0005b80001127983 */ /* 0x000ea40000300a00 */
[----:B------:R-:W-:Y:S02]  /*12e80*/  STL.64 [R1+0x1dc8], R10 ;  /* 0x001dc80a01007387 */ /* 0x000fe40000100a00 */
[----:B------:R3:W-:Y:S02]  /*12e90*/  STL.64 [R1+0x1dc0], R8 ;  /* 0x001dc00801007387 */ /* 0x0007e40000100a00 */
[----:B------:R-:W-:-:S02]  /*12ea0*/  IMAD.MOV.U32 R2, RZ, RZ, R14 ;  /* 0x000000ffff027224 */ /* 0x000fc400078e000e */
[----:B------:R-:W-:Y:S01]  /*12eb0*/  IMAD.MOV.U32 R0, RZ, RZ, R15 ;  /* 0x000000ffff007224 */ /* 0x000fe200078e000f */
[----:B---3--:R-:W3:Y:S01]  /*12ec0*/  LDL.64 R8, [R1] ;  /* 0x0000000001087983 */ /* 0x008ee20000100a00 */
[----:B------:R-:W4:Y:S02]  /*12ed0*/  LDL.LU.64 R12, [R1+0x5a0] ;  /* 0x0005a000010c7983 */ /* 0x000f240000300a00 */
[----:B------:R-:W4:Y:S02]  /*12ee0*/  LDL.LU.64 R14, [R1+0x5a8] ;  /* 0x0005a800010e7983 */ /* 0x000f240000300a00 */
[----:B0-----:R-:W-:Y:S01]  /*12ef0*/  STL.64 [R1+0x70], R24 ;  /* 0x0000701801007387 */ /* 0x001fe20000100a00 */
[----:B------:R-:W-:Y:S01]  /*12f00*/  STL.64 [R1+0x78], R26 ;  /* 0x0000781a01007387 */ /* 0x000fe20000100a00 */
[----:B------:R-:W-:Y:S02]  /*12f10*/  STL.64 [R1+0x1db0], R24 ;  /* 0x001db01801007387 */ /* 0x000fe40000100a00 */
[----:B------:R-:W-:Y:S02]  /*12f20*/  STL [R1+0x1b14], R0 ;  /* 0x001b140001007387 */ /* 0x000fe40000100800 */
[----:B------:R0:W-:Y:S01]  /*12f30*/  STL [R1+0x1b10], R2 ;  /* 0x001b100201007387 */ /* 0x0001e20000100800 */
[----:B-1----:R-:W-:Y:S01]  /*12f40*/  STL.64 [R1+0x80], R4 ;  /* 0x0000800401007387 */ /* 0x002fe20000100a00 */
[----:B------:R1:W-:Y:S02]  /*12f50*/  STL.64 [R1+0x88], R6 ;  /* 0x0000880601007387 */ /* 0x0003e40000100a00 */
[----:B------:R-:W-:-:S02]  /*12f60*/  IMAD.MOV.U32 R21, RZ, RZ, R4 ;  /* 0x000000ffff157224 */ /* 0x000fc400078e0004 */
[----:B0-----:R-:W-:Y:S01]  /*12f70*/  IMAD.MOV.U32 R2, RZ, RZ, R5 ;  /* 0x000000ffff027224 */ /* 0x001fe200078e0005 */
[----:B-1----:R-:W2:Y:S01]  /*12f80*/  LDL.LU.64 R6, [R1+0x1dd8] ;  /* 0x001dd80001067983 */ /* 0x002ea20000300a00 */
[----:B------:R-:W2:Y:S02]  /*12f90*/  LDL.LU.64 R4, [R1+0x1dd0] ;  /* 0x001dd00001047983 */ /* 0x000ea40000300a00 */
[----:B------:R0:W-:Y:S02]  /*12fa0*/  STL.64 [R1+0x1db8], R20 ;  /* 0x001db81401007387 */ /* 0x0001e40000100a00 */
[----:B------:R-:W-:Y:S02]  /*12fb0*/  IMAD.MOV.U32 R24, RZ, RZ, R23 ;  /* 0x000000ffff187224 */ /* 0x000fe400078e0017 */
[----:B------:R-:W-:Y:S01]  /*12fc0*/  IMAD.MOV.U32 R25, RZ, RZ, R22 ;  /* 0x000000ffff197224 */ /* 0x000fe200078e0016 */
[----:B0-----:R-:W4:Y:S01]  /*12fd0*/  LDL.LU.64 R20, [R1+0x2f0] ;  /* 0x0002f00001147983 */ /* 0x001f220000300a00 */
[----:B------:R-:W4:Y:S02]  /*12fe0*/  LDL.LU.64 R22, [R1+0x2f8] ;  /* 0x0002f80001167983 */ /* 0x000f240000300a00 */
[----:B---3--:R-:W-:Y:S01]  /*12ff0*/  IMAD.MOV.U32 R0, RZ, RZ, R9 ;  /* 0x000000ffff007224 */ /* 0x008fe200078e0009 */
[C---:B--2---:R-:W-:Y:S11]  /*13000*/  HMMA.16816.F32 R16, R4.reuse, R8, R16 ;  /* 0x000000080410723c */ /* 0x044ff60000001810 */
[----:B------:R-:W-:Y:S11]  /*13010*/  @!UPT UIADD3 URZ, URZ, URZ, URZ ;  /* 0x0000003f3f3ff290 */ /* 0x000ff6000fffe03f */
[----:B------:R-:W-:Y:S01]  /*13020*/  @!UPT UIADD3 URZ, URZ, URZ, URZ ;  /* 0x0000003f3f3ff290 */ /* 0x000fe2000fffe03f */
[----:B------:R0:W-:Y:S01]  /*13030*/  STL.64 [R1+0x350], R16 ;  /* 0x0003501001007387 */ /* 0x0001e20000100a00 */
[----:B------:R-:W-:Y:S02]  /*13040*/  STL.64 [R1+0x358], R18 ;  /* 0x0003581201007387 */ /* 0x000fe40000100a00 */
[----:B------:R-:W2:Y:S02]  /*13050*/  LDL.LU.64 R10, [R1+0x1dc8] ;  /* 0x001dc800010a7983 */ /* 0x000ea40000300a00 */
[----:B0-----:R-:W-:Y:S02]  /*13060*/  IMAD.MOV.U32 R16, RZ, RZ, R8 ;  /* 0x000000ffff107224 */ /* 0x001fe400078e0008 */
[----:B------:R-:W3:Y:S01]  /*13070*/  LDL.LU.64 R8, [R1+0x1dc0] ;  /* 0x001dc00001087983 */ /* 0x000ee20000300a00 */
[C---:B----4-:R-:W-:Y:S08]  /*13080*/  HMMA.16816.F32 R24, R4.reuse, R24, R20 ;  /* 0x000000180418723c */ /* 0x050ff00000001814 */
[----:B---3--:R-:W-:Y:S01]  /*13090*/  HMMA.16816.F32 R12, R4, R8, R12 ;  /* 0x00000008040c723c */ /* 0x008fe2000000180c */
[----:B------:R0:W-:Y:S06]  /*130a0*/  STL.64 [R1+0x1d58], R8 ;  /* 0x001d580801007387 */ /* 0x0001ec0000100a00 */
[----:B0-----:R-:W-:-:S02]  /*130b0*/  IMAD.MOV.U32 R8, RZ, RZ, R16 ;  /* 0x000000ffff087224 */ /* 0x001fc400078e0010 */
[----:B------:R-:W-:Y:S11]  /*130c0*/  LDSM.16.MT88.4 R16, [R28+0x100] ;  /* 0x000100001c10783b */ /* 0x000ff60000004200 */
[----:B------:R-:W-:Y:S03]  /*130d0*/  @!UPT UIADD3 URZ, URZ, URZ, URZ ;  /* 0x0000003f3f3ff290 */ /* 0x000fe6000fffe03f */
[----:B------:R-:W-:Y:S01]  /*130e0*/  STL.64 [R1+0x340], R12 ;  /* 0x0003400c01007387 */ /* 0x000fe20000100a00 */
[----:B------:R-:W-:Y:S02]  /*130f0*/  STL.64 [R1+0x348], R14 ;  /* 0x0003480e01007387 */ /* 0x000fe40000100a00 */
[----:B------:R-:W0:Y:S04]  /*13100*/  LDSM.16.MT88.4 R12, [R28+0x80] ;  /* 0x000080001c0c783b */ /* 0x000e280000004200 */
[----:B------:R-:W-:Y:S01]  /*13110*/  IMAD.MOV.U32 R9, RZ, RZ, R0 ;  /* 0x000000ffff097224 */ /* 0x000fe200078e0000 */
[----:B0-----:R-:W-:Y:S01]  /*13120*/  STL.64 [R1+0x1da0], R14 ;  /* 0x001da00e01007387 */ /* 0x001fe20000100a00 */
[----:B------:R0:W-:Y:S03]  /*13130*/  STL.64 [R1+0x1d98], R12 ;  /* 0x001d980c01007387 */ /* 0x0001e60000100a00 */
[----:B0-----:R-:W3:Y:S01]  /*13140*/  LDL.LU.64 R12, [R1+0x310] ;  /* 0x00031000010c7983 */ /* 0x001ee20000300a00 */
[----:B------:R-:W3:Y:S02]  /*13150*/  LDL.LU.64 R14, [R1+0x318] ;  /* 0x00031800010e7983 */ /* 0x000ee40000300a00 */
[----:B------:R-:W4:Y:S02]  /*13160*/  LDL.LU.64 R20, [R1+0x1db8] ;  /* 0x001db80001147983 */ /* 0x000f240000300a00 */
[----:B------:R0:W-:Y:S01]  /*13170*/  STL.64 [R1+0x330], R24 ;  /* 0x0003301801007387 */ /* 0x0001e20000100a00 */
[----:B------:R-:W-:Y:S04]  /*13180*/  STL.64 [R1+0x338], R26 ;  /* 0x0003381a01007387 */ /* 0x000fe80000100a00 */
[----:B0-----:R-:W3:Y:S01]  /*13190*/  LDL.LU.64 R24, [R1+0x1db0] ;  /* 0x001db00001187983 */ /* 0x001ee20000300a00 */
[----:B------:R-:W-:Y:S02]  /*131a0*/  STL.64 [R1+0x1d68], R8 ;  /* 0x001d680801007387 */ /* 0x000fe40000100a00 */
[----:B------:R-:W-:Y:S02]  /*131b0*/  STL.64 [R1+0x1d40], R18 ;  /* 0x001d401201007387 */ /* 0x000fe40000100a00 */
[----:B------:R0:W-:Y:S02]  /*131c0*/  STL.64 [R1+0x1d38], R16 ;  /* 0x001d381001007387 */ /* 0x0001e40000100a00 */
[----:B0-----:R-:W3:Y:S01]  /*131d0*/  LDL.64 R16, [R1+0x30] ;  /* 0x0000300001107983 */ /* 0x001ee20000100a00 */
[----:B--2---:R-:W-:-:S02]  /*131e0*/  IMAD.MOV.U32 R9, RZ, RZ, R11 ;  /* 0x000000ffff097224 */ /* 0x004fc400078e000b */
[----:B----4-:R-:W-:Y:S01]  /*131f0*/  IMAD.MOV.U32 R8, RZ, RZ, R20 ;  /* 0x000000ffff087224 */ /* 0x010fe200078e0014 */
[----:B---3--:R-:W-:Y:S11]  /*13200*/  HMMA.16816.F32 R12, R4, R16, R12 ;  /* 0x00000010040c723c */ /* 0x008ff6000000180c */
[----:B------:R-:W-:Y:S11]  /*13210*/  @!UPT UIADD3 URZ, URZ, URZ, URZ ;  /* 0x0000003f3f3ff290 */ /* 0x000ff6000fffe03f */
[----:B------:R-:W-:Y:S01]  /*13220*/  @!UPT UIADD3 URZ, URZ, URZ, URZ ;  /* 0x0000003f3f3ff290 */ /* 0x000fe2000fffe03f */
[----:B------:R0:W-:Y:S02]  /*13230*/  STL.64 [R1+0x320], R12 ;  /* 0x0003200c01007387 */ /* 0x0001e40000100a00 */
[----:B0-----:R-:W-:Y:S02]  /*13240*/  IMAD.MOV.U32 R12, RZ, RZ, R21 ;  /* 0x000000ffff0c7224 */ /* 0x001fe400078e0015 */
[----:B------:R-:W0:Y:S04]  /*13250*/  LDSM.16.MT88.4 R20, [R28+0x180] ;  /* 0x000180001c14783b */ /* 0x000e280000004200 */
[----:B------:R-:W-:Y:S01]  /*13260*/  STL.64 [R1+0x328], R14 ;  /* 0x0003280e01007387 */ /* 0x000fe20000100a00 */
[----:B------:R1:W-:Y:S02]  /*13270*/  STL.64 [R1+0x1d80], R8 ;  /* 0x001d800801007387 */ /* 0x0003e40000100a00 */
[----:B-1----:R-:W-:-:S02]  /*13280*/  IMAD.MOV.U32 R8, RZ, RZ, R10 ;  /* 0x000000ffff087224 */ /* 0x002fc400078e000a */
[----:B------:R-:W-:-:S05]  /*13290*/  IMAD.MOV.U32 R9, RZ, RZ, R3 ;  /* 0x000000ffff097224 */ /* 0x000fca00078e0003 */
[----:B------:R1:W-:Y:S04]  /*132a0*/  STL.64 [R1+0x1da8], R8 ;  /* 0x001da80801007387 */ /* 0x0003e80000100a00 */
[----:B-1----:R-:W2:Y:S01]  /*132b0*/  LDL.LU.64 R8, [R1+0x4d0] ;  /* 0x0004d00001087983 */ /* 0x002ea20000300a00 */
[----:B------:R-:W2:Y:S02]  /*132c0*/  LDL.LU.64 R10, [R1+0x4d8] ;  /* 0x0004d800010a7983 */ /* 0x000ea40000300a00 */
[----:B------:R-:W-:Y:S01]  /*132d0*/  STL.64 [R1+0x1d50], R16 ;  /* 0x001d501001007387 */ /* 0x000fe20000100a00 */
[----:B0-----:R-:W-:Y:S01]  /*132e0*/  STL.64 [R1+0x1cc8], R22 ;  /* 0x001cc81601007387 */ /* 0x001fe20000100a00 */
[----:B------:R0:W-:Y:S03]  /*132f0*/  STL.64 [R1+0x1cc0], R20 ;  /* 0x001cc01401007387 */ /* 0x0001e60000100a00 */
[----:B0-----:R-:W3:Y:S01]  /*13300*/  LDL.64 R20, [R1+0x40] ;  /* 0x0000400001147983 */ /* 0x001ee20000100a00 */
[----:B--2---:R-:W-:Y:S03]  /*13310*/  HMMA.16816.F32 R8, R4, R24, R8 ;  /* 0x000000180408723c */ /* 0x004fe60000001808 */
[----:B---3--:R-:W-:Y:S01]  /*13320*/  STL.64 [R1+0x1d60], R20 ;  /* 0x001d601401007387 */ /* 0x008fe20000100a00 */
[----:B------:R-:W-:Y:S11]  /*13330*/  STL [R1+0x1c10], R28 ;  /* 0x001c101c01007387 */ /* 0x000ff60000100800 */
[----:B------:R-:W-:Y:S08]  /*13340*/  @!UPT UIADD3 URZ, URZ, URZ, URZ ;  /* 0x0000003f3f3ff290 */ /* 0x000ff0000fffe03f */
[----:B------:R0:W-:Y:S02]  /*13350*/  STL.64 [R1+0x310], R8 ;  /* 0x0003100801007387 */ /* 0x0001e40000100a00 */
[----:B------:R1:W-:Y:S01]  /*13360*/  STL.64 [R1+0x318], R10 ;  /* 0x0003180a01007387 */ /* 0x0003e20000100a00 */
[----:B0-----:R-:W2:Y:S01]  /*13370*/  LDL.LU.64 R8, [R1+0x220] ;  /* 0x0002200001087983 */ /* 0x001ea20000300a00 */
[----:B-1----:R-:W2:Y:S02]  /*13380*/  LDL.LU.64 R10, [R1+0x228] ;  /* 0x00022800010a7983 */ /* 0x002ea40000300a00 */
[----:B------:R-:W3:Y:S02]  /*13390*/  LDL.LU.64 R20, [R1+0x580] ;  /* 0x0005800001147983 */ /* 0x000ee40000300a00 */
[----:B------:R-:W4:Y:S01]  /*133a0*/  LDL.LU.64 R22, [R1+0x588] ;  /* 0x0005880001167983 */ /* 0x000f220000300a00 */
[----:B------:R-:W-:Y:S01]  /*133b0*/  LOP3.LUT R0, R28, 0x40, RZ, 0x3c, !PT ;  /* 0x000000401c007812 */ /* 0x000fe200078e3cff */
[----:B------:R-:W-:-:S02]  /*133c0*/  IMAD.MOV.U32 R13, RZ, RZ, R2 ;  /* 0x000000ffff0d7224 */ /* 0x000fc400078e0002 */
[----:B------:R-:W-:Y:S02]  /*133d0*/  IMAD.MOV.U32 R3, RZ, RZ, R24 ;  /* 0x000000ffff037224 */ /* 0x000fe400078e0018 */
[----:B------:R-:W-:Y:S02]  /*133e0*/  IMAD.MOV.U32 R2, RZ, RZ, R25 ;  /* 0x000000ffff027224 */ /* 0x000fe400078e0019 */
[----:B------:R-:W0:Y:S04]  /*133f0*/  LDSM.16.MT88.4 R24, [R0] ;  /* 0x000000000018783b */ /* 0x000e280000004200 */
[----:B----4-:R-:W-:Y:S01]  /*13400*/  STL.64 [R1+0x1d78], R22 ;  /* 0x001d781601007387 */ /* 0x010fe20000100a00 */
[----:B---3--:R1:W-:Y:S03]  /*13410*/  STL.64 [R1+0x1d70], R20 ;  /* 0x001d701401007387 */ /* 0x0083e60000100a00 */
[----:B-1----:R-:W3:Y:S01]  /*13420*/  LDL.LU.64 R20, [R1+0x590] ;  /* 0x0005900001147983 */ /* 0x002ee20000300a00 */
[----:B------:R-:W4:Y:S01]  /*13430*/  LDL.LU.64 R22, [R1+0x598] ;  /* 0x0005980001167983 */ /* 0x000f220000300a00 */
[----:B--2---:R-:W-:Y:S02]  /*13440*/  HMMA.16816.F32 R4, R4, R12, R8 ;  /* 0x0000000c0404723c */ /* 0x004fe40000001808 */
[----:B----4-:R-:W-:Y:S01]  /*13450*/  STL.64 [R1+0x1d90], R22 ;  /* 0x001d901601007387 */ /* 0x010fe20000100a00 */
[----:B---3--:R1:W-:Y:S03]  /*13460*/  STL.64 [R1+0x1d88], R20 ;  /* 0x001d881401007387 */ /* 0x0083e60000100a00 */
[----:B-1----:R-:W2:Y:S01]  /*13470*/  LDL.LU.64 R20, [R1+0x5c0] ;  /* 0x0005c00001147983 */ /* 0x002ea20000300a00 */
[----:B------:R-:W2:Y:S02]  /*13480*/  LDL.LU.64 R22, [R1+0x5c8] ;  /* 0x0005c80001167983 */ /* 0x000ea40000300a00 */
[----:B------:R-:W3:Y:S02]  /*13490*/  LDL.LU.64 R16, [R1+0x570] ;  /* 0x0005700001107983 */ /* 0x000ee40000300a00 */
[----:B------:R-:W3:Y:S01]  /*134a0*/  LDL.LU.64 R18, [R1+0x578] ;  /* 0x0005780001127983 */ /* 0x000ee20000300a00 */
[----:B0-----:R-:W-:Y:S01]  /*134b0*/  STL.64 [R1+0x1c58], R26 ;  /* 0x001c581a01007387 */ /* 0x001fe20000100a00 */
[----:B------:R-:W-:Y:S02]  /*134c0*/  STL.64 [R1+0x1c50], R24 ;  /* 0x001c501801007387 */ /* 0x000fe40000100a00 */
[----:B------:R-:W2:Y:S02]  /*134d0*/  LDL.LU.64 R8, [R1+0x1da8] ;  /* 0x001da80001087983 */ /* 0x000ea40000300a00 */
[----:B------:R-:W2:Y:S01]  /*134e0*/  LDL.LU.64 R14, [R1+0x1da0] ;  /* 0x001da000010e7983 */ /* 0x000ea20000300a00 */
[----:B------:R-:W2:Y:S05]  /*134f0*/  LDL.LU.64 R12, [R1+0x1d98] ;  /* 0x001d9800010c7983 */ /* 0x000eaa0000300a00 */
[----:B------:R-:W-:Y:S02]  /*13500*/  STL.64 [R1+0x260], R4 ;  /* 0x0002600401007387 */ /* 0x000fe40000100a00 */
[----:B------:R-:W-:Y:S02]  /*13510*/  STL.64 [R1+0x268], R6 ;  /* 0x0002680601007387 */ /* 0x000fe40000100a00 */
[----:B------:R-:W0:Y:S04]  /*13520*/  LDSM.16.MT88.4 R4, [R0+0x80] ;  /* 0x000080000004783b */ /* 0x000e280000004200 */
[----:B0-----:R-:W-:Y:S01]  /*13530*/  STL.64 [R1+0x1bf8], R6 ;  /* 0x001bf80601007387 */ /* 0x001fe20000100a00 */
[----:B------:R0:W-:Y:S03]  /*13540*/  STL.64 [R1+0x1bf0], R4 ;  /* 0x001bf00401007387 */ /* 0x0001e60000100a00 */
[----:B0-----:R-:W4:Y:S01]  /*13550*/  LDL.64 R4, [R1+0x80] ;  /* 0x0000800001047983 */ /* 0x001f220000100a00 */
[----:B--2---:R-:W-:Y:S03]  /*13560*/  HMMA.16816.F32 R8, R12, R8, R20 ;  /* 0x000000080c08723c */ /* 0x004fe60000001814 */
[----:B----4-:R0:W-:Y:S04]  /*13570*/  STL.64 [R1+0x1d48], R4 ;  /* 0x001d480401007387 */ /* 0x0101e80000100a00 */
[----:B0-----:R-:W2:Y:S01]  /*13580*/  LDL.LU.64 R4, [R1+0x210] ;  /* 0x0002100001047983 */ /* 0x001ea20000300a00 */
[----:B------:R-:W2:Y:S02]  /*13590*/  LDL.LU.64 R6, [R1+0x218] ;  /* 0x0002180001067983 */ /* 0x000ea40000300a00 */
[----:B------:R-:W4:Y:S02]  /*135a0*/  LDL.LU.64 R22, [R1+0x1d90] ;  /* 0x001d900001167983 */ /* 0x000f240000300a00 */
[----:B------:R-:W4:Y:S11]  /*135b0*/  LDL.LU.64 R20, [R1+0x1d88] ;  /* 0x001d880001147983 */ /* 0x000f360000300a00 */
[----:B------:R0:W-:Y:S04]  /*135c0*/  STL.64 [R1+0x250], R8 ;  /* 0x0002500801007387 */ /* 0x0001e80000100a00 */
[----:B0-----:R-:W4:Y:S01]  /*135d0*/  LDL.LU.64 R8, [R1+0x1d80] ;  /* 0x001d800001087983 */ /* 0x001f220000300a00 */
[----:B------:R-:W-:-:S02]  /*135e0*/  IMAD.MOV.U32 R24, RZ, RZ, R3 ;  /* 0x000000ffff187224 */ /* 0x000fc400078e0003 */
[----:B------:R-:W-:Y:S02]  /*135f0*/  IMAD.MOV.U32 R29, RZ, RZ, R10 ;  /* 0x000000ffff1d7224 */ /* 0x000fe400078e000a */
[----:B------:R-:W-:-:S05]  /*13600*/  IMAD.MOV.U32 R3, RZ, RZ, R11 ;  /* 0x000000ffff037224 */ /* 0x000fca00078e000b */
[----:B------:R-:W-:Y:S01]  /*13610*/  STL [R1+0x1a54], R3 ;  /* 0x001a540301007387 */ /* 0x000fe20000100800 */
[----:B------:R-:W-:Y:S01]  /*13620*/  STL [R1+0x1a50], R29 ;  /* 0x001a501d01007387 */ /* 0x000fe20000100800 */
[C---:B----4-:R-:W-:Y:S02]  /*13630*/  HMMA.16816.F32 R8, R12.reuse, R8, R20 ;  /* 0x000000080c08723c */ /* 0x050fe40000001814 */
[----:B------:R-:W4:Y:S01]  /*13640*/  LDL.LU.64 R22, [R1+0x1d78] ;  /* 0x001d780001167983 */ /* 0x000f220000300a00 */
[----:B------:R-:W4:Y:S11]  /*13650*/  LDL.LU.64 R20, [R1+0x1d70] ;  /* 0x001d700001147983 */ /* 0x000f360000300a00 */
[----:B------:R-:W-:Y:S09]  /*13660*/  @!UPT UIADD3 URZ, URZ, URZ, URZ ;  /* 0x0000003f3f3ff290 */ /* 0x000ff2000fffe03f */
[----:B------:R0:W-:Y:S01]  /*13670*/  STL.64 [R1+0x240], R8 ;  /* 0x0002400801007387 */ /* 0x0001e20000100a00 */
[----:B------:R4:W-:Y:S03]  /*13680*/  STL.64 [R1+0x248], R10 ;  /* 0x0002480a01007387 */ /* 0x0009e60000100a00 */
[----:B0-----:R-:W4:Y:S02]  /*13690*/  LDL.LU.64 R8, [R1+0x1d68] ;  /* 0x001d680001087983 */ /* 0x001f240000300a00 */
[C---:B----4-:R-:W-:Y:S02]  /*136a0*/  HMMA.16816.F32 R8, R12.reuse, R8, R20 ;  /* 0x000000080c08723c */ /* 0x050fe40000001814 */
[----:B------:R-:W2:Y:S11]  /*136b0*/  LDL.LU.64 R20, [R1+0x1d60] ;  /* 0x001d600001147983 */ /* 0x000eb60000300a00 */
[----:B------:R-:W-:Y:S10]  /*136c0*/  @!UPT UIADD3 URZ, URZ, URZ, URZ ;  /* 0x0000003f3f3ff290 */ /* 0x000ff4000fffe03f */
[----:B------:R0:W-:Y:S01]  /*136d0*/  STL.64 [R1+0x230], R8 ;  /* 0x0002300801007387 */ /* 0x0001e20000100a00 */
[----:B------:R-:W-:Y:S03]  /*136e0*/  STL.64 [R1+0x238], R10 ;  /* 0x0002380a01007387 */ /* 0x000fe60000100a00 */
[----:B0-----:R-:W3:Y:S01]  /*136f0*/  LDL.LU.64 R8, [R1+0x1d58] ;  /* 0x001d580001087983 */ /* 0x001ee20000300a00 */
[C---:B--2---:R-:W-:Y:S08]  /*13700*/  HMMA.16816.F32 R4, R12.reuse, R20, R4 ;  /* 0x000000140c04723c */ /* 0x044ff00000001804 */
[----:B---3--:R-:W-:Y:S11]  /*13710*/  HMMA.16816.F32 R16, R12, R8, R16 ;  /* 0x000000080c10723c */ /* 0x008ff60000001810 */
[----:B------:R-:W-:Y:S11]  /*13720*/  @!UPT UIADD3 URZ, URZ, URZ, URZ ;  /* 0x0000003f3f3ff290 */ /* 0x000ff6000fffe03f */
[----:B------:R-:W-:Y:S01]  /*13730*/  @!UPT UIADD3 URZ, URZ, URZ, URZ ;  /* 0x0000003f3f3ff290 */ /* 0x000fe2000fffe03f */
[----:B------:R0:W-:Y:S01]  /*13740*/  STL.64 [R1+0x220], R16 ;  /* 0x0002201001007387 */ /* 0x0001e20000100a00 */
[----:B------:R-:W-:Y:S03]  /*13750*/  STL.64 [R1+0x228], R18 ;  /* 0x0002281201007387 */ /* 0x000fe60000100a00 */
[----:B0-----:R-:W2:Y:S01]  /*13760*/  LDL.LU.64 R16, [R1+0x1d50] ;  /* 0x001d500001107983 */ /* 0x001ea20000300a00 */
[----:B------:R0:W-:Y:S02]  /*13770*/  STL.64 [R1+0x210], R4 ;  /* 0x0002100401007387 */ /* 0x0001e40000100a00 */
[----:B------:R1:W-:Y:S01]  /*13780*/  STL.64 [R1+0x218], R6 ;  /* 0x0002180601007387 */ /* 0x0003e20000100a00 */
[----:B0-----:R-:W3:Y:S01]  /*13790*/  LDL.LU.64 R4, [R1+0x1f0] ;  /* 0x0001f00001047983 */ /* 0x001ee20000300a00 */
[----:B-1----:R-:W3:Y:S02]  /*137a0*/  LDL.LU.64 R6, [R1+0x1f8] ;  /* 0x0001f80001067983 */ /* 0x002ee40000300a00 */
[----:B------:R0:W-:Y:S02]  /*137b0*/  STL.64 [R1+0x1d20], R20 ;  /* 0x001d201401007387 */ /* 0x0001e40000100a00 */
[----:B0-----:R-:W4:Y:S01]  /*137c0*/  LDL.LU.64 R20, [R1+0x200] ;  /* 0x0002000001147983 */ /* 0x001f220000300a00 */
[----:B------:R-:W4:Y:S02]  /*137d0*/  LDL.LU.64 R22, [R1+0x208] ;  /* 0x0002080001167983 */ /* 0x000f240000300a00 */
[----:B--2---:R-:W-:-:S02]  /*137e0*/  IMAD.MOV.U32 R10, RZ, RZ, R16 ;  /* 0x000000ffff0a7224 */ /* 0x004fc400078e0010 */
[----:B------:R-:W-:Y:S01]  /*137f0*/  IMAD.MOV.U32 R3, RZ, RZ, R17 ;  /* 0x000000ffff037224 */ /* 0x000fe200078e0011 */
[C---:B----4-:R-:W-:Y:S11]  /*13800*/  HMMA.16816.F32 R20, R12.reuse, R16, R20 ;  /* 0x000000100c14723c */ /* 0x050ff60000001814 */
[----:B------:R-:W-:Y:S11]  /*13810*/  @!UPT UIADD3 URZ, URZ, URZ, URZ ;  /* 0x0000003f3f3ff290 */ /* 0x000ff6000fffe03f */
[----:B------:R-:W-:Y:S01]  /*13820*/  @!UPT UIADD3 URZ, URZ, URZ, URZ ;  /* 0x0000003f3f3ff290 */ /* 0x000fe2000fffe03f */
[----:B------:R0:W-:Y:S01]  /*13830*/  STL.64 [R1+0x200], R20 ;  /* 0x0002001401007387 */ /* 0x0001e20000100a00 */
[----:B------:R1:W-:Y:S02]  /*13840*/  STL.64 [R1+0x208], R22 ;  /* 0x0002081601007387 */ /* 0x0003e40000100a00 */
[----:B------:R-:W2:Y:S02]  /*13850*/  LDL.LU.64 R16, [R1+0x4c0] ;  /* 0x0004c00001107983 */ /* 0x000ea40000300a00 */
[----:B------:R-:W2:Y:S01]  /*13860*/  LDL.LU.64 R18, [R1+0x4c8] ;  /* 0x0004c80001127983 */ /* 0x000ea20000300a00 */
[----:B0-----:R-:W4:Y:S01]  /*13870*/  LDL.LU.64 R20, [R1+0x540] ;  /* 0x0005400001147983 */ /* 0x001f220000300a00 */
[----:B-1----:R-:W2:Y:S02]  /*13880*/  LDL.LU.64 R22, [R1+0x548] ;  /* 0x0005480001167983 */ /* 0x002ea40000300a00 */
[----:B------:R-:W-:Y:S01]  /*13890*/  IMAD.MOV.U32 R25, RZ, RZ, R2 ;  /* 0x000000ffff197224 */ /* 0x000fe200078e0002 */
[----:B--2---:R-:W-:Y:S01]  /*138a0*/  STL.64 [R1+0x1d30], R22 ;  /* 0x001d301601007387 */ /* 0x004fe20000100a00 */
[----:B----4-:R0:W-:Y:S03]  /*138b0*/  STL.64 [R1+0x1d28], R20 ;  /* 0x001d281401007387 */ /* 0x0101e60000100a00 */
[----:B0-----:R-:W2:Y:S01]  /*138c0*/  LDL.64 R20, [R1+0x20] ;  /* 0x0000200001147983 */ /* 0x001ea20000100a00 */
[----:B------:R-:W-:Y:S02]  /*138d0*/  STL [R1+0x1d00], R10 ;  /* 0x001d000a01007387 */ /* 0x000fe40000100800 */
[----:B------:R0:W-:Y:S02]  /*138e0*/  STL.64 [R1+0x1cf8], R8 ;  /* 0x001cf80801007387 */ /* 0x0001e40000100a00 */
[----:B0-----:R-:W4:Y:S01]  /*138f0*/  LDL.64 R8, [R1] ;  /* 0x0000000001087983 */ /* 0x001f220000100a00 */
[C---:B---3--:R-:W-:Y:S03]  /*13900*/  HMMA.16816.F32 R24, R12.reuse, R24, R4 ;  /* 0x000000180c18723c */ /* 0x048fe60000001804 */
[----:B----4-:R0:W-:Y:S04]  /*13910*/  STL.64 [R1+0x1d18], R8 ;  /* 0x001d180801007387 */ /* 0x0101e80000100a00 */
[----:B0-----:R-:W3:Y:S01]  /*13920*/  LDL.64 R8, [R1+0x10] ;  /* 0x0000100001087983 */ /* 0x001ee20000100a00 */
[----:B------:R-:W4:Y:S11]  /*13930*/  LDL.LU.64 R4, [R1+0x1d48] ;  /* 0x001d480001047983 */ /* 0x000f360000300a00 */
[----:B------:R-:W-:Y:S04]  /*13940*/  @!UPT UIADD3 URZ, URZ, URZ, URZ ;  /* 0x0000003f3f3ff290 */ /* 0x000fe8000fffe03f */
[----:B------:R0:W-:Y:S02]  /*13950*/  STL.64 [R1+0x1f0], R24 ;  /* 0x0001f01801007387 */ /* 0x0001e40000100a00 */
[----:B------:R1:W-:Y:S01]  /*13960*/  STL.64 [R1+0x1f8], R26 ;  /* 0x0001f81a01007387 */ /* 0x0003e20000100a00 */
[----:B0-----:R-:W2:Y:S01]  /*13970*/  LDL.LU.64 R24, [R1+0x520] ;  /* 0x0005200001187983 */ /* 0x001ea20000300a00 */
[----:B-1----:R-:W2:Y:S01]  /*13980*/  LDL.LU.64 R26, [R1+0x528] ;  /* 0x00052800011a7983 */ /* 0x002ea20000300a00 */
[----:B----4-:R-:W-:Y:S02]  /*13990*/  HMMA.16816.F32 R12, R12, R4, R16 ;  /* 0x000000040c0c723c */ /* 0x010fe40000001810 */
[----:B--2---:R-:W-:Y:S01]  /*139a0*/  STL.64 [R1+0x1d10], R26 ;  /* 0x001d101a01007387 */ /* 0x004fe20000100a00 */
[----:B------:R0:W-:Y:S03]  /*139b0*/  STL.64 [R1+0x1d08], R24 ;  /* 0x001d081801007387 */ /* 0x0001e60000100a00 */
[----:B0-----:R-:W2:Y:S01]  /*139c0*/  LDL.LU.64 R24, [R1+0x530] ;  /* 0x0005300001187983 */ /* 0x001ea20000300a00 */
[----:B------:R-:W2:Y:S02]  /*139d0*/  LDL.LU.64 R26, [R1+0x538] ;  /* 0x00053800011a7983 */ /* 0x000ea40000300a00 */
[----:B------:R-:W4:Y:S02]  /*139e0*/  LDL.LU.64 R18, [R1+0x1d40] ;  /* 0x001d400001127983 */ /* 0x000f240000300a00 */
[----:B------:R-:W4:Y:S11]  /*139f0*/  LDL.LU.64 R16, [R1+0x1d38] ;  /* 0x001d380001107983 */ /* 0x000f360000300a00 */
[----:B------:R-:W-:Y:S01]  /*13a00*/  @!UPT UIADD3 URZ, URZ, URZ, URZ ;  /* 0x0000003f3f3ff290 */ /* 0x000fe2000fffe03f */
[----:B------:R0:W-:Y:S01]  /*13a10*/  STL.64 [R1+0x100], R12 ;  /* 0x0001000c01007387 */ /* 0x0001e20000100a00 */
[----:B------:R-:W-:Y:S03]  /*13a20*/  STL.64 [R1+0x108], R14 ;  /* 0x0001080e01007387 */ /* 0x000fe60000100a00 */
[----:B0-----:R-:W2:Y:S04]  /*13a30*/  LDL.64 R12, [R1+0x70] ;  /* 0x00007000010c7983 */ /* 0x001ea80000100a00 */
[----:B--2---:R0:W-:Y:S04]  /*13a40*/  STL.64 [R1+0x1ce0], R12 ;  /* 0x001ce00c01007387 */ /* 0x0041e80000100a00 */
[----:B0-----:R-:W4:Y:S01]  /*13a50*/  LDL.LU.64 R12, [R1+0x560] ;  /* 0x00056000010c7983 */ /* 0x001f220000300a00 */
[----:B------:R-:W4:Y:S02]  /*13a60*/  LDL.LU.64 R14, [R1+0x568] ;  /* 0x00056800010e7983 */ /* 0x000f240000300a00 */
[----:B------:R-:W-:Y:S01]  /*13a70*/  IMAD.MOV.U32 R2, RZ, RZ, R21 ;  /* 0x000000ffff027224 */ /* 0x000fe200078e0015 */
[C---:B----4-:R-:W-:Y:S11]  /*13a80*/  HMMA.16816.F32 R12, R16.reuse, R20, R12 ;  /* 0x00000014100c723c */ /* 0x050ff6000000180c */
[----:B------:R-:W-:Y:S11]  /*13a90*/  @!UPT UIADD3 URZ, URZ, URZ, URZ ;  /* 0x0000003f3f3ff290 */ /* 0x000ff6000fffe03f */
[----:B------:R-:W-:Y:S01]  /*13aa0*/  @!UPT UIADD3 URZ, URZ, URZ, URZ ;  /* 0x0000003f3f3ff290 */ /* 0x000fe2000fffe03f */
[----:B------:R-:W-:Y:S01]  /*13ab0*/  STL.64 [R1+0xf0], R12 ;  /* 0x0000f00c01007387 */ /* 0x000fe20000100a00 */
[----:B------:R0:W-:Y:S02]  /*13ac0*/  STL.64 [R1+0xf8], R14 ;  /* 0x0000f80e01007387 */ /* 0x0001e40000100a00 */
[----:B------:R-:W2:Y:S02]  /*13ad0*/  LDL.LU.64 R22, [R1+0x1d30] ;  /* 0x001d300001167983 */ /* 0x000ea40000300a00 */
[----:B0-----:R-:W-:Y:S02]  /*13ae0*/  IMAD.MOV.U32 R14, RZ, RZ, R20 ;  /* 0x000000ffff0e7224 */ /* 0x001fe400078e0014 */
[----:B------:R-:W2:Y:S01]  /*13af0*/  LDL.LU.64 R20, [R1+0x1d28] ;  /* 0x001d280001147983 */ /* 0x000ea20000300a00 */
[----:B---3--:R-:W-:Y:S01]  /*13b00*/  IMAD.MOV.U32 R15, RZ, RZ, R9 ;  /* 0x000000ffff0f7224 */ /* 0x008fe200078e0009 */
[C---:B--2---:R-:W-:Y:S11]  /*13b10*/  HMMA.16816.F32 R20, R16.reuse, R8, R20 ;  /* 0x000000081014723c */ /* 0x044ff60000001814 */
[----:B------:R-:W-:Y:S11]  /*13b20*/  @!UPT UIADD3 URZ, URZ, URZ, URZ ;  /* 0x0000003f3f3ff290 */ /* 0x000ff6000fffe03f */
[----:B------:R-:W-:Y:S01]  /*13b30*/  @!UPT UIADD3 URZ, URZ, URZ, URZ ;  /* 0x0000003f3f3ff290 */ /* 0x000fe2000fffe03f */
[----:B------:R0:W-:Y:S01]  /*13b40*/  STL.64 [R1+0xe0], R20 ;  /* 0x0000e01401007387 */ /* 0x0001e20000100a00 */
[----:B------:R1:W-:Y:S03]  /*13b50*/  STL.64 [R1+0xe8], R22 ;  /* 0x0000e81601007387 */ /* 0x0003e60000100a00 */
[----:B0-----:R-:W2:Y:S01]  /*13b60*/  LDL.LU.64 R20, [R1+0x1d20] ;  /* 0x001d200001147983 */ /* 0x001ea20000300a00 */
[----:B-1----:R-:W-:Y:S02]  /*13b70*/  IMAD.MOV.U32 R22, RZ, RZ, R8 ;  /* 0x000000ffff167224 */ /* 0x002fe400078e0008 */
[----:B------:R-:W3:Y:S02]  /*13b80*/  LDL.LU.64 R8, [R1+0x1d18] ;  /* 0x001d180001087983 */ /* 0x000ee40000300a00 */
[----:B---3--:R-:W-:Y:S01]  /*13b90*/  HMMA.16816.F32 R24, R16, R8, R24 ;  /* 0x000000081018723c */ /* 0x008fe20000001818 */
[----:B------:R-:W-:-:S02]  /*13ba0*/  IMAD.MOV.U32 R7, RZ, RZ, R8 ;  /* 0x000000ffff077224 */ /* 0x000fc400078e0008 */
[----:B------:R-:W-:Y:S11]  /*13bb0*/  IMAD.MOV.U32 R6, RZ, RZ, R9 ;  /* 0x000000ffff067224 */ /* 0x000ff600078e0009 */
[----:B------:R-:W-:Y:S09]  /*13bc0*/  @!UPT UIADD3 URZ, URZ, URZ, URZ ;  /* 0x0000003f3f3ff290 */ /* 0x000ff2000fffe03f */
[----:B------:R-:W-:Y:S01]  /*13bd0*/  STL.64 [R1+0xd0], R24 ;  /* 0x0000d01801007387 */ /* 0x000fe20000100a00 */
[----:B------:R0:W-:Y:S03]  /*13be0*/  STL.64 [R1+0xd8], R26 ;  /* 0x0000d81a01007387 */ /* 0x0001e60000100a00 */
[----:B0-----:R-:W3:Y:S01]  /*13bf0*/  LDL.LU.64 R26, [R1+0x1d10] ;  /* 0x001d1000011a7983 */ /* 0x001ee20000300a00 */
[----:B------:R-:W3:Y:S02]  /*13c00*/  LDL.LU.64 R24, [R1+0x1d08] ;  /* 0x001d080001187983 */ /* 0x000ee40000300a00 */
[----:B------:R-:W4:Y:S02]  /*13c10*/  LDL.LU R10, [R1+0x1d00] ;  /* 0x001d0000010a7983 */ /* 0x000f240000300800 */
[----:B------:R-:W3:Y:S02]  /*13c20*/  LDL.LU.64 R8, [R1+0x1cf8] ;  /* 0x001cf80001087983 */ /* 0x000ee40000300a00 */
[----:B------:R-:W-:Y:S01]  /*13c30*/  IMAD.MOV.U32 R13, RZ, RZ, R3 ;  /* 0x000000ffff0d7224 */ /* 0x000fe200078e0003 */
[----:B------:R-:W-:Y:S01]  /*13c40*/  STL.64 [R1+0x1cd8], R6 ;  /* 0x001cd80601007387 */ /* 0x000fe20000100a00 */
[----:B------:R-:W-:Y:S01]  /*13c50*/  STL.64 [R1+0x1cd0], R4 ;  /* 0x001cd00401007387 */ /* 0x000fe20000100a00 */
[----:B---3--:R-:W-:Y:S01]  /*13c60*/  HMMA.16816.F32 R24, R16, R8, R24 ;  /* 0x000000081018723c */ /* 0x008fe20000001818 */
[----:B----4-:R-:W-:Y:S11]  /*13c70*/  IMAD.MOV.U32 R12, RZ, RZ, R10 ;  /* 0x000000ffff0c7224 */ /* 0x010ff600078e000a */
[----:B------:R-:W-:Y:S11]  /*13c80*/  @!UPT UIADD3 URZ, URZ, URZ, URZ ;  /* 0x0000003f3f3ff290 */ /* 0x000ff6000fffe03f */
[----:B------:R-:W-:Y:S01]  /*13c90*/  @!UPT UIADD3 URZ, URZ, URZ, URZ ;  /* 0x0000003f3f3ff290 */ /* 0x000fe2000fffe03f */
[----:B------:R-:W-:Y:S02]  /*13ca0*/  IMAD.MOV.U32 R3, RZ, RZ, R24 ;  /* 0x000000ffff037224 */ /* 0x000fe400078e0018 */
[----:B------:R-:W-:Y:S02]  /*13cb0*/  IMAD.MOV.U32 R29, RZ, RZ, R25 ;  /* 0x000000ffff1d7224 */ /* 0x000fe400078e0019 */
[----:B------:R-:W-:Y:S02]  /*13cc0*/  IMAD.MOV.U32 R10, RZ, RZ, R26 ;  /* 0x000000ffff0a7224 */ /* 0x000fe400078e001a */
[----:B------:R-:W-:Y:S01]  /*13cd0*/  IMAD.MOV.U32 R11, RZ, RZ, R27 ;  /* 0x000000ffff0b7224 */ /* 0x000fe200078e001b */
[----:B------:R-:W3:Y:S01]  /*13ce0*/  LDL.LU.64 R24, [R1+0x1d0] ;  /* 0x0001d00001187983 */ /* 0x000ee20000300a00 */
[----:B------:R-:W3:Y:S03]  /*13cf0*/  LDL.LU.64 R26, [R1+0x1d8] ;  /* 0x0001d800011a7983 */ /* 0x000ee60000300a00 */
[----:B------:R-:W-:Y:S01]  /*13d00*/  STL.64 [R1+0x1c90], R10 ;  /* 0x001c900a01007387 */ /* 0x000fe20000100a00 */
[----:B------:R0:W-:Y:S02]  /*13d10*/  STL.64 [R1+0x1c88], R8 ;  /* 0x001c880801007387 */ /* 0x0001e40000100a00 */
[----:B0-----:R-:W-:-:S02]  /*13d20*/  IMAD.MOV.U32 R8, RZ, RZ, R22 ;  /* 0x000000ffff087224 */ /* 0x001fc400078e0016 */
[----:B------:R-:W-:-:S05]  /*13d30*/  IMAD.MOV.U32 R9, RZ, RZ, R15 ;  /* 0x000000ffff097224 */ /* 0x000fca00078e000f */
[----:B------:R0:W-:Y:S01]  /*13d40*/  STL.64 [R1+0x1ca8], R8 ;  /* 0x001ca80801007387 */ /* 0x0001e20000100a00 */
[----:B------:R-:W4:Y:S02]  /*13d50*/  LDL.LU.64 R4, [R1+0x470] ;  /* 0x0004700001047983 */ /* 0x000f240000300a00 */
[----:B------:R-:W4:Y:S02]  /*13d60*/  LDL.LU.64 R6, [R1+0x478] ;  /* 0x0004780001067983 */ /* 0x000f240000300a00 */
[----:B--2---:R-:W-:Y:S02]  /*13d70*/  IMAD.MOV.U32 R10, RZ, RZ, R20 ;  /* 0x000000ffff0a7224 */ /* 0x004fe400078e0014 */
[----:B0-----:R-:W-:Y:S02]  /*13d80*/  IMAD.MOV.U32 R9, RZ, RZ, R2 ;  /* 0x000000ffff097224 */ /* 0x001fe400078e0002 */
[----:B------:R-:W-:Y:S01]  /*13d90*/  IMAD.MOV.U32 R2, RZ, RZ, R21 ;  /* 0x000000ffff027224 */ /* 0x000fe200078e0015 */
[C---:B---3--:R-:W-:Y:S01]  /*13da0*/  HMMA.16816.F32 R24, R16.reuse, R20, R24 ;  /* 0x000000141018723c */ /* 0x048fe20000001818 */
[----:B----4-:R-:W-:Y:S01]  /*13db0*/  STL.64 [R1+0x1cf0], R6 ;  /* 0x001cf00601007387 */ /* 0x010fe20000100a00 */
[----:B------:R0:W-:Y:S03]  /*13dc0*/  STL.64 [R1+0x1ce8], R4 ;  /* 0x001ce80401007387 */ /* 0x0001e60000100a00 */
[----:B0-----:R-:W2:Y:S01]  /*13dd0*/  LDL.LU.64 R4, [R1+0x4a0] ;  /* 0x0004a00001047983 */ /* 0x001ea20000300a00 */
[----:B------:R-:W2:Y:S11]  /*13de0*/  LDL.LU.64 R6, [R1+0x4a8] ;  /* 0x0004a80001067983 */ /* 0x000eb60000300a00 */
[----:B------:R-:W-:Y:S06]  /*13df0*/  @!UPT UIADD3 URZ, URZ, URZ, URZ ;  /* 0x0000003f3f3ff290 */ /* 0x000fec000fffe03f */
[----:B------:R0:W-:Y:S02]  /*13e00*/  STL.64 [R1+0x1d0], R24 ;  /* 0x0001d01801007387 */ /* 0x0001e40000100a00 */
[----:B------:R1:W-:Y:S01]  /*13e10*/  STL.64 [R1+0x1d8], R26 ;  /* 0x0001d81a01007387 */ /* 0x0003e20000100a00 */
[----:B------:R-:W3:Y:S01]  /*13e20*/  LDL.LU.64 R20, [R1+0x380] ;  /* 0x0003800001147983 */ /* 0x000ee20000300a00 */
[----:B------:R-:W3:Y:S03]  /*13e30*/  LDL.LU.64 R22, [R1+0x388] ;  /* 0x0003880001167983 */ /* 0x000ee60000300a00 */
[----:B0-----:R-:W4:Y:S01]  /*13e40*/  LDL.LU.64 R24, [R1+0x430] ;  /* 0x0004300001187983 */ /* 0x001f220000300a00 */
[----:B-1----:R-:W2:Y:S02]  /*13e50*/  LDL.LU.64 R26, [R1+0x438] ;  /* 0x00043800011a7983 */ /* 0x002ea40000300a00 */
[----:B------:R-:W-:Y:S01]  /*13e60*/  IMAD.MOV.U32 R8, RZ, RZ, R14 ;  /* 0x000000ffff087224 */ /* 0x000fe200078e000e */
[----:B--2---:R-:W-:Y:S01]  /*13e70*/  STL.64 [R1+0x1ca0], R26 ;  /* 0x001ca01a01007387 */ /* 0x004fe20000100a00 */
[----:B----4-:R0:W-:Y:S03]  /*13e80*/  STL.64 [R1+0x1c98], R24 ;  /* 0x001c981801007387 */ /* 0x0101e60000100a00 */
[----:B0-----:R-:W2:Y:S01]  /*13e90*/  LDL.LU.64 R24, [R1+0x450] ;  /* 0x0004500001187983 */ /* 0x001ea20000300a00 */
[----:B------:R-:W4:Y:S01]  /*13ea0*/  LDL.LU.64 R26, [R1+0x458] ;  /* 0x00045800011a7983 */ /* 0x000f220000300a00 */
[C---:B------:R-:W-:Y:S02]  /*13eb0*/  HMMA.16816.F32 R12, R16.reuse, R12, R4 ;  /* 0x0000000c100c723c */ /* 0x040fe40000001804 */
[----:B----4-:R-:W-:Y:S01]  /*13ec0*/  STL.64 [R1+0x1cb8], R26 ;  /* 0x001cb81a01007387 */ /* 0x010fe20000100a00 */
[----:B--2---:R0:W-:Y:S03]  /*13ed0*/  STL.64 [R1+0x1cb0], R24 ;  /* 0x001cb01801007387 */ /* 0x0041e60000100a00 */
[----:B0-----:R-:W2:Y:S01]  /*13ee0*/  LDL.LU.64 R24, [R1+0x460] ;  /* 0x0004600001187983 */ /* 0x001ea20000300a00 */
[----:B------:R-:W2:Y:S02]  /*13ef0*/  LDL.LU.64 R26, [R1+0x468] ;  /* 0x00046800011a7983 */ /* 0x000ea40000300a00 */
[----:B------:R-:W4:Y:S02]  /*13f00*/  LDL.LU.64 R6, [R1+0x1cf0] ;  /* 0x001cf00001067983 */ /* 0x000f240000300a00 */
[----:B------:R-:W4:Y:S11]  /*13f10*/  LDL.LU.64 R4, [R1+0x1ce8] ;  /* 0x001ce80001047983 */ /* 0x000f360000300a00 */
[----:B------:R-:W-:Y:S01]  /*13f20*/  @!UPT UIADD3 URZ, URZ, URZ, URZ ;  /* 0x0000003f3f3ff290 */ /* 0x000fe2000fffe03f */
[----:B------:R0:W-:Y:S01]  /*13f30*/  STL.64 [R1+0x280], R12 ;  /* 0x0002800c01007387 */ /* 0x0001e20000100a00 */
[----:B------:R-:W-:Y:S03]  /*13f40*/  STL.64 [R1+0x288], R14 ;  /* 0x0002880e01007387 */ /* 0x000fe60000100a00 */
[----:B0-----:R-:W4:Y:S02]  /*13f50*/  LDL.LU.64 R12, [R1+0x1ce0] ;  /* 0x001ce000010c7983 */ /* 0x001f240000300a00 */
[C---:B----4-:R-:W-:Y:S11]  /*13f60*/  HMMA.16816.F32 R4, R16.reuse, R12, R4 ;  /* 0x0000000c1004723c */ /* 0x050ff60000001804 */
[----:B------:R-:W-:Y:S11]  /*13f70*/  @!UPT UIADD3 URZ, URZ, URZ, URZ ;  /* 0x0000003f3f3ff290 */ /* 0x000ff6000fffe03f */
[----:B------:R-:W-:Y:S01]  /*13f80*/  @!UPT UIADD3 URZ, URZ, URZ, URZ ;  /* 0x0000003f3f3ff290 */ /* 0x000fe2000fffe03f */
[----:B------:R-:W-:Y:S01]  /*13f90*/  STL.64 [R1+0x390], R4 ;  /* 0x0003900401007387 */ /* 0x000fe20000100a00 */
[----:B------:R0:W-:Y:S03]  /*13fa0*/  STL.64 [R1+0x398], R6 ;  /* 0x0003980601007387 */ /* 0x0001e60000100a00 */
[----:B0-----:R-:W4:Y:S01]  /*13fb0*/  LDL.LU.64 R6, [R1+0x1cd8] ;  /* 0x001cd80001067983 */ /* 0x001f220000300a00 */
[----:B------:R-:W3:Y:S02]  /*13fc0*/  LDL.LU.64 R4, [R1+0x1cd0] ;  /* 0x001cd00001047983 */ /* 0x000ee40000300a00 */
[----:B------:R0:W-:Y:S02]  /*13fd0*/  STL.64 [R1+0x1c70], R12 ;  /* 0x001c700c01007387 */ /* 0x0001e40000100a00 */
[----:B0-----:R-:W2:Y:S01]  /*13fe0*/  LDL.64 R12, [R1+0x30] ;  /* 0x00003000010c7983 */ /* 0x001ea20000100a00 */
[----:B---3--:R-:W-:Y:S03]  /*13ff0*/  HMMA.16816.F32 R16, R16, R4, R20 ;  /* 0x000000041010723c */ /* 0x008fe60000001814 */
[----:B--2---:R-:W-:Y:S01]  /*14000*/  STL.64 [R1+0x1c80], R12 ;  /* 0x001c800c01007387 */ /* 0x004fe20000100a00 */
[----:B------:R-:W2:Y:S02]  /*14010*/  LDL.LU.64 R22, [R1+0x1cc8] ;  /* 0x001cc80001167983 */ /* 0x000ea40000300a00 */
[----:B------:R-:W2:Y:S02]  /*14020*/  LDL.LU.64 R20, [R1+0x1cc0] ;  /* 0x001cc00001147983 */ /* 0x000ea40000300a00 */
[----:B------:R0:W-:Y:S02]  /*14030*/  STL.64 [R1+0x1c78], R4 ;  /* 0x001c780401007387 */ /* 0x0001e40000100a00 */
[----:B0-----:R-:W3:Y:S11]  /*14040*/  LDL.LU.64 R4, [R1+0x440] ;  /* 0x0004400001047983 */ /* 0x001ef60000300a00 */
[----:B------:R-:W-:Y:S02]  /*14050*/  @!UPT UIADD3 URZ, URZ, URZ, URZ ;  /* 0x0000003f3f3ff290 */ /* 0x000fe4000fffe03f */
[----:B------:R0:W-:Y:S02]  /*14060*/  STL.64 [R1+0x380], R16 ;  /* 0x0003801001007387 */ /* 0x0001e40000100a00 */
[----:B0-----:R-:W-:Y:S02]  /*14070*/  IMAD.MOV.U32 R16, RZ, RZ, R10 ;  /* 0x000000ffff107224 */ /* 0x001fe400078e000a */
[----:B----4-:R-:W-:Y:S02]  /*14080*/  IMAD.MOV.U32 R12, RZ, RZ, R7 ;  /* 0x000000ffff0c7224 */ /* 0x010fe400078e0007 */
[----:B------:R-:W-:Y:S01]  /*14090*/  IMAD.MOV.U32 R13, RZ, RZ, R6 ;  /* 0x000000ffff0d7224 */ /* 0x000fe200078e0006 */
[----:B------:R-:W-:Y:S01]  /*140a0*/  STL.64 [R1+0x388], R18 ;  /* 0x0003881201007387 */ /* 0x000fe20000100a00 */
[----:B------:R-:W3:Y:S01]  /*140b0*/  LDL.LU.64 R6, [R1+0x448] ;  /* 0x0004480001067983 */ /* 0x000ee20000300a00 */
[C---:B--2---:R-:W-:Y:S02]  /*140c0*/  HMMA.16816.F32 R8, R20.reuse, R8, R24 ;  /* 0x000000081408723c */ /* 0x044fe40000001818 */
[----:B------:R-:W2:Y:S01]  /*140d0*/  LDL.LU.64 R26, [R1+0x1cb8] ;  /* 0x001cb800011a7983 */ /* 0x000ea20000300a00 */
[----:B------:R-:W2:Y:S11]  /*140e0*/  LDL.LU.64 R24, [R1+0x1cb0] ;  /* 0x001cb00001187983 */ /* 0x000eb60000300a00 */
[----:B------:R-:W-:Y:S09]  /*140f0*/  @!UPT UIADD3 URZ, URZ, URZ, URZ ;  /* 0x0000003f3f3ff290 */ /* 0x000ff2000fffe03f */
[----:B------:R0:W-:Y:S01]  /*14100*/  STL.64 [R1+0x470], R8 ;  /* 0x0004700801007387 */ /* 0x0001e20000100a00 */
[----:B------:R2:W-:Y:S03]  /*14110*/  STL.64 [R1+0x478], R10 ;  /* 0x0004780a01007387 */ /* 0x0005e60000100a00 */
[----:B0-----:R-:W2:Y:S02]  /*14120*/  LDL.LU.64 R8, [R1+0x1ca8] ;  /* 0x001ca80001087983 */ /* 0x001ea40000300a00 */
[C---:B--2---:R-:W-:Y:S02]  /*14130*/  HMMA.16816.F32 R8, R20.reuse, R8, R24 ;  /* 0x000000081408723c */ /* 0x044fe40000001818 */
[----:B------:R-:W2:Y:S01]  /*14140*/  LDL.LU.64 R26, [R1+0x1ca0] ;  /* 0x001ca000011a7983 */ /* 0x000ea20000300a00 */
[----:B------:R-:W2:Y:S11]  /*14150*/  LDL.LU.64 R24, [R1+0x1c98] ;  /* 0x001c980001187983 */ /* 0x000eb60000300a00 */
[----:B------:R-:W-:Y:S09]  /*14160*/  @!UPT UIADD3 URZ, URZ, URZ, URZ ;  /* 0x0000003f3f3ff290 */ /* 0x000ff2000fffe03f */
[----:B------:R-:W-:Y:S01]  /*14170*/  STL.64 [R1+0x460], R8 ;  /* 0x0004600801007387 */ /* 0x000fe20000100a00 */
[----:B------:R0:W-:Y:S03]  /*14180*/  STL.64 [R1+0x468], R10 ;  /* 0x0004680a01007387 */ /* 0x0001e60000100a00 */
[----:B0-----:R-:W4:Y:S01]  /*14190*/  LDL.LU.64 R10, [R1+0x1c90] ;  /* 0x001c9000010a7983 */ /* 0x001f220000300a00 */
[----:B------:R-:W2:Y:S01]  /*141a0*/  LDL.LU.64 R8, [R1+0x1c88] ;  /* 0x001c880001087983 */ /* 0x000ea20000300a00 */
[C---:B---3--:R-:W-:Y:S01]  /*141b0*/  HMMA.16816.F32 R4, R20.reuse, R12, R4 ;  /* 0x0000000c1404723c */ /* 0x048fe20000001804 */
[----:B------:R-:W3:Y:S01]  /*141c0*/  LDL.LU.64 R12, [R1+0x420] ;  /* 0x00042000010c7983 */ /* 0x000ee20000300a00 */
[----:B------:R-:W3:Y:S11]  /*141d0*/  LDL.LU.64 R14, [R1+0x428] ;  /* 0x00042800010e7983 */ /* 0x000ef60000300a00 */
[----:B------:R-:W-:Y:S10]  /*141e0*/  @!UPT UIADD3 URZ, URZ, URZ, URZ ;  /* 0x0000003f3f3ff290 */ /* 0x000ff4000fffe03f */
[----:B------:R0:W-:Y:S01]  /*141f0*/  STL.64 [R1+0x450], R4 ;  /* 0x0004500401007387 */ /* 0x0001e20000100a00 */
[----:B------:R1:W-:Y:S03]  /*14200*/  STL.64 [R1+0x458], R6 ;  /* 0x0004580601007387 */ /* 0x0003e60000100a00 */
[----:B0-----:R-:W3:Y:S01]  /*14210*/  LDL.LU.64 R4, [R1+0x370] ;  /* 0x0003700001047983 */ /* 0x001ee20000300a00 */
[----:B-1----:R-:W3:Y:S01]  /*14220*/  LDL.LU.64 R6, [R1+0x378] ;  /* 0x0003780001067983 */ /* 0x002ee20000300a00 */
[----:B--2---:R-:W-:Y:S11]  /*14230*/  HMMA.16816.F32 R24, R20, R8, R24 ;  /* 0x000000081418723c */ /* 0x004ff60000001818 */
[----:B------:R-:W-:Y:S11]  /*14240*/  @!UPT UIADD3 URZ, URZ, URZ, URZ ;  /* 0x0000003f3f3ff290 */ /* 0x000ff6000fffe03f */
[----:B------:R-:W-:Y:S01]  /*14250*/  @!UPT UIADD3 URZ, URZ, URZ, URZ ;  /* 0x0000003f3f3ff290 */ /* 0x000fe2000fffe03f */
[----:B------:R0:W-:Y:S01]  /*14260*/  STL.64 [R1+0x440], R24 ;  /* 0x0004401801007387 */ /* 0x0001e20000100a00 */
[----:B------:R1:W-:Y:S03]  /*14270*/  STL.64 [R1+0x448], R26 ;  /* 0x0004481a01007387 */ /* 0x0003e60000100a00 */
[----:B0-----:R-:W2:Y:S01]  /*14280*/  LDL.LU.64 R24, [R1+0x1b0] ;  /* 0x0001b00001187983 */ /* 0x001ea20000300a00 */
[----:B-1----:R-:W2:Y:S03]  /*14290*/  LDL.LU.64 R26, [R1+0x1b8] ;  /* 0x0001b800011a7983 */ /* 0x002ea60000300a00 */
[----:B--2---:R-:W-:Y:S01]  /*142a0*/  STL.64 [R1+0x1c68], R26 ;  /* 0x001c681a01007387 */ /* 0x004fe20000100a00 */
[----:B------:R0:W-:Y:S03]  /*142b0*/  STL.64 [R1+0x1c60], R24 ;  /* 0x001c601801007387 */ /* 0x0001e60000100a00 */
[----:B0-----:R-:W2:Y:S01]  /*142c0*/  LDL.LU.64 R24, [R1+0x300] ;  /* 0x0003000001187983 */ /* 0x001ea20000300a00 */
[----:B------:R-:W2:Y:S02]  /*142d0*/  LDL.LU.64 R26, [R1+0x308] ;  /* 0x00030800011a7983 */ /* 0x000ea40000300a00 */
[----:B----4-:R-:W-:Y:S02]  /*142e0*/  STL.64 [R1+0x1c30], R10 ;  /* 0x001c300a01007387 */ /* 0x010fe40000100a00 */
[----:B------:R0:W-:Y:S02]  /*142f0*/  STL.64 [R1+0x1c28], R8 ;  /* 0x001c280801007387 */ /* 0x0001e40000100a00 */
[----:B0-----:R-:W4:Y:S01]  /*14300*/  LDL.64 R8, [R1] ;  /* 0x0000000001087983 */ /* 0x001f220000100a00 */
[----:B------:R-:W-:-:S07]  /*14310*/  IMAD.MOV.U32 R17, RZ, RZ, R2 ;  /* 0x000000ffff117224 */ /* 0x000fce00078e0002 */
[C---:B---3--:R-:W-:Y:S01]  /*14320*/  HMMA.16816.F32 R12, R20.reuse, R16, R12 ;  /* 0x00000010140c723c */ /* 0x048fe2000000180c */
[----:B----4-:R0:W-:Y:S04]  /*14330*/  STL.64 [R1+0x1c40], R8 ;  /* 0x001c400801007387 */ /* 0x0101e80000100a00 */
[----:B0-----:R-:W3:Y:S04]  /*14340*/  LDL.64 R8, [R1+0x10] ;  /* 0x0000100001087983 */ /* 0x001ee80000100a00 */
[----:B---3--:R0:W-:Y:S04]  /*14350*/  STL.64 [R1+0x1c48], R8 ;  /* 0x001c480801007387 */ /* 0x0081e80000100a00 */
[----:B0-----:R-:W3:Y:S01]  /*14360*/  LDL.LU.64 R8, [R1+0x3f0] ;  /* 0x0003f00001087983 */ /* 0x001ee20000300a00 */
[----:B------:R-:W3:Y:S09]  /*14370*/  LDL.LU.64 R10, [R1+0x3f8] ;  /* 0x0003f800010a7983 */ /* 0x000ef20000300a00 */
[----:B------:R0:W-:Y:S02]  /*14380*/  STL.64 [R1+0x430], R12 ;  /* 0x0004300c01007387 */ /* 0x0001e40000100a00 */
[----:B------:R-:W-:Y:S01]  /*14390*/  STL.64 [R1+0x438], R14 ;  /* 0x0004380e01007387 */ /* 0x000fe20000100a00 */
[----:B0-----:R-:W4:Y:S02]  /*143a0*/  LDL.LU.64 R12, [R1+0x1c80] ;  /* 0x001c8000010c7983 */ /* 0x001f240000300a00 */
[C---:B----4-:R-:W-:Y:S11]  /*143b0*/  HMMA.16816.F32 R4, R20.reuse, R12, R4 ;  /* 0x0000000c1404723c */ /* 0x050ff60000001804 */
[----:B------:R-:W-:Y:S11]  /*143c0*/  @!UPT UIADD3 URZ, URZ, URZ, URZ ;  /* 0x0000003f3f3ff290 */ /* 0x000ff6000fffe03f */
[----:B------:R-:W-:Y:S01]  /*143d0*/  @!UPT UIADD3 URZ, URZ, URZ, URZ ;  /* 0x0000003f3f3ff290 */ /* 0x000fe2000fffe03f */
[----:B------:R0:W-:Y:S01]  /*143e0*/  STL.64 [R1+0x420], R4 ;  /* 0x0004200401007387 */ /* 0x0001e20000100a00 */
[----:B------:R1:W-:Y:S03]  /*143f0*/  STL.64 [R1+0x428], R6 ;  /* 0x0004280601007387 */ /* 0x0003e60000100a00 */
[----:B0-----:R-:W4:Y:S01]  /*14400*/  LDL.LU.64 R4, [R1+0x1c78] ;  /* 0x001c780001047983 */ /* 0x001f220000300a00 */
[----:B-1----:R-:W-:Y:S02]  /*14410*/  IMAD.MOV.U32 R7, RZ, RZ, R12 ;  /* 0x000000ffff077224 */ /* 0x002fe400078e000c */
[----:B------:R-:W-:Y:S02]  /*14420*/  IMAD.MOV.U32 R6, RZ, RZ, R13 ;  /* 0x000000ffff067224 */ /* 0x000fe400078e000d */
[----:B------:R-:W2:Y:S02]  /*14430*/  LDL.LU.64 R12, [R1+0x1c70] ;  /* 0x001c7000010c7983 */ /* 0x000ea40000300a00 */
[C---:B--2---:R-:W-:Y:S11]  /*14440*/  HMMA.16816.F32 R24, R20.reuse, R12, R24 ;  /* 0x0000000c1418723c */ /* 0x044ff60000001818 */
[----:B------:R-:W-:Y:S11]  /*14450*/  @!UPT UIADD3 URZ, URZ, URZ, URZ ;  /* 0x0000003f3f3ff290 */ /* 0x000ff6000fffe03f */
[----:B------:R-:W-:Y:S01]  /*14460*/  @!UPT UIADD3 URZ, URZ, URZ, URZ ;  /* 0x0000003f3f3ff290 */ /* 0x000fe2000fffe03f */
[----:B------:R-:W-:Y:S01]  /*14470*/  STL.64 [R1+0x410], R24 ;  /* 0x0004101801007387 */ /* 0x000fe20000100a00 */
[----:B------:R0:W-:Y:S03]  /*14480*/  STL.64 [R1+0x418], R26 ;  /* 0x0004181a01007387 */ /* 0x0001e60000100a00 */
[----:B0-----:R-:W4:Y:S01]  /*14490*/  LDL.LU.64 R26, [R1+0x1c68] ;  /* 0x001c6800011a7983 */ /* 0x001f220000300a00 */
[----:B------:R-:W4:Y:S02]  /*144a0*/  LDL.LU.64 R24, [R1+0x1c60] ;  /* 0x001c600001187983 */ /* 0x000f240000300a00 */
[----:B------:R-:W-:Y:S02]  /*144b0*/  IMAD.MOV.U32 R28, RZ, RZ, R12 ;  /* 0x000000ffff1c7224 */ /* 0x000fe400078e000c */
[----:B------:R-:W-:Y:S02]  /*144c0*/  IMAD.MOV.U32 R2, RZ, RZ, R13 ;  /* 0x000000ffff027224 */ /* 0x000fe400078e000d */
[----:B------:R-:W2:Y:S01]  /*144d0*/  LDL.LU.64 R12, [R1+0x3e0] ;  /* 0x0003e000010c7983 */ /* 0x000ea20000300a00 */
[----:B------:R-:W2:Y:S01]  /*144e0*/  LDL.LU.64 R14, [R1+0x3e8] ;  /* 0x0003e800010e7983 */ /* 0x000ea20000300a00 */
[----:B----4-:R-:W-:Y:S02]  /*144f0*/  HMMA.16816.F32 R20, R20, R4, R24 ;  /* 0x000000041414723c */ /* 0x010fe40000001818 */
[----:B------:R-:W3:Y:S01]  /*14500*/  LDL.LU.64 R26, [R1+0x1c58] ;  /* 0x001c5800011a7983 */ /* 0x000ee20000300a00 */
[----:B------:R-:W3:Y:S02]  /*14510*/  LDL.LU.64 R24, [R1+0x1c50] ;  /* 0x001c500001187983 */ /* 0x000ee40000300a00 */
[----:B------:R0:W-:Y:S02]  /*14520*/  STL.64 [R1+0x1c08], R4 ;  /* 0x001c080401007387 */ /* 0x0001e40000100a00 */
[----:B0-----:R-:W3:Y:S11]  /*14530*/  LDL.64 R4, [R1+0x20] ;  /* 0x0000200001047983 */ /* 0x001ef60000100a00 */
[----:B------:R-:W-:Y:S05]  /*14540*/  @!UPT UIADD3 URZ, URZ, URZ, URZ ;  /* 0x0000003f3f3ff290 */ /* 0x000fea000fffe03f */
[----:B------:R0:W-:Y:S01]  /*14550*/  STL.64 [R1+0x370], R20 ;  /* 0x0003701401007387 */ /* 0x0001e20000100a00 */
[----:B------:R-:W-:Y:S02]  /*14560*/  STL.64 [R1+0x378], R22 ;  /* 0x0003781601007387 */ /* 0x000fe40000100a00 */
[----:B0-----:R-:W-:Y:S02]  /*14570*/  IMAD.MOV.U32 R20, RZ, RZ, R7 ;  /* 0x000000ffff147224 */ /* 0x001fe400078e0007 */
[----:B------:R-:W-:-:S05]  /*14580*/  IMAD.MOV.U32 R21, RZ, RZ, R6 ;  /* 0x000000ffff157224 */ /* 0x000fca00078e0006 */
[----:B------:R0:W-:Y:S04]  /*14590*/  STL.64 [R1+0x1c38], R20 ;  /* 0x001c381401007387 */ /* 0x0001e80000100a00 */
[----:B0-----:R-:W4:Y:S01]  /*145a0*/  LDL.LU.64 R20, [R1+0x3d0] ;  /* 0x0003d00001147983 */ /* 0x001f220000300a00 */
[----:B------:R-:W4:Y:S01]  /*145b0*/  LDL.LU.64 R22, [R1+0x3d8] ;  /* 0x0003d80001167983 */ /* 0x000f220000300a00 */
[----:B---3--:R-:W-:Y:S11]  /*145c0*/  HMMA.16816.F32 R8, R24, R4, R8 ;  /* 0x000000041808723c */ /* 0x008ff60000001808 */
[----:B------:R-:W-:Y:S11]  /*145d0*/  @!UPT UIADD3 URZ, URZ, URZ, URZ ;  /* 0x0000003f3f3ff290 */ /* 0x000ff6000fffe03f */
[----:B------:R-:W-:Y:S01]  /*145e0*/  @!UPT UIADD3 URZ, URZ, URZ, URZ ;  /* 0x0000003f3f3ff290 */ /* 0x000fe2000fffe03f */
[----:B------:R0:W-:Y:S01]  /*145f0*/  STL.64 [R1+0x400], R8 ;  /* 0x0004000801007387 */ /* 0x0001e20000100a00 */
[----:B------:R-:W-:Y:S03]  /*14600*/  STL.64 [R1+0x408], R10 ;  /* 0x0004080a01007387 */ /* 0x000fe60000100a00 */
[----:B0-----:R-:W2:Y:S01]  /*14610*/  LDL.LU.64 R8, [R1+0x1c48] ;  /* 0x001c480001087983 */ /* 0x001ea20000300a00 */
[----:B------:R-:W-:Y:S02]  /*14620*/  IMAD.MOV.U32 R19, RZ, RZ, R4 ;  /* 0x000000ffff137224 */ /* 0x000fe400078e0004 */
[----:B------:R-:W-:-:S05]  /*14630*/  IMAD.MOV.U32 R18, RZ, RZ, R5 ;  /* 0x000000ffff127224 */ /* 0x000fca00078e0005 */
[----:B------:R-:W-:Y:S01]  /*14640*/  STL.64 [R1+0x1c20], R18 ;  /* 0x001c201201007387 */ /* 0x000fe20000100a00 */
[----:B------:R0:W-:Y:S03]  /*14650*/  STL.64 [R1+0x1c18], R16 ;  /* 0x001c181001007387 */ /* 0x0001e60000100a00 */
[----:B0-----:R-:W3:Y:S01]  /*14660*/  LDL.LU.64 R16, [R1+0x3c0] ;  /* 0x0003c00001107983 */ /* 0x001ee20000300a00 */
[----:B------:R-:W3:Y:S02]  /*14670*/  LDL.LU.64 R18, [R1+0x3c8] ;  /* 0x0003c80001127983 */ /* 0x000ee40000300a00 */
[----:B------:R-:W3:Y:S02]  /*14680*/  LDL.LU.64 R4, [R1+0x2d0] ;  /* 0x0002d00001047983 */ /* 0x000ee40000300a00 */
[----:B------:R-:W3:Y:S01]  /*14690*/  LDL.LU.64 R6, [R1+0x2d8] ;  /* 0x0002d80001067983 */ /* 0x000ee20000300a00 */
[C---:B--2---:R-:W-:Y:S11]  /*146a0*/  HMMA.16816.F32 R12, R24.reuse, R8, R12 ;  /* 0x00000008180c723c */ /* 0x044ff6000000180c */
[----:B------:R-:W-:Y:S11]  /*146b0*/  @!UPT UIADD3 URZ, URZ, URZ, URZ ;  /* 0x0000003f3f3ff290 */ /* 0x000ff6000fffe03f */
[----:B------:R-:W-:Y:S01]  /*146c0*/  @!UPT UIADD3 URZ, URZ, URZ, URZ ;  /* 0x0000003f3f3ff290 */ /* 0x000fe2000fffe03f */
[----:B------:R0:W-:Y:S01]  /*146d0*/  STL.64 [R1+0x3f0], R12 ;  /* 0x0003f00c01007387 */ /* 0x0001e20000100a00 */
[----:B------:R1:W-:Y:S02]  /*146e0*/  STL.64 [R1+0x3f8], R14 ;  /* 0x0003f80e01007387 */ /* 0x0003e40000100a00 */
[----:B0-----:R-:W-:Y:S02]  /*146f0*/  IMAD.MOV.U32 R13, RZ, RZ, R9 ;  /* 0x000000ffff0d7224 */ /* 0x001fe400078e0009 */
[----:B-1----:R-:W-:Y:S02]  /*14700*/  IMAD.MOV.U32 R14, RZ, RZ, R8 ;  /* 0x000000ffff0e7224 */ /* 0x002fe400078e0008 */
[----:B------:R-:W4:Y:S03]  /*14710*/  LDL.LU.64 R8, [R1+0x1c40] ;  /* 0x001c400001087983 */ /* 0x000f260000300a00 */
[----:B------:R-:W-:Y:S02]  /*14720*/  STL [R1+0x1c04], R14 ;  /* 0x001c040e01007387 */ /* 0x000fe40000100800 */
[----:B------:R0:W-:Y:S02]  /*14730*/  STL [R1+0x1c00], R13 ;  /* 0x001c000d01007387 */ /* 0x0001e40000100800 */
[----:B0-----:R-:W2:Y:S01]  /*14740*/  LDL.LU.64 R12, [R1+0x2e0] ;  /* 0x0002e000010c7983 */ /* 0x001ea20000300a00 */
[----:B------:R-:W2:Y:S01]  /*14750*/  LDL.LU.64 R14, [R1+0x2e8] ;  /* 0x0002e800010e7983 */ /* 0x000ea20000300a00 */
        /* <DEDUP_REMOVED lines=8> */
[----:B------:R-:W2:Y:S01]  /*147e0*/  LDL.LU.64 R10, [R1+0x1c30] ;  /* 0x001c3000010a7983 */ /* 0x000ea20000300a00 */
[----:B------:R-:W3:Y:S02]  /*147f0*/  LDL.LU.64 R8, [R1+0x1c28] ;  /* 0x001c280001087983 */ /* 0x000ee40000300a00 */
[----:B---3--:R-:W-:Y:S11]  /*14800*/  HMMA.16816.F32 R16, R24, R8, R16 ;  /* 0x000000081810723c */ /* 0x008ff60000001810 */
[----:B------:R-:W-:Y:S11]  /*14810*/  @!UPT UIADD3 URZ, URZ, URZ, URZ ;  /* 0x0000003f3f3ff290 */ /* 0x000ff6000fffe03f */
[----:B------:R-:W-:Y:S01]  /*14820*/  @!UPT UIADD3 URZ, URZ, URZ, URZ ;  /* 0x0000003f3f3ff290 */ /* 0x000fe2000fffe03f */
[----:B------:R-:W-:Y:S01]  /*14830*/  STL.64 [R1+0x3d0], R16 ;  /* 0x0003d01001007387 */ /* 0x000fe20000100a00 */
[----:B------:R0:W-:Y:S03]  /*14840*/  STL.64 [R1+0x3d8], R18 ;  /* 0x0003d81201007387 */ /* 0x0001e60000100a00 */
[----:B0-----:R-:W3:Y:S01]  /*14850*/  LDL.LU.64 R18, [R1+0x1c20] ;  /* 0x001c200001127983 */ /* 0x001ee20000300a00 */
[----:B------:R-:W3:Y:S02]  /*14860*/  LDL.LU.64 R16, [R1+0x1c18] ;  /* 0x001c180001107983 */ /* 0x000ee40000300a00 */
[----:B--2---:R-:W-:Y:S02]  /*14870*/  STL.64 [R1+0x1bb0], R10 ;  /* 0x001bb00a01007387 */ /* 0x004fe40000100a00 */
[----:B------:R0:W-:Y:S02]  /*14880*/  STL.64 [R1+0x1ba8], R8 ;  /* 0x001ba80801007387 */ /* 0x0001e40000100a00 */
[----:B0-----:R-:W-:-:S02]  /*14890*/  IMAD.MOV.U32 R8, RZ, RZ, R23 ;  /* 0x000000ffff087224 */ /* 0x001fc400078e0017 */
[----:B------:R-:W-:-:S05]  /*148a0*/  IMAD.MOV.U32 R9, RZ, RZ, R22 ;  /* 0x000000ffff097224 */ /* 0x000fca00078e0016 */
[----:B------:R4:W-:Y:S02]  /*148b0*/  STL.64 [R1+0x1bc8], R8 ;  /* 0x001bc80801007387 */ /* 0x0009e40000100a00 */
[C---:B----4-:R-:W-:Y:S08]  /*148c0*/  HMMA.16816.F32 R8, R24.reuse, R20, R4 ;  /* 0x000000141808723c */ /* 0x050ff00000001804 */
[----:B---3--:R-:W-:Y:S01]  /*148d0*/  HMMA.16816.F32 R12, R24, R16, R12 ;  /* 0x00000010180c723c */ /* 0x008fe2000000180c */
[----:B------:R-:W-:Y:S11]  /*148e0*/  STL.64 [R1+0x1ba0], R16 ;  /* 0x001ba01001007387 */ /* 0x000ff60000100a00 */
[----:B------:R-:W-:Y:S11]  /*148f0*/  @!UPT UIADD3 URZ, URZ, URZ, URZ ;  /* 0x0000003f3f3ff290 */ /* 0x000ff6000fffe03f */
[----:B------:R0:W-:Y:S01]  /*14900*/  STL.64 [R1+0x3c0], R12 ;  /* 0x0003c00c01007387 */ /* 0x0001e20000100a00 */
[----:B------:R1:W-:Y:S02]  /*14910*/  STL.64 [R1+0x3c8], R14 ;  /* 0x0003c80e01007387 */ /* 0x0003e40000100a00 */
[----:B------:R-:W2:Y:S02]  /*14920*/  LDL.LU.64 R4, [R1+0x1e0] ;  /* 0x0001e00001047983 */ /* 0x000ea40000300a00 */
[----:B------:R-:W2:Y:S01]  /*14930*/  LDL.LU.64 R6, [R1+0x1e8] ;  /* 0x0001e80001067983 */ /* 0x000ea20000300a00 */
[----:B------:R3:W-:Y:S01]  /*14940*/  STL.64 [R1+0x3b0], R8 ;  /* 0x0003b00801007387 */ /* 0x0007e20000100a00 */
[----:B------:R4:W-:Y:S03]  /*14950*/  STL.64 [R1+0x3b8], R10 ;  /* 0x0003b80a01007387 */ /* 0x0009e60000100a00 */
[----:B0-----:R-:W2:Y:S01]  /*14960*/  LDL.LU.64 R12, [R1+0x190] ;  /* 0x00019000010c7983 */ /* 0x001ea20000300a00 */
[----:B-1----:R-:W2:Y:S03]  /*14970*/  LDL.LU.64 R14, [R1+0x198] ;  /* 0x00019800010e7983 */ /* 0x002ea60000300a00 */
[----:B---3--:R-:W3:Y:S01]  /*14980*/  LDL.LU.64 R8, [R1+0x2c0] ;  /* 0x0002c00001087983 */ /* 0x008ee20000300a00 */
[----:B----4-:R-:W4:Y:S03]  /*14990*/  LDL.LU.64 R10, [R1+0x2c8] ;  /* 0x0002c800010a7983 */ /* 0x010f260000300a00 */
[----:B----4-:R-:W-:Y:S01]  /*149a0*/  STL.64 [R1+0x1bd8], R10 ;  /* 0x001bd80a01007387 */ /* 0x010fe20000100a00 */
[----:B---3--:R0:W-:Y:S02]  /*149b0*/  STL.64 [R1+0x1bd0], R8 ;  /* 0x001bd00801007387 */ /* 0x0081e40000100a00 */
[----:B------:R-:W3:Y:S02]  /*149c0*/  LDL.LU.64 R16, [R1+0x2a0] ;  /* 0x0002a00001107983 */ /* 0x000ee40000300a00 */
[----:B0-----:R-:W-:-:S02]  /*149d0*/  IMAD.MOV.U32 R8, RZ, RZ, R19 ;  /* 0x000000ffff087224 */ /* 0x001fc400078e0013 */
[----:B------:R-:W-:Y:S02]  /*149e0*/  IMAD.MOV.U32 R9, RZ, RZ, R18 ;  /* 0x000000ffff097224 */ /* 0x000fe400078e0012 */
[----:B------:R-:W4:Y:S04]  /*149f0*/  LDL.LU.64 R18, [R1+0x2a8] ;  /* 0x0002a80001127983 */ /* 0x000f280000300a00 */
[----:B----4-:R-:W-:Y:S01]  /*14a00*/  STL.64 [R1+0x1bc0], R18 ;  /* 0x001bc01201007387 */ /* 0x010fe20000100a00 */
[----:B---3--:R0:W-:Y:S03]  /*14a10*/  STL.64 [R1+0x1bb8], R16 ;  /* 0x001bb81001007387 */ /* 0x0081e60000100a00 */
[----:B0-----:R-:W3:Y:S01]  /*14a20*/  LDL.LU.64 R16, [R1+0x2b0] ;  /* 0x0002b00001107983 */ /* 0x001ee20000300a00 */
[----:B------:R-:W4:Y:S03]  /*14a30*/  LDL.LU.64 R18, [R1+0x2b8] ;  /* 0x0002b80001127983 */ /* 0x000f260000300a00 */
[----:B----4-:R-:W-:Y:S01]  /*14a40*/  STL.64 [R1+0x1be8], R18 ;  /* 0x001be81201007387 */ /* 0x010fe20000100a00 */
[----:B---3--:R0:W-:Y:S03]  /*14a50*/  STL.64 [R1+0x1be0], R16 ;  /* 0x001be01001007387 */ /* 0x0081e60000100a00 */
[----:B0-----:R-:W3:Y:S01]  /*14a60*/  LDL.LU.64 R16, [R1+0x550] ;  /* 0x0005500001107983 */ /* 0x001ee20000300a00 */
[----:B------:R-:W3:Y:S02]  /*14a70*/  LDL.LU.64 R18, [R1+0x558] ;  /* 0x0005580001127983 */ /* 0x000ee40000300a00 */
[----:B------:R0:W-:Y:S02]  /*14a80*/  STL.64 [R1+0x1b98], R20 ;  /* 0x001b981401007387 */ /* 0x0001e40000100a00 */
[----:B0-----:R-:W-:-:S02]  /*14a90*/  IMAD.MOV.U32 R20, RZ, RZ, R28 ;  /* 0x000000ffff147224 */ /* 0x001fc400078e001c */
[----:B------:R-:W-:Y:S01]  /*14aa0*/  IMAD.MOV.U32 R21, RZ, RZ, R2 ;  /* 0x000000ffff157224 */ /* 0x000fe200078e0002 */
[----:B------:R-:W4:Y:S06]  /*14ab0*/  LDL.LU R28, [R1+0x1c10] ;  /* 0x001c1000011c7983 */ /* 0x000f2c0000300800 */
[C---:B--2---:R-:W-:Y:S01]  /*14ac0*/  HMMA.16816.F32 R20, R24.reuse, R20, R4 ;  /* 0x000000141814723c */ /* 0x044fe20000001804 */
[----:B------:R-:W2:Y:S11]  /*14ad0*/  LDL.LU.64 R4, [R1+0x1c08] ;  /* 0x001c080001047983 */ /* 0x000eb60000300a00 */
[----:B------:R-:W-:Y:S11]  /*14ae0*/  @!UPT UIADD3 URZ, URZ, URZ, URZ ;  /* 0x0000003f3f3ff290 */ /* 0x000ff6000fffe03f */
[----:B------:R0:W-:Y:S01]  /*14af0*/  STL.64 [R1+0x3a0], R20 ;  /* 0x0003a01401007387 */ /* 0x0001e20000100a00 */
[----:B------:R1:W-:Y:S03]  /*14b00*/  STL.64 [R1+0x3a8], R22 ;  /* 0x0003a81601007387 */ /* 0x0003e60000100a00 */
[----:B0-----:R-:W3:Y:S01]  /*14b10*/  LDL.LU.64 R20, [R1+0x1c0] ;  /* 0x0001c00001147983 */ /* 0x001ee20000300a00 */
[----:B-1----:R-:W3:Y:S01]  /*14b20*/  LDL.LU.64 R22, [R1+0x1c8] ;  /* 0x0001c80001167983 */ /* 0x002ee20000300a00 */
[----:B--2---:R-:W-:Y:S02]  /*14b30*/  HMMA.16816.F32 R24, R24, R4, R12 ;  /* 0x000000041818723c */ /* 0x004fe4000000180c */
[----:B------:R-:W2:Y:S01]  /*14b40*/  LDL.LU R14, [R1+0x1c04] ;  /* 0x001c0400010e7983 */ /* 0x000ea20000300800 */
[----:B------:R-:W2:Y:S02]  /*14b50*/  LDL.LU R13, [R1+0x1c00] ;  /* 0x001c0000010d7983 */ /* 0x000ea40000300800 */
[----:B------:R-:W-:-:S02]  /*14b60*/  IMAD.MOV.U32 R2, RZ, RZ, R5 ;  /* 0x000000ffff027224 */ /* 0x000fc400078e0005 */
[----:B------:R-:W-:Y:S11]  /*14b70*/  IMAD.MOV.U32 R12, RZ, RZ, R4 ;  /* 0x000000ffff0c7224 */ /* 0x000ff600078e0004 */
[----:B------:R-:W-:Y:S05]  /*14b80*/  @!UPT UIADD3 URZ, URZ, URZ, URZ ;  /* 0x0000003f3f3ff290 */ /* 0x000fea000fffe03f */
[----:B------:R-:W-:Y:S01]  /*14b90*/  STL.64 [R1+0x300], R24 ;  /* 0x0003001801007387 */ /* 0x000fe20000100a00 */
[----:B------:R-:W-:Y:S02]  /*14ba0*/  STL.64 [R1+0x308], R26 ;  /* 0x0003081a01007387 */ /* 0x000fe40000100a00 */
[----:B------:R-:W3:Y:S02]  /*14bb0*/  LDL.LU.64 R6, [R1+0x1bf8] ;  /* 0x001bf80001067983 */ /* 0x000ee40000300a00 */
[----:B------:R-:W3:Y:S02]  /*14bc0*/  LDL.LU.64 R4, [R1+0x1bf0] ;  /* 0x001bf00001047983 */ /* 0x000ee40000300a00 */
[----:B---3--:R-:W-:Y:S01]  /*14bd0*/  HMMA.16816.F32 R8, R4, R8, R16 ;  /* 0x000000080408723c */ /* 0x008fe20000001810 */
[----:B------:R-:W3:Y:S01]  /*14be0*/  LDL.LU.64 R18, [R1+0x1be8] ;  /* 0x001be80001127983 */ /* 0x000ee20000300a00 */
[----:B------:R-:W3:Y:S11]  /*14bf0*/  LDL.LU.64 R16, [R1+0x1be0] ;  /* 0x001be00001107983 */ /* 0x000ef60000300a00 */
[----:B------:R-:W-:Y:S10]  /*14c00*/  @!UPT UIADD3 URZ, URZ, URZ, URZ ;  /* 0x0000003f3f3ff290 */ /* 0x000ff4000fffe03f */
[----:B------:R-:W-:Y:S01]  /*14c10*/  STL.64 [R1+0x2f0], R8 ;  /* 0x0002f00801007387 */ /* 0x000fe20000100a00 */
[----:B------:R0:W-:Y:S03]  /*14c20*/  STL.64 [R1+0x2f8], R10 ;  /* 0x0002f80a01007387 */ /* 0x0001e60000100a00 */
[----:B0-----:R-:W3:Y:S01]  /*14c30*/  LDL.LU.64 R10, [R1+0x1bd8] ;  /* 0x001bd800010a7983 */ /* 0x001ee20000300a00 */
[----:B------:R-:W3:Y:S02]  /*14c40*/  LDL.LU.64 R8, [R1+0x1bd0] ;  /* 0x001bd00001087983 */ /* 0x000ee40000300a00 */
[----:B--2---:R-:W-:Y:S02]  /*14c50*/  IMAD.MOV.U32 R24, RZ, RZ, R14 ;  /* 0x000000ffff187224 */ /* 0x004fe400078e000e */
[----:B------:R-:W-:-:S07]  /*14c60*/  IMAD.MOV.U32 R25, RZ, RZ, R13 ;  /* 0x000000ffff197224 */ /* 0x000fce00078e000d */
[C---:B---3--:R-:W-:Y:S01]  /*14c70*/  HMMA.16816.F32 R24, R4.reuse, R24, R8 ;  /* 0x000000180418723c */ /* 0x048fe20000001808 */
[----:B------:R-:W2:Y:S11]  /*14c80*/  LDL.LU.64 R8, [R1+0x1bc8] ;  /* 0x001bc80001087983 */ /* 0x000eb60000300a00 */
[----:B------:R-:W-:Y:S11]  /*14c90*/  @!UPT UIADD3 URZ, URZ, URZ, URZ ;  /* 0x0000003f3f3ff290 */ /* 0x000ff6000fffe03f */
[----:B------:R0:W-:Y:S01]  /*14ca0*/  STL.64 [R1+0x2e0], R24 ;  /* 0x0002e01801007387 */ /* 0x0001e20000100a00 */
[----:B------:R1:W-:Y:S03]  /*14cb0*/  STL.64 [R1+0x2e8], R26 ;  /* 0x0002e81a01007387 */ /* 0x0003e60000100a00 */
[----:B0-----:R-:W3:Y:S01]  /*14cc0*/  LDL.LU.64 R24, [R1+0x4b0] ;  /* 0x0004b00001187983 */ /* 0x001ee20000300a00 */
[----:B-1----:R-:W3:Y:S01]  /*14cd0*/  LDL.LU.64 R26, [R1+0x4b8] ;  /* 0x0004b800011a7983 */ /* 0x002ee20000300a00 */
[C---:B--2---:R-:W-:Y:S02]  /*14ce0*/  HMMA.16816.F32 R8, R4.reuse, R8, R16 ;  /* 0x000000080408723c */ /* 0x044fe40000001810 */
[----:B---3--:R-:W-:Y:S01]  /*14cf0*/  STL.64 [R1+0x1b90], R26 ;  /* 0x001b901a01007387 */ /* 0x008fe20000100a00 */
[----:B------:R0:W-:Y:S03]  /*14d00*/  STL.64 [R1+0x1b88], R24 ;  /* 0x001b881801007387 */ /* 0x0001e60000100a00 */
[----:B0-----:R-:W2:Y:S01]  /*14d10*/  LDL.LU.64 R24, [R1+0x290] ;  /* 0x0002900001187983 */ /* 0x001ea20000300a00 */
[----:B------:R-:W2:Y:S02]  /*14d20*/  LDL.LU.64 R26, [R1+0x298] ;  /* 0x00029800011a7983 */ /* 0x000ea40000300a00 */
[----:B------:R-:W3:Y:S02]  /*14d30*/  LDL.LU.64 R18, [R1+0x1bc0] ;  /* 0x001bc00001127983 */ /* 0x000ee40000300a00 */
[----:B------:R-:W3:Y:S11]  /*14d40*/  LDL.LU.64 R16, [R1+0x1bb8] ;  /* 0x001bb80001107983 */ /* 0x000ef60000300a00 */
[----:B------:R-:W-:Y:S01]  /*14d50*/  @!UPT UIADD3 URZ, URZ, URZ, URZ ;  /* 0x0000003f3f3ff290 */ /* 0x000fe2000fffe03f */
[----:B------:R-:W-:Y:S01]  /*14d60*/  STL.64 [R1+0x2d0], R8 ;  /* 0x0002d00801007387 */ /* 0x000fe20000100a00 */
[----:B------:R0:W-:Y:S03]  /*14d70*/  STL.64 [R1+0x2d8], R10 ;  /* 0x0002d80a01007387 */ /* 0x0001e60000100a00 */
[----:B0-----:R-:W2:Y:S01]  /*14d80*/  LDL.LU.64 R10, [R1+0x1bb0] ;  /* 0x001bb000010a7983 */ /* 0x001ea20000300a00 */
[----:B------:R-:W3:Y:S02]  /*14d90*/  LDL.LU.64 R8, [R1+0x1ba8] ;  /* 0x001ba80001087983 */ /* 0x000ee40000300a00 */
[C---:B---3--:R-:W-:Y:S11]  /*14da0*/  HMMA.16816.F32 R16, R4.reuse, R8, R16 ;  /* 0x000000080410723c */ /* 0x048ff60000001810 */
[----:B------:R-:W-:Y:S11]  /*14db0*/  @!UPT UIADD3 URZ, URZ, URZ, URZ ;  /* 0x0000003f3f3ff290 */ /* 0x000ff6000fffe03f */
[----:B------:R-:W-:Y:S01]  /*14dc0*/  @!UPT UIADD3 URZ, URZ, URZ, URZ ;  /* 0x0000003f3f3ff290 */ /* 0x000fe2000fffe03f */
[----:B------:R0:W-:Y:S01]  /*14dd0*/  STL.64 [R1+0x2c0], R16 ;  /* 0x0002c01001007387 */ /* 0x0001e20000100a00 */
[----:B------:R1:W-:Y:S03]  /*14de0*/  STL.64 [R1+0x2c8], R18 ;  /* 0x0002c81201007387 */ /* 0x0003e60000100a00 */
[----:B0-----:R-:W1:Y:S01]  /*14df0*/  LDL.LU.64 R16, [R1+0x1ba0] ;  /* 0x001ba00001107983 */ /* 0x001e620000300a00 */
[----:B--2---:R-:W-:Y:S02]  /*14e00*/  STL.64 [R1+0x1b60], R10 ;  /* 0x001b600a01007387 */ /* 0x004fe40000100a00 */
[----:B------:R-:W-:Y:S01]  /*14e10*/  STL.64 [R1+0x1b58], R8 ;  /* 0x001b580801007387 */ /* 0x000fe20000100a00 */
[C---:B-1----:R-:W-:Y:S01]  /*14e20*/  HMMA.16816.F32 R16, R4.reuse, R16, R20 ;  /* 0x000000100410723c */ /* 0x042fe20000001814 */
[----:B------:R-:W2:Y:S11]  /*14e30*/  LDL.LU.64 R20, [R1+0x1b98] ;  /* 0x001b980001147983 */ /* 0x000eb60000300a00 */
[----:B------:R-:W-:Y:S11]  /*14e40*/  @!UPT UIADD3 URZ, URZ, URZ, URZ ;  /* 0x0000003f3f3ff290 */ /* 0x000ff6000fffe03f */
[----:B------:R-:W-:Y:S01]  /*14e50*/  STL.64 [R1+0x2b0], R16 ;  /* 0x0002b01001007387 */ /* 0x000fe20000100a00 */
[----:B------:R-:W-:Y:S02]  /*14e60*/  STL.64 [R1+0x2b8], R18 ;  /* 0x0002b81201007387 */ /* 0x000fe40000100a00 */
[----:B------:R-:W0:Y:S02]  /*14e70*/  LDSM.16.MT88.4 R16, [R0+0x180] ;  /* 0x000180000010783b */ /* 0x000e240000004200 */
[----:B0-----:R-:W-:Y:S02]  /*14e80*/  STL.64 [R1+0x1b20], R18 ;  /* 0x001b201201007387 */ /* 0x001fe40000100a00 */
[----:B------:R0:W-:Y:S02]  /*14e90*/  STL.64 [R1+0x1b18], R16 ;  /* 0x001b181001007387 */ /* 0x0001e40000100a00 */
[----:B0-----:R-:W3:Y:S01]  /*14ea0*/  LDL.LU.64 R16, [R1+0x70] ;  /* 0x0000700001107983 */ /* 0x001ee20000300a00 */
[C---:B--2---:R-:W-:Y:S03]  /*14eb0*/  HMMA.16816.F32 R20, R4.reuse, R20, R24 ;  /* 0x000000140414723c */ /* 0x044fe60000001818 */
[----:B------:R-:W3:Y:S01]  /*14ec0*/  LDL.LU.64 R26, [R1+0x1b90] ;  /* 0x001b9000011a7983 */ /* 0x000ee20000300a00 */
[----:B------:R-:W3:Y:S11]  /*14ed0*/  LDL.LU.64 R24, [R1+0x1b88] ;  /* 0x001b880001187983 */ /* 0x000ef60000300a00 */
[----:B------:R-:W-:Y:S08]  /*14ee0*/  @!UPT UIADD3 URZ, URZ, URZ, URZ ;  /* 0x0000003f3f3ff290 */ /* 0x000ff0000fffe03f */
[----:B------:R-:W-:Y:S01]  /*14ef0*/  STL.64 [R1+0x2a0], R20 ;  /* 0x0002a01401007387 */ /* 0x000fe20000100a00 */
[----:B------:R-:W-:Y:S02]  /*14f00*/  STL.64 [R1+0x2a8], R22 ;  /* 0x0002a81601007387 */ /* 0x000fe40000100a00 */
[----:B----4-:R-:W0:Y:S02]  /*14f10*/  LDSM.16.MT88.4 R20, [R28+0x2000] ;  /* 0x002000001c14783b */ /* 0x010e240000004200 */
[----:B0-----:R-:W-:Y:S02]  /*14f20*/  STL.64 [R1+0x1a78], R22 ;  /* 0x001a781601007387 */ /* 0x001fe40000100a00 */
[----:B------:R0:W-:Y:S02]  /*14f30*/  STL.64 [R1+0x1a70], R20 ;  /* 0x001a701401007387 */ /* 0x0001e40000100a00 */
[----:B0-----:R-:W2:Y:S01]  /*14f40*/  LDL.LU.64 R20, [R1+0x500] ;  /* 0x0005000001147983 */ /* 0x001ea20000300a00 */
[----:B------:R-:W4:Y:S01]  /*14f50*/  LDL.LU.64 R22, [R1+0x508] ;  /* 0x0005080001167983 */ /* 0x000f220000300a00 */
[----:B---3--:R-:W-:Y:S11]  /*14f60*/  HMMA.16816.F32 R24, R4, R16, R24 ;  /* 0x000000100418723c */ /* 0x008ff60000001818 */
[----:B------:R-:W-:Y:S11]  /*14f70*/  @!UPT UIADD3 URZ, URZ, URZ, URZ ;  /* 0x0000003f3f3ff290 */ /* 0x000ff6000fffe03f */
[----:B------:R-:W-:Y:S01]  /*14f80*/  @!UPT UIADD3 URZ, URZ, URZ, URZ ;  /* 0x0000003f3f3ff290 */ /* 0x000fe2000fffe03f */
[----:B------:R-:W-:Y:S01]  /*14f90*/  STL.64 [R1+0x290], R24 ;  /* 0x0002901801007387 */ /* 0x000fe20000100a00 */
[----:B------:R-:W-:Y:S02]  /*14fa0*/  STL.64 [R1+0x298], R26 ;  /* 0x0002981a01007387 */ /* 0x000fe40000100a00 */
[----:B------:R-:W0:Y:S01]  /*14fb0*/  LDSM.16.MT88.4 R24, [R28+0x2080] ;  /* 0x002080001c18783b */ /* 0x000e220000004200 */
[----:B----4-:R-:W-:Y:S03]  /*14fc0*/  STL.64 [R1+0x1b70], R22 ;  /* 0x001b701601007387 */ /* 0x010fe60000100a00 */
[----:B--2---:R1:W-:Y:S02]  /*14fd0*/  STL.64 [R1+0x1b68], R20 ;  /* 0x001b681401007387 */ /* 0x0043e40000100a00 */
[----:B-1----:R-:W2:Y:S01]  /*14fe0*/  LDL.LU.64 R20, [R1+0x20] ;  /* 0x0000200001147983 */ /* 0x002ea20000300a00 */
[----:B------:R1:W-:Y:S03]  /*14ff0*/  STL.64 [R1+0x1b38], R16 ;  /* 0x001b381001007387 */ /* 0x0003e60000100a00 */
[----:B-1----:R-:W3:Y:S04]  /*15000*/  LDL.LU.64 R16, [R1+0x30] ;  /* 0x0000300001107983 */ /* 0x002ee80000300a00 */
[----:B---3--:R1:W-:Y:S04]  /*15010*/  STL.64 [R1+0x1b48], R16 ;  /* 0x001b481001007387 */ /* 0x0083e80000100a00 */
[----:B-1----:R-:W3:Y:S01]  /*15020*/  LDL.LU.64 R16, [R1+0x40] ;  /* 0x0000400001107983 */ /* 0x002ee20000300a00 */
[----:B------:R-:W-:-:S02]  /*15030*/  IMAD.MOV.U32 R8, RZ, RZ, R12 ;  /* 0x000000ffff087224 */ /* 0x000fc400078e000c */
[----:B------:R-:W-:Y:S02]  /*15040*/  IMAD.MOV.U32 R9, RZ, RZ, R2 ;  /* 0x000000ffff097224 */ /* 0x000fe400078e0002 */
[----:B------:R-:W-:Y:S01]  /*15050*/  LDSM.16.MT88.4 R12, [R0+0x100] ;  /* 0x00010000000c783b */ /* 0x000fe20000004200 */
[----:B---3--:R1:W-:Y:S04]  /*15060*/  STL.64 [R1+0x1b50], R16 ;  /* 0x001b501001007387 */ /* 0x0083e80000100a00 */
[----:B-1----:R-:W3:Y:S01]  /*15070*/  LDL.LU.64 R16, [R1+0x1a0] ;  /* 0x0001a00001107983 */ /* 0x002ee20000300a00 */
[----:B------:R-:W3:Y:S02]  /*15080*/  LDL.LU.64 R18, [R1+0x1a8] ;  /* 0x0001a80001127983 */ /* 0x000ee40000300a00 */
[----:B0-----:R-:W-:Y:S02]  /*15090*/  STL.64 [R1+0x1a00], R26 ;  /* 0x001a001a01007387 */ /* 0x001fe40000100a00 */
[----:B------:R0:W-:Y:S02]  /*150a0*/  STL.64 [R1+0x19f8], R24 ;  /* 0x0019f81801007387 */ /* 0x0001e40000100a00 */
[----:B0-----:R-:W4:Y:S01]  /*150b0*/  LDL.LU.64 R24, [R1] ;  /* 0x0000000001187983 */ /* 0x001f220000300a00 */
[----:B------:R-:W2:Y:S01]  /*150c0*/  LDL.64 R26, [R1+0x8] ;  /* 0x00000800011a7983 */ /* 0x000ea20000100a00 */
[----:B---3--:R-:W-:Y:S02]  /*150d0*/  HMMA.16816.F32 R4, R4, R8, R16 ;  /* 0x000000080404723c */ /* 0x008fe40000001810 */
[----:B--2---:R-:W-:Y:S01]  /*150e0*/  STL.64 [R1+0x1b80], R26 ;  /* 0x001b801a01007387 */ /* 0x004fe20000100a00 */
[----:B----4-:R0:W-:Y:S03]  /*150f0*/  STL.64 [R1+0x1b78], R24 ;  /* 0x001b781801007387 */ /* 0x0101e60000100a00 */
[----:B0-----:R-:W2:Y:S01]  /*15100*/  LDL.LU.64 R24, [R1+0x510] ;  /* 0x0005100001187983 */ /* 0x001ea20000300a00 */
[----:B------:R-:W2:Y:S02]  /*15110*/  LDL.LU.64 R26, [R1+0x518] ;  /* 0x00051800011a7983 */ /* 0x000ea40000300a00 */
[----:B------:R-:W3:Y:S02]  /*15120*/  LDL.LU.64 R8, [R1+0x4f0] ;  /* 0x0004f00001087983 */ /* 0x000ee40000300a00 */
[----:B------:R-:W3:Y:S11]  /*15130*/  LDL.LU.64 R10, [R1+0x4f8] ;  /* 0x0004f800010a7983 */ /* 0x000ef60000300a00 */
[----:B------:R-:W-:Y:S01]  /*15140*/  @!UPT UIADD3 URZ, URZ, URZ, URZ ;  /* 0x0000003f3f3ff290 */ /* 0x000fe2000fffe03f */
[----:B------:R-:W-:Y:S01]  /*15150*/  STL.64 [R1+0x1e0], R4 ;  /* 0x0001e00401007387 */ /* 0x000fe20000100a00 */
[----:B------:R-:W-:Y:S02]  /*15160*/  STL.64 [R1+0x1e8], R6 ;  /* 0x0001e80601007387 */ /* 0x000fe40000100a00 */
[----:B------:R-:W0:Y:S04]  /*15170*/  LDSM.16.MT88.4 R4, [R28+0x2100] ;  /* 0x002100001c04783b */ /* 0x000e280000004200 */
[----:B------:R-:W4:Y:S01]  /*15180*/  LDL.LU.64 R16, [R1+0x4e0] ;  /* 0x0004e00001107983 */ /* 0x000f220000300a00 */
[----:B------:R-:W4:Y:S04]  /*15190*/  LDL.LU.64 R18, [R1+0x4e8] ;  /* 0x0004e80001127983 */ /* 0x000f280000300a00 */
[----:B0-----:R-:W-:Y:S01]  /*151a0*/  STL.64 [R1+0x1998], R6 ;  /* 0x0019980601007387 */ /* 0x001fe20000100a00 */
[----:B------:R0:W-:Y:S03]  /*151b0*/  STL.64 [R1+0x1990], R4 ;  /* 0x0019900401007387 */ /* 0x0001e60000100a00 */
[----:B0-----:R-:W3:Y:S01]  /*151c0*/  LDL.LU.64 R4, [R1+0x80] ;  /* 0x0000800001047983 */ /* 0x001ee20000300a00 */
[----:B------:R-:W3:Y:S02]  /*151d0*/  LDL.64 R6, [R1+0x88] ;  /* 0x0000880001067983 */ /* 0x000ee40000100a00 */
[----:B------:R-:W-:-:S02]  /*151e0*/  IMAD.MOV.U32 R0, RZ, RZ, R20 ;  /* 0x000000ffff007224 */ /* 0x000fc400078e0014 */
[----:B------:R-:W-:Y:S01]  /*151f0*/  IMAD.MOV.U32 R2, RZ, RZ, R21 ;  /* 0x000000ffff027224 */ /* 0x000fe200078e0015 */
[C---:B--2---:R-:W-:Y:S01]  /*15200*/  HMMA.16816.F32 R24, R12.reuse, R20, R24 ;  /* 0x000000140c18723c */ /* 0x044fe20000001818 */
[----:B---3--:R-:W-:Y:S01]  /*15210*/  STL.64 [R1+0x1b30], R6 ;  /* 0x001b300601007387 */ /* 0x008fe20000100a00 */
[----:B------:R0:W-:Y:S03]  /*15220*/  STL.64 [R1+0x1b28], R4 ;  /* 0x001b280401007387 */ /* 0x0001e60000100a00 */
[----:B0-----:R-:W2:Y:S11]  /*15230*/  LDL.LU.64 R4, [R1+0x10] ;  /* 0x0000100001047983 */ /* 0x001eb60000300a00 */
[----:B------:R-:W-:Y:S07]  /*15240*/  @!UPT UIADD3 URZ, URZ, URZ, URZ ;  /* 0x0000003f3f3ff290 */ /* 0x000fee000fffe03f */
[----:B------:R-:W-:Y:S02]  /*15250*/  STL.64 [R1+0x1c0], R24 ;  /* 0x0001c01801007387 */ /* 0x000fe40000100a00 */
[----:B------:R0:W-:Y:S02]  /*15260*/  STL.64 [R1+0x1c8], R26 ;  /* 0x0001c81a01007387 */ /* 0x0001e40000100a00 */
[----:B0-----:R-:W3:Y:S01]  /*15270*/  LDL.LU.64 R26, [R1+0x1b80] ;  /* 0x001b8000011a7983 */ /* 0x001ee20000300a00 */
[----:B------:R-:W2:Y:S02]  /*15280*/  LDL.LU.64 R24, [R1+0x1b78] ;  /* 0x001b780001187983 */ /* 0x000ea40000300a00 */
[----:B------:R-:W2:Y:S02]  /*15290*/  LDL.LU.64 R22, [R1+0x1b70] ;  /* 0x001b700001167983 */ /* 0x000ea40000300a00 */
[----:B------:R-:W2:Y:S02]  /*152a0*/  LDL.LU.64 R20, [R1+0x1b68] ;  /* 0x001b680001147983 */ /* 0x000ea40000300a00 */
[C---:B--2---:R-:W-:Y:S08]  /*152b0*/  HMMA.16816.F32 R20, R12.reuse, R4, R20 ;  /* 0x000000040c14723c */ /* 0x044ff00000001814 */
[----:B------:R-:W-:Y:S11]  /*152c0*/  HMMA.16816.F32 R8, R12, R24, R8 ;  /* 0x000000180c08723c */ /* 0x000ff60000001808 */
[----:B------:R-:W-:Y:S04]  /*152d0*/  @!UPT UIADD3 URZ, URZ, URZ, URZ ;  /* 0x0000003f3f3ff290 */ /* 0x000fe8000fffe03f */
[----:B------:R0:W-:Y:S01]  /*152e0*/  STL.64 [R1+0x1b0], R20 ;  /* 0x0001b01401007387 */ /* 0x0001e20000100a00 */
[----:B------:R-:W-:Y:S02]  /*152f0*/  STL.64 [R1+0x1b8], R22 ;  /* 0x0001b81601007387 */ /* 0x000fe40000100a00 */
[----:B0-----:R-:W-:Y:S02]  /*15300*/  IMAD.MOV.U32 R21, RZ, RZ, R4 ;  /* 0x000000ffff157224 */ /* 0x001fe400078e0004 */
[----:B------:R-:W-:-:S05]  /*15310*/  IMAD.MOV.U32 R20, RZ, RZ, R5 ;  /* 0x000000ffff147224 */ /* 0x000fca00078e0005 */
[----:B------:R0:W-:Y:S04]  /*15320*/  STL.64 [R1+0x1b40], R20 ;  /* 0x001b401401007387 */ /* 0x0001e80000100a00 */
[----:B0-----:R-:W2:Y:S01]  /*15330*/  LDL.LU.64 R20, [R1+0x170] ;  /* 0x0001700001147983 */ /* 0x001ea20000300a00 */
[----:B------:R-:W2:Y:S02]  /*15340*/  LDL.LU.64 R22, [R1+0x178] ;  /* 0x0001780001167983 */ /* 0x000ea40000300a00 */
[----:B------:R-:W2:Y:S02]  /*15350*/  LDL.LU.64 R4, [R1+0x160] ;  /* 0x0001600001047983 */ /* 0x000ea40000300a00 */
[----:B------:R-:W2:Y:S01]  /*15360*/  LDL.LU.64 R6, [R1+0x168] ;  /* 0x0001680001067983 */ /* 0x000ea20000300a00 */
[----:B------:R-:W-:Y:S01]  /*15370*/  STL.64 [R1+0x1a0], R8 ;  /* 0x0001a00801007387 */ /* 0x000fe20000100a00 */
[----:B------:R0:W-:Y:S03]  /*15380*/  STL.64 [R1+0x1a8], R10 ;  /* 0x0001a80a01007387 */ /* 0x0001e60000100a00 */
[----:B0-----:R-:W2:Y:S01]  /*15390*/  LDL.LU.64 R10, [R1+0x1b60] ;  /* 0x001b6000010a7983 */ /* 0x001ea20000300a00 */
[----:B------:R-:W4:Y:S02]  /*153a0*/  LDL.LU.64 R8, [R1+0x1b58] ;  /* 0x001b580001087983 */ /* 0x000f240000300a00 */
[----:B---3--:R-:W-:Y:S02]  /*153b0*/  STL.64 [R1+0x1af0], R26 ;  /* 0x001af01a01007387 */ /* 0x008fe40000100a00 */
[----:B------:R0:W-:Y:S02]  /*153c0*/  STL.64 [R1+0x1ae8], R24 ;  /* 0x001ae81801007387 */ /* 0x0001e40000100a00 */
[----:B0-----:R-:W3:Y:S01]  /*153d0*/  LDL.LU.64 R24, [R1+0x490] ;  /* 0x0004900001187983 */ /* 0x001ee20000300a00 */
[----:B------:R-:W3:Y:S01]  /*153e0*/  LDL.LU.64 R26, [R1+0x498] ;  /* 0x00049800011a7983 */ /* 0x000ee20000300a00 */
[C---:B----4-:R-:W-:Y:S11]  /*153f0*/  HMMA.16816.F32 R16, R12.reuse, R8, R16 ;  /* 0x000000080c10723c */ /* 0x050ff60000001810 */
[----:B------:R-:W-:Y:S11]  /*15400*/  @!UPT UIADD3 URZ, URZ, URZ, URZ ;  /* 0x0000003f3f3ff290 */ /* 0x000ff6000fffe03f */
[----:B------:R-:W-:Y:S01]  /*15410*/  @!UPT UIADD3 URZ, URZ, URZ, URZ ;  /* 0x0000003f3f3ff290 */ /* 0x000fe2000fffe03f */
[----:B------:R0:W-:Y:S01]  /*15420*/  STL.64 [R1+0x190], R16 ;  /* 0x0001901001007387 */ /* 0x0001e20000100a00 */
[----:B------:R-:W-:Y:S03]  /*15430*/  STL.64 [R1+0x198], R18 ;  /* 0x0001981201007387 */ /* 0x000fe60000100a00 */
[----:B0-----:R-:W4:Y:S01]  /*15440*/  LDL.LU.64 R16, [R1+0x1b50] ;  /* 0x001b500001107983 */ /* 0x001f220000300a00 */
[----:B--2---:R-:W-:Y:S02]  /*15450*/  STL.64 [R1+0x1ae0], R10 ;  /* 0x001ae00a01007387 */ /* 0x004fe40000100a00 */
[----:B------:R0:W-:Y:S02]  /*15460*/  STL.64 [R1+0x1ad8], R8 ;  /* 0x001ad80801007387 */ /* 0x0001e40000100a00 */
[----:B0-----:R-:W4:Y:S01]  /*15470*/  LDL.LU.64 R8, [R1+0x180] ;  /* 0x0001800001087983 */ /* 0x001f220000300a00 */
[----:B------:R-:W4:Y:S02]  /*15480*/  LDL.LU.64 R10, [R1+0x188] ;  /* 0x00018800010a7983 */ /* 0x000f240000300a00 */
[C---:B----4-:R-:W-:Y:S11]  /*15490*/  HMMA.16816.F32 R8, R12.reuse, R16, R8 ;  /* 0x000000100c08723c */ /* 0x050ff60000001808 */
[----:B------:R-:W-:Y:S11]  /*154a0*/  @!UPT UIADD3 URZ, URZ, URZ, URZ ;  /* 0x0000003f3f3ff290 */ /* 0x000ff6000fffe03f */
[----:B------:R-:W-:Y:S01]  /*154b0*/  @!UPT UIADD3 URZ, URZ, URZ, URZ ;  /* 0x0000003f3f3ff290 */ /* 0x000fe2000fffe03f */
[----:B------:R0:W-:Y:S01]  /*154c0*/  STL.64 [R1+0x180], R8 ;  /* 0x0001800801007387 */ /* 0x0001e20000100a00 */
[----:B------:R1:W-:Y:S02]  /*154d0*/  STL.64 [R1+0x188], R10 ;  /* 0x0001880a01007387 */ /* 0x0003e40000100a00 */
[----:B0-----:R-:W-:Y:S02]  /*154e0*/  IMAD.MOV.U32 R9, RZ, RZ, R16 ;  /* 0x000000ffff097224 */ /* 0x001fe400078e0010 */
[----:B------:R-:W-:Y:S02]  /*154f0*/  IMAD.MOV.U32 R8, RZ, RZ, R17 ;  /* 0x000000ffff087224 */ /* 0x000fe400078e0011 */
[----:B------:R-:W2:Y:S02]  /*15500*/  LDL.LU.64 R16, [R1+0x1b48] ;  /* 0x001b480001107983 */ /* 0x000ea40000300a00 */
[----:B--2---:R-:W-:Y:S01]  /*15510*/  HMMA.16816.F32 R20, R12, R16, R20 ;  /* 0x000000100c14723c */ /* 0x004fe20000001814 */
[----:B-1----:R-:W-:-:S02]  /*15520*/  IMAD.MOV.U32 R11, RZ, RZ, R16 ;  /* 0x000000ffff0b7224 */ /* 0x002fc400078e0010 */
[----:B------:R-:W-:Y:S11]  /*15530*/  IMAD.MOV.U32 R10, RZ, RZ, R17 ;  /* 0x000000ffff0a7224 */ /* 0x000ff600078e0011 */
[----:B------:R-:W-:Y:S09]  /*15540*/  @!UPT UIADD3 URZ, URZ, URZ, URZ ;  /* 0x0000003f3f3ff290 */ /* 0x000ff2000fffe03f */
[----:B------:R0:W-:Y:S01]  /*15550*/  STL.64 [R1+0x170], R20 ;  /* 0x0001701401007387 */ /* 0x0001e20000100a00 */
[----:B------:R-:W-:Y:S03]  /*15560*/  STL.64 [R1+0x178], R22 ;  /* 0x0001781601007387 */ /* 0x000fe60000100a00 */
[----:B0-----:R-:W2:Y:S01]  /*15570*/  LDL.LU.64 R20, [R1+0x1b40] ;  /* 0x001b400001147983 */ /* 0x001ea20000300a00 */
[----:B------:R-:W4:Y:S02]  /*15580*/  LDL.LU.64 R16, [R1+0x1b38] ;  /* 0x001b380001107983 */ /* 0x000f240000300a00 */
[C---:B----4-:R-:W-:Y:S11]  /*15590*/  HMMA.16816.F32 R4, R12.reuse, R16, R4 ;  /* 0x000000100c04723c */ /* 0x050ff60000001804 */
[----:B------:R-:W-:Y:S11]  /*155a0*/  @!UPT UIADD3 URZ, URZ, URZ, URZ ;  /* 0x0000003f3f3ff290 */ /* 0x000ff6000fffe03f */
[----:B------:R-:W-:Y:S01]  /*155b0*/  @!UPT UIADD3 URZ, URZ, URZ, URZ ;  /* 0x0000003f3f3ff290 */ /* 0x000fe2000fffe03f */
[----:B------:R-:W-:Y:S01]  /*155c0*/  STL.64 [R1+0x160], R4 ;  /* 0x0001600401007387 */ /* 0x000fe20000100a00 */
[----:B------:R0:W-:Y:S03]  /*155d0*/  STL.64 [R1+0x168], R6 ;  /* 0x0001680601007387 */ /* 0x0001e60000100a00 */
[----:B0-----:R-:W4:Y:S01]  /*155e0*/  LDL.LU.64 R6, [R1+0x1b30] ;  /* 0x001b300001067983 */ /* 0x001f220000300a00 */
[----:B------:R-:W3:Y:S02]  /*155f0*/  LDL.LU.64 R4, [R1+0x1b28] ;  /* 0x001b280001047983 */ /* 0x000ee40000300a00 */
[----:B------:R-:W-:Y:S02]  /*15600*/  IMAD.MOV.U32 R23, RZ, RZ, R16 ;  /* 0x000000ffff177224 */ /* 0x000fe400078e0010 */
[----:B------:R-:W-:Y:S01]  /*15610*/  IMAD.MOV.U32 R22, RZ, RZ, R17 ;  /* 0x000000ffff167224 */ /* 0x000fe200078e0011 */
[----:B------:R-:W2:Y:S01]  /*15620*/  LDL.LU.64 R18, [R1+0x1b20] ;  /* 0x001b200001127983 */ /* 0x000ea20000300a00 */
[----:B------:R-:W2:Y:S01]  /*15630*/  LDL.LU.64 R16, [R1+0x1b18] ;  /* 0x001b180001107983 */ /* 0x000ea20000300a00 */
[----:B---3--:R-:W-:Y:S02]  /*15640*/  HMMA.16816.F32 R12, R12, R4, R24 ;  /* 0x000000040c0c723c */ /* 0x008fe40000001818 */
[----:B----4-:R-:W-:Y:S01]  /*15650*/  STL.64 [R1+0x1a88], R6 ;  /* 0x001a880601007387 */ /* 0x010fe20000100a00 */
[----:B------:R0:W-:Y:S04]  /*15660*/  STL.64 [R1+0x1a80], R4 ;  /* 0x001a800401007387 */ /* 0x0001e80000100a00 */
[----:B0-----:R-:W-:-:S02]  /*15670*/  IMAD.MOV.U32 R4, RZ, RZ, R23 ;  /* 0x000000ffff047224 */ /* 0x001fc400078e0017 */
[----:B------:R-:W-:Y:S02]  /*15680*/  IMAD.MOV.U32 R5, RZ, RZ, R22 ;  /* 0x000000ffff057224 */ /* 0x000fe400078e0016 */
[----:B--2---:R-:W-:Y:S02]  /*15690*/  IMAD.MOV.U32 R24, RZ, RZ, R21 ;  /* 0x000000ffff187224 */ /* 0x004fe400078e0015 */
[----:B------:R-:W-:-:S10]  /*156a0*/  IMAD.MOV.U32 R25, RZ, RZ, R20 ;  /* 0x000000ffff197224 */ /* 0x000fd400078e0014 */
[----:B------:R-:W-:Y:S01]  /*156b0*/  STL.64 [R1+0xb0], R12 ;  /* 0x0000b00c01007387 */ /* 0x000fe20000100a00 */
[----:B------:R-:W-:Y:S02]  /*156c0*/  STL.64 [R1+0xb8], R14 ;  /* 0x0000b80e01007387 */ /* 0x000fe40000100a00 */
[----:B------:R0:W-:Y:S02]  /*156d0*/  STL.64 [R1+0x1aa0], R4 ;  /* 0x001aa00401007387 */ /* 0x0001e40000100a00 */
[----:B0-----:R-:W-:Y:S02]  /*156e0*/  IMAD.MOV.U32 R4, RZ, RZ, R11 ;  /* 0x000000ffff047224 */ /* 0x001fe400078e000b */
[----:B------:R-:W-:-:S05]  /*156f0*/  IMAD.MOV.U32 R5, RZ, RZ, R10 ;  /* 0x000000ffff057224 */ /* 0x000fca00078e000a */
[----:B------:R0:W-:Y:S01]  /*15700*/  STL.64 [R1+0x1ab8], R4 ;  /* 0x001ab80401007387 */ /* 0x0001e20000100a00 */
[----:B------:R1:W-:Y:S02]  /*15710*/  STL.64 [R1+0x1b08], R24 ;  /* 0x001b081801007387 */ /* 0x0003e40000100a00 */
[----:B0-----:R-:W-:Y:S02]  /*15720*/  IMAD.MOV.U32 R4, RZ, RZ, R9 ;  /* 0x000000ffff047224 */ /* 0x001fe400078e0009 */
[----:B------:R-:W-:Y:S01]  /*15730*/  IMAD.MOV.U32 R5, RZ, RZ, R8 ;  /* 0x000000ffff057224 */ /* 0x000fe200078e0008 */
[----:B-1----:R-:W2:Y:S01]  /*15740*/  LDL.LU.64 R24, [R1+0x480] ;  /* 0x0004800001187983 */ /* 0x002ea20000300a00 */
[----:B------:R-:W2:Y:S03]  /*15750*/  LDL.LU.64 R26, [R1+0x488] ;  /* 0x00048800011a7983 */ /* 0x000ea60000300a00 */
[----:B------:R-:W-:Y:S01]  /*15760*/  STL.64 [R1+0x1ad0], R4 ;  /* 0x001ad00401007387 */ /* 0x000fe20000100a00 */
[----:B------:R-:W3:Y:S02]  /*15770*/  LDL.LU R12, [R1+0x350] ;  /* 0x00035000010c7983 */ /* 0x000ee40000300800 */
[----:B------:R-:W3:Y:S02]  /*15780*/  LDL.LU R13, [R1+0x354] ;  /* 0x00035400010d7983 */ /* 0x000ee40000300800 */
[----:B------:R-:W4:Y:S01]  /*15790*/  LDL.LU R14, [R1+0x358] ;  /* 0x00035800010e7983 */ /* 0x000f220000300800 */
[----:B------:R-:W4:Y:S01]  /*157a0*/  LDL.LU R15, [R1+0x35c] ;  /* 0x00035c00010f7983 */ /* 0x000f220000300800 */
[----:B------:R-:W2:Y:S02]  /*157b0*/  LDL.LU.64 R8, [R1+0x60] ;  /* 0x0000600001087983 */ /* 0x000ea40000300a00 */
[----:B------:R-:W2:Y:S02]  /*157c0*/  LDL.LU.64 R10, [R1+0x68] ;  /* 0x00006800010a7983 */ /* 0x000ea40000300a00 */
[----:B--2---:R-:W-:Y:S01]  /*157d0*/  STL.64 [R1+0x1b00], R10 ;  /* 0x001b000a01007387 */ /* 0x004fe20000100a00 */
[----:B------:R0:W-:Y:S03]  /*157e0*/  STL.64 [R1+0x1af8], R8 ;  /* 0x001af80801007387 */ /* 0x0001e60000100a00 */
[----:B0-----:R-:W2:Y:S01]  /*157f0*/  LDL.LU.64 R8, [R1+0x150] ;  /* 0x0001500001087983 */ /* 0x001ea20000300a00 */
[----:B------:R-:W2:Y:S02]  /*15800*/  LDL.LU.64 R10, [R1+0x158] ;  /* 0x00015800010a7983 */ /* 0x000ea40000300a00 */
[----:B------:R-:W2:Y:S02]  /*15810*/  LDL.LU.64 R4, [R1+0x50] ;  /* 0x0000500001047983 */ /* 0x000ea40000300a00 */
[----:B------:R-:W2:Y:S01]  /*15820*/  LDL.LU.64 R6, [R1+0x58] ;  /* 0x0000580001067983 */ /* 0x000ea20000300a00 */
[----:B------:R-:W2:Y:S01]  /*15830*/  LDL.LU.64 R20, [R1+0x110] ;  /* 0x0001100001147983 */ /* 0x000ea20000300a00 */
[----:B------:R-:W2:Y:S03]  /*15840*/  LDL.LU.64 R22, [R1+0x118] ;  /* 0x0001180001167983 */ /* 0x000ea60000300a00 */
[----:B--2---:R-:W-:Y:S01]  /*15850*/  STL.64 [R1+0x1a98], R22 ;  /* 0x001a981601007387 */ /* 0x004fe20000100a00 */
[----:B------:R0:W-:Y:S03]  /*15860*/  STL.64 [R1+0x1a90], R20 ;  /* 0x001a901401007387 */ /* 0x0001e60000100a00 */
[----:B0-----:R-:W2:Y:S01]  /*15870*/  LDL.LU.64 R20, [R1+0x120] ;  /* 0x0001200001147983 */ /* 0x001ea20000300a00 */
        /* <DEDUP_REMOVED lines=8> */
[----:B------:R-:W2:Y:S02]  /*15900*/  LDL.LU.64 R22, [R1+0x148] ;  /* 0x0001480001167983 */ /* 0x000ea40000300a00 */
[----:B----4-:R-:W-:Y:S02]  /*15910*/  STL.64 [R1+0x1a60], R14 ;  /* 0x001a600e01007387 */ /* 0x010fe40000100a00 */
[----:B---3--:R0:W-:Y:S02]  /*15920*/  STL.64 [R1+0x1a58], R12 ;  /* 0x001a580c01007387 */ /* 0x0081e40000100a00 */
[----:B0-----:R-:W-:-:S02]  /*15930*/  IMAD.MOV.U32 R12, RZ, RZ, R0 ;  /* 0x000000ffff0c7224 */ /* 0x001fc400078e0000 */
[----:B------:R-:W-:Y:S01]  /*15940*/  IMAD.MOV.U32 R13, RZ, RZ, R2 ;  /* 0x000000ffff0d7224 */ /* 0x000fe200078e0002 */
[----:B------:R-:W3:Y:S01]  /*15950*/  LDL.LU R0, [R1+0x1b14] ;  /* 0x001b140001007983 */ /* 0x000ee20000300800 */
[----:B------:R-:W4:Y:S02]  /*15960*/  LDL.LU R2, [R1+0x1b10] ;  /* 0x001b100001027983 */ /* 0x000f240000300800 */
[----:B------:R-:W2:Y:S02]  /*15970*/  LDL R14, [R1+0x28] ;  /* 0x00002800010e7983 */ /* 0x000ea40000100800 */
[----:B------:R-:W2:Y:S01]  /*15980*/  LDL R15, [R1+0x2c] ;  /* 0x00002c00010f7983 */ /* 0x000ea20000100800 */
[C---:B------:R-:W-:Y:S11]  /*15990*/  HMMA.16816.F32 R24, R16.reuse, R12, R24 ;  /* 0x0000000c1018723c */ /* 0x040ff60000001818 */
[----:B------:R-:W-:Y:S11]  /*159a0*/  @!UPT UIADD3 URZ, URZ, URZ, URZ ;  /* 0x0000003f3f3ff290 */ /* 0x000ff6000fffe03f */
[----:B------:R-:W-:Y:S01]  /*159b0*/  @!UPT UIADD3 URZ, URZ, URZ, URZ ;  /* 0x0000003f3f3ff290 */ /* 0x000fe2000fffe03f */
[----:B------:R0:W-:Y:S01]  /*159c0*/  STL.64 [R1+0xa0], R24 ;  /* 0x0000a01801007387 */ /* 0x0001e20000100a00 */
[----:B------:R1:W-:Y:S03]  /*159d0*/  STL.64 [R1+0xa8], R26 ;  /* 0x0000a81a01007387 */ /* 0x0003e60000100a00 */
[----:B0-----:R-:W1:Y:S02]  /*159e0*/  LDL.LU.64 R24, [R1+0x1b08] ;  /* 0x001b080001187983 */ /* 0x001e640000300a00 */
[C---:B-1----:R-:W-:Y:S02]  /*159f0*/  HMMA.16816.F32 R24, R16.reuse, R24, R8 ;  /* 0x000000181018723c */ /* 0x042fe40000001808 */
[----:B------:R-:W2:Y:S01]  /*15a00*/  LDL.LU.64 R10, [R1+0x1b00] ;  /* 0x001b0000010a7983 */ /* 0x000ea20000300a00 */
[----:B------:R-:W2:Y:S11]  /*15a10*/  LDL.LU.64 R8, [R1+0x1af8] ;  /* 0x001af80001087983 */ /* 0x000eb60000300a00 */
[----:B------:R-:W-:Y:S09]  /*15a20*/  @!UPT UIADD3 URZ, URZ, URZ, URZ ;  /* 0x0000003f3f3ff290 */ /* 0x000ff2000fffe03f */
[----:B------:R-:W-:Y:S01]  /*15a30*/  STL.64 [R1+0x90], R24 ;  /* 0x0000901801007387 */ /* 0x000fe20000100a00 */
[----:B------:R0:W-:Y:S03]  /*15a40*/  STL.64 [R1+0x98], R26 ;  /* 0x0000981a01007387 */ /* 0x0001e60000100a00 */
[----:B0-----:R-:W2:Y:S01]  /*15a50*/  LDL.LU.64 R26, [R1+0x1af0] ;  /* 0x001af000011a7983 */ /* 0x001ea20000300a00 */
[----:B------:R-:W2:Y:S02]  /*15a60*/  LDL.LU.64 R24, [R1+0x1ae8] ;  /* 0x001ae80001187983 */ /* 0x000ea40000300a00 */
[C---:B--2---:R-:W-:Y:S11]  /*15a70*/  HMMA.16816.F32 R8, R16.reuse, R24, R8 ;  /* 0x000000181008723c */ /* 0x044ff60000001808 */
[----:B------:R-:W-:Y:S11]  /*15a80*/  @!UPT UIADD3 URZ, URZ, URZ, URZ ;  /* 0x0000003f3f3ff290 */ /* 0x000ff6000fffe03f */
[----:B------:R-:W-:Y:S01]  /*15a90*/  @!UPT UIADD3 URZ, URZ, URZ, URZ ;  /* 0x0000003f3f3ff290 */ /* 0x000fe2000fffe03f */
[----:B------:R-:W-:Y:S01]  /*15aa0*/  STL.64 [R1+0x60], R8 ;  /* 0x0000600801007387 */ /* 0x000fe20000100a00 */
[----:B------:R0:W-:Y:S03]  /*15ab0*/  STL.64 [R1+0x68], R10 ;  /* 0x0000680a01007387 */ /* 0x0001e60000100a00 */
[----:B0-----:R-:W2:Y:S01]  /*15ac0*/  LDL.LU.64 R10, [R1+0x1ae0] ;  /* 0x001ae000010a7983 */ /* 0x001ea20000300a00 */
[----:B------:R-:W2:Y:S02]  /*15ad0*/  LDL.LU.64 R8, [R1+0x1ad8] ;  /* 0x001ad80001087983 */ /* 0x000ea40000300a00 */
[----:B------:R0:W-:Y:S02]  /*15ae0*/  STL.64 [R1+0x1a68], R26 ;  /* 0x001a681a01007387 */ /* 0x0001e40000100a00 */
[----:B------:R-:W3:Y:S01]  /*15af0*/  LDL.LU R24, [R1+0x270] ;  /* 0x0002700001187983 */ /* 0x000ee20000300800 */
[----:B------:R-:W3:Y:S04]  /*15b00*/  LDL.LU R25, [R1+0x274] ;  /* 0x0002740001197983 */ /* 0x000ee80000300800 */
[----:B0-----:R-:W3:Y:S01]  /*15b10*/  LDL.LU R26, [R1+0x278] ;  /* 0x00027800011a7983 */ /* 0x001ee20000300800 */
[----:B------:R-:W3:Y:S01]  /*15b20*/  LDL.LU R27, [R1+0x27c] ;  /* 0x00027c00011b7983 */ /* 0x000ee20000300800 */
[C---:B--2---:R-:W-:Y:S11]  /*15b30*/  HMMA.16816.F32 R4, R16.reuse, R8, R4 ;  /* 0x000000081004723c */ /* 0x044ff60000001804 */
        /* <DEDUP_REMOVED lines=25> */
[----:B0-----:R-:W2:Y:S01]  /*15cd0*/  LDL.LU.64 R6, [R1+0x1a88] ;  /* 0x001a880001067983 */ /* 0x001ea20000300a00 */
[----:B------:R-:W2:Y:S02]  /*15ce0*/  LDL.LU.64 R4, [R1+0x1a80] ;  /* 0x001a800001047983 */ /* 0x000ea40000300a00 */
[----:B--2---:R-:W-:Y:S01]  /*15cf0*/  HMMA.16816.F32 R16, R16, R4, R20 ;  /* 0x000000041010723c */ /* 0x004fe20000001814 */
[----:B------:R-:W3:Y:S01]  /*15d00*/  LDL.LU.64 R22, [R1+0x1a78] ;  /* 0x001a780001167983 */ /* 0x000ee20000300a00 */
[----:B------:R-:W3:Y:S02]  /*15d10*/  LDL.LU.64 R20, [R1+0x1a70] ;  /* 0x001a700001147983 */ /* 0x000ee40000300a00 */
[----:B------:R0:W-:Y:S02]  /*15d20*/  STL.64 [R1+0x1a18], R6 ;  /* 0x001a180601007387 */ /* 0x0001e40000100a00 */
[----:B0-----:R-:W2:Y:S11]  /*15d30*/  LDL.64 R6, [R1+0x18] ;  /* 0x0000180001067983 */ /* 0x001eb60000100a00 */
[----:B------:R-:W-:Y:S06]  /*15d40*/  @!UPT UIADD3 URZ, URZ, URZ, URZ ;  /* 0x0000003f3f3ff290 */ /* 0x000fec000fffe03f */
[----:B------:R-:W-:Y:S01]  /*15d50*/  STL.64 [R1+0x110], R16 ;  /* 0x0001101001007387 */ /* 0x000fe20000100a00 */
[----:B------:R0:W-:Y:S03]  /*15d60*/  STL.64 [R1+0x118], R18 ;  /* 0x0001181201007387 */ /* 0x0001e60000100a00 */
[----:B0-----:R-:W2:Y:S04]  /*15d70*/  LDL R18, [R1+0x48] ;  /* 0x0000480001127983 */ /* 0x001ea80000100800 */
[----:B------:R-:W2:Y:S01]  /*15d80*/  LDL R19, [R1+0x4c] ;  /* 0x00004c0001137983 */ /* 0x000ea20000100800 */
[----:B---3--:R-:W-:Y:S03]  /*15d90*/  HMMA.16816.F32 R12, R20, R14, R24 ;  /* 0x0000000e140c723c */ /* 0x008fe60000001818 */
[----:B--2---:R-:W-:Y:S01]  /*15da0*/  STL.64 [R1+0x1a40], R18 ;  /* 0x001a401201007387 */ /* 0x004fe20000100a00 */
[----:B------:R-:W2:Y:S02]  /*15db0*/  LDL.LU R16, [R1+0x360] ;  /* 0x0003600001107983 */ /* 0x000ea40000300800 */
[----:B------:R-:W2:Y:S02]  /*15dc0*/  LDL.LU R17, [R1+0x364] ;  /* 0x0003640001117983 */ /* 0x000ea40000300800 */
[----:B------:R-:W3:Y:S11]  /*15dd0*/  LDL.LU.64 R26, [R1+0x1a68] ;  /* 0x001a6800011a7983 */ /* 0x000ef60000300a00 */
[----:B------:R-:W-:Y:S04]  /*15de0*/  @!UPT UIADD3 URZ, URZ, URZ, URZ ;  /* 0x0000003f3f3ff290 */ /* 0x000fe8000fffe03f */
[----:B------:R-:W-:Y:S01]  /*15df0*/  STL.64 [R1+0x120], R12 ;  /* 0x0001200c01007387 */ /* 0x000fe20000100a00 */
[----:B------:R0:W-:Y:S03]  /*15e00*/  STL.64 [R1+0x128], R14 ;  /* 0x0001280e01007387 */ /* 0x0001e60000100a00 */
[----:B0-----:R-:W3:Y:S01]  /*15e10*/  LDL.LU.64 R14, [R1+0x1a60] ;  /* 0x001a6000010e7983 */ /* 0x001ee20000300a00 */
[----:B------:R-:W3:Y:S02]  /*15e20*/  LDL.LU.64 R12, [R1+0x1a58] ;  /* 0x001a5800010c7983 */ /* 0x000ee40000300a00 */
[----:B----4-:R-:W-:Y:S02]  /*15e30*/  IMAD.MOV.U32 R18, RZ, RZ, R2 ;  /* 0x000000ffff127224 */ /* 0x010fe400078e0002 */
[----:B------:R-:W-:Y:S02]  /*15e40*/  IMAD.MOV.U32 R19, RZ, RZ, R0 ;  /* 0x000000ffff137224 */ /* 0x000fe400078e0000 */
[----:B------:R-:W-:-:S02]  /*15e50*/  IMAD.MOV.U32 R2, RZ, RZ, R6 ;  /* 0x000000ffff027224 */ /* 0x000fc400078e0006 */
[----:B------:R-:W-:-:S03]  /*15e60*/  IMAD.MOV.U32 R0, RZ, RZ, R7 ;  /* 0x000000ffff007224 */ /* 0x000fc600078e0007 */
[C---:B--2---:R-:W-:Y:S08]  /*15e70*/  HMMA.16816.F32 R16, R20.reuse, R6, R16 ;  /* 0x000000061410723c */ /* 0x044ff00000001810 */
[----:B---3--:R-:W-:Y:S01]  /*15e80*/  HMMA.16816.F32 R4, R20, R26, R12 ;  /* 0x0000001a1404723c */ /* 0x008fe2000000180c */
[----:B------:R-:W-:Y:S11]  /*15e90*/  IMAD.MOV.U32 R9, RZ, RZ, R26 ;  /* 0x000000ffff097224 */ /* 0x000ff600078e001a */
[----:B------:R-:W-:Y:S03]  /*15ea0*/  @!UPT UIADD3 URZ, URZ, URZ, URZ ;  /* 0x0000003f3f3ff290 */ /* 0x000fe6000fffe03f */
[----:B------:R-:W-:Y:S01]  /*15eb0*/  STL.64 [R1+0x270], R16 ;  /* 0x0002701001007387 */ /* 0x000fe20000100a00 */
[----:B------:R-:W-:Y:S02]  /*15ec0*/  STL.64 [R1+0x278], R18 ;  /* 0x0002781201007387 */ /* 0x000fe40000100a00 */
[----:B------:R-:W-:-:S05]  /*15ed0*/  IMAD.MOV.U32 R8, RZ, RZ, R27 ;  /* 0x000000ffff087224 */ /* 0x000fca00078e001b */
[----:B------:R0:W-:Y:S01]  /*15ee0*/  STL.64 [R1+0x4a0], R4 ;  /* 0x0004a00401007387 */ /* 0x0001e20000100a00 */
[----:B------:R1:W-:Y:S02]  /*15ef0*/  STL.64 [R1+0x4a8], R6 ;  /* 0x0004a80601007387 */ /* 0x0003e40000100a00 */
[----:B------:R-:W2:Y:S02]  /*15f00*/  LDL.LU R24, [R1+0x260] ;  /* 0x0002600001187983 */ /* 0x000ea40000300800 */
[----:B------:R-:W2:Y:S01]  /*15f10*/  LDL.LU R25, [R1+0x264] ;  /* 0x0002640001197983 */ /* 0x000ea20000300800 */
[----:B------:R-:W3:Y:S01]  /*15f20*/  LDL.LU R26, [R1+0x268] ;  /* 0x00026800011a7983 */ /* 0x000ee20000300800 */
[----:B------:R-:W3:Y:S03]  /*15f30*/  LDL.LU R27, [R1+0x26c] ;  /* 0x00026c00011b7983 */ /* 0x000ee60000300800 */
[----:B0-----:R-:W4:Y:S01]  /*15f40*/  LDL.LU R4, [R1+0x310] ;  /* 0x0003100001047983 */ /* 0x001f220000300800 */
[----:B------:R-:W4:Y:S02]  /*15f50*/  LDL.LU R5, [R1+0x314] ;  /* 0x0003140001057983 */ /* 0x000f240000300800 */
[----:B-1----:R-:W2:Y:S02]  /*15f60*/  LDL.LU R6, [R1+0x318] ;  /* 0x0003180001067983 */ /* 0x002ea40000300800 */
[----:B------:R-:W2:Y:S01]  /*15f70*/  LDL.LU R7, [R1+0x31c] ;  /* 0x00031c0001077983 */ /* 0x000ea20000300800 */
[----:B------:R-:W3:Y:S01]  /*15f80*/  LDL.LU R16, [R1+0x340] ;  /* 0x0003400001107983 */ /* 0x000ee20000300800 */
[----:B------:R-:W3:Y:S02]  /*15f90*/  LDL.LU R17, [R1+0x344] ;  /* 0x0003440001117983 */ /* 0x000ee40000300800 */
[----:B------:R-:W3:Y:S02]  /*15fa0*/  LDL.LU R18, [R1+0x348] ;  /* 0x0003480001127983 */ /* 0x000ee40000300800 */
[----:B------:R-:W3:Y:S01]  /*15fb0*/  LDL.LU R19, [R1+0x34c] ;  /* 0x00034c0001137983 */ /* 0x000ee20000300800 */
[----:B--2---:R0:W-:Y:S01]  /*15fc0*/  STL.64 [R1+0x1a28], R6 ;  /* 0x001a280601007387 */ /* 0x0041e20000100a00 */
[----:B----4-:R1:W-:Y:S03]  /*15fd0*/  STL.64 [R1+0x1a20], R4 ;  /* 0x001a200401007387 */ /* 0x0103e60000100a00 */
[----:B0-----:R-:W2:Y:S04]  /*15fe0*/  LDL R6, [R1+0x38] ;  /* 0x0000380001067983 */ /* 0x001ea80000100800 */
[----:B------:R-:W2:Y:S04]  /*15ff0*/  LDL R7, [R1+0x3c] ;  /* 0x00003c0001077983 */ /* 0x000ea80000100800 */
[----:B--2---:R0:W-:Y:S01]  /*16000*/  STL.64 [R1+0x1a38], R6 ;  /* 0x001a380601007387 */ /* 0x0041e20000100a00 */
[----:B-1----:R-:W2:Y:S02]  /*16010*/  LDL.LU R4, [R1+0x330] ;  /* 0x0003300001047983 */ /* 0x002ea40000300800 */
[----:B------:R-:W2:Y:S01]  /*16020*/  LDL.LU R5, [R1+0x334] ;  /* 0x0003340001057983 */ /* 0x000ea20000300800 */
[----:B0-----:R-:W2:Y:S01]  /*16030*/  LDL.LU R6, [R1+0x338] ;  /* 0x0003380001067983 */ /* 0x001ea20000300800 */
[----:B------:R-:W2:Y:S02]  /*16040*/  LDL.LU R7, [R1+0x33c] ;  /* 0x00033c0001077983 */ /* 0x000ea40000300800 */
[----:B---3--:R0:W-:Y:S02]  /*16050*/  STL.64 [R1+0x1a10], R26 ;  /* 0x001a101a01007387 */ /* 0x0081e40000100a00 */
[----:B------:R1:W-:Y:S01]  /*16060*/  STL.64 [R1+0x1a08], R24 ;  /* 0x001a081801007387 */ /* 0x0003e20000100a00 */
[----:B0-----:R-:W3:Y:S01]  /*16070*/  LDL.64 R26, [R1+0x78] ;  /* 0x00007800011a7983 */ /* 0x001ee20000100a00 */
[----:B------:R-:W-:-:S02]  /*16080*/  IMAD.MOV.U32 R12, RZ, RZ, R3 ;  /* 0x000000ffff0c7224 */ /* 0x000fc400078e0003 */
[----:B------:R-:W-:Y:S02]  /*16090*/  IMAD.MOV.U32 R13, RZ, RZ, R29 ;  /* 0x000000ffff0d7224 */ /* 0x000fe400078e001d */
[----:B------:R-:W-:Y:S02]  /*160a0*/  IMAD.MOV.U32 R14, RZ, RZ, R10 ;  /* 0x000000ffff0e7224 */ /* 0x000fe400078e000a */
[----:B------:R-:W-:Y:S01]  /*160b0*/  IMAD.MOV.U32 R15, RZ, RZ, R11 ;  /* 0x000000ffff0f7224 */ /* 0x000fe200078e000b */
[----:B---3--:R0:W-:Y:S01]  /*160c0*/  STL.64 [R1+0x1a30], R26 ;  /* 0x001a301a01007387 */ /* 0x0081e20000100a00 */
[----:B-1----:R-:W3:Y:S02]  /*160d0*/  LDL.LU R24, [R1+0x320] ;  /* 0x0003200001187983 */ /* 0x002ee40000300800 */
[----:B------:R-:W3:Y:S01]  /*160e0*/  LDL.LU R25, [R1+0x324] ;  /* 0x0003240001197983 */ /* 0x000ee20000300800 */
[----:B0-----:R-:W3:Y:S01]  /*160f0*/  LDL.LU R26, [R1+0x328] ;  /* 0x00032800011a7983 */ /* 0x001ee20000300800 */
[----:B------:R-:W3:Y:S02]  /*16100*/  LDL.LU R27, [R1+0x32c] ;  /* 0x00032c00011b7983 */ /* 0x000ee40000300800 */
[----:B------:R-:W4:Y:S02]  /*16110*/  LDL.LU R3, [R1+0x1a54] ;  /* 0x001a540001037983 */ /* 0x000f240000300800 */
[----:B------:R-:W2:Y:S01]  /*16120*/  LDL.LU R29, [R1+0x1a50] ;  /* 0x001a5000011d7983 */ /* 0x000ea20000300800 */
[----:B------:R-:W2:Y:S01]  /*16130*/  LDL.LU R10, [R1+0x1a4c] ;  /* 0x001a4c00010a7983 */ /* 0x000ea20000300800 */
[----:B------:R-:W2:Y:S02]  /*16140*/  LDL.LU R11, [R1+0x1a48] ;  /* 0x001a4800010b7983 */ /* 0x000ea40000300800 */
[----:B------:R0:W-:Y:S02]  /*16150*/  STL.64 [R1+0x1948], R14 ;  /* 0x0019480e01007387 */ /* 0x0001e40000100a00 */
[----:B------:R1:W-:Y:S02]  /*16160*/  STL.64 [R1+0x1940], R12 ;  /* 0x0019400c01007387 */ /* 0x0003e40000100a00 */
[----:B0-----:R-:W-:-:S02]  /*16170*/  IMAD.MOV.U32 R14, RZ, RZ, R9 ;  /* 0x000000ffff0e7224 */ /* 0x001fc400078e0009 */
[----:B------:R-:W-:-:S05]  /*16180*/  IMAD.MOV.U32 R15, RZ, RZ, R8 ;  /* 0x000000ffff0f7224 */ /* 0x000fca00078e0008 */
[----:B------:R-:W-:Y:S01]  /*16190*/  STL.64 [R1+0x19f0], R14 ;  /* 0x0019f00e01007387 */ /* 0x000fe20000100a00 */
[----:B-1----:R-:W3:Y:S02]  /*161a0*/  LDL.LU R12, [R1+0x250] ;  /* 0x00025000010c7983 */ /* 0x002ee40000300800 */
[----:B------:R-:W3:Y:S01]  /*161b0*/  LDL.LU R13, [R1+0x254] ;  /* 0x00025400010d7983 */ /* 0x000ee20000300800 */
[C---:B--2---:R-:W-:Y:S11]  /*161c0*/  HMMA.16816.F32 R16, R20.reuse, R10, R16 ;  /* 0x0000000a1410723c */ /* 0x044ff60000001810 */
[----:B------:R-:W-:Y:S11]  /*161d0*/  @!UPT UIADD3 URZ, URZ, URZ, URZ ;  /* 0x0000003f3f3ff290 */ /* 0x000ff6000fffe03f */
[----:B------:R-:W-:Y:S01]  /*161e0*/  @!UPT UIADD3 URZ, URZ, URZ, URZ ;  /* 0x0000003f3f3ff290 */ /* 0x000fe2000fffe03f */
[----:B------:R0:W-:Y:S04]  /*161f0*/  STL.64 [R1+0x368], R18 ;  /* 0x0003681201007387 */ /* 0x0001e80000100a00 */
[----:B0-----:R-:W2:Y:S01]  /*16200*/  LDL.LU.64 R18, [R1+0x1a40] ;  /* 0x001a400001127983 */ /* 0x001ea20000300a00 */
[----:B------:R-:W-:Y:S02]  /*16210*/  IMAD.MOV.U32 R8, RZ, RZ, R16 ;  /* 0x000000ffff087224 */ /* 0x000fe400078e0010 */
[----:B------:R-:W-:Y:S02]  /*16220*/  IMAD.MOV.U32 R9, RZ, RZ, R17 ;  /* 0x000000ffff097224 */ /* 0x000fe400078e0011 */
[----:B------:R0:W-:Y:S03]  /*16230*/  STL.64 [R1+0x19e8], R10 ;  /* 0x0019e80a01007387 */ /* 0x0001e60000100a00 */
[----:B------:R-:W-:Y:S04]  /*16240*/  STL.64 [R1+0x19e0], R8 ;  /* 0x0019e00801007387 */ /* 0x000fe80000100a00 */
[----:B0-----:R-:W3:Y:S01]  /*16250*/  LDL.64 R10, [R1+0x28] ;  /* 0x00002800010a7983 */ /* 0x001ee20000100a00 */
[----:B--2---:R-:W-:Y:S11]  /*16260*/  HMMA.16816.F32 R4, R20, R18, R4 ;  /* 0x000000121404723c */ /* 0x004ff60000001804 */
[----:B------:R-:W-:Y:S11]  /*16270*/  @!UPT UIADD3 URZ, URZ, URZ, URZ ;  /* 0x0000003f3f3ff290 */ /* 0x000ff6000fffe03f */
[----:B------:R-:W-:Y:S01]  /*16280*/  @!UPT UIADD3 URZ, URZ, URZ, URZ ;  /* 0x0000003f3f3ff290 */ /* 0x000fe2000fffe03f */
[----:B------:R-:W-:Y:S01]  /*16290*/  STL.64 [R1+0x530], R4 ;  /* 0x0005300401007387 */ /* 0x000fe20000100a00 */
[----:B------:R0:W-:Y:S03]  /*162a0*/  STL.64 [R1+0x538], R6 ;  /* 0x0005380601007387 */ /* 0x0001e60000100a00 */
[----:B0-----:R-:W3:Y:S01]  /*162b0*/  LDL.LU.64 R6, [R1+0x1a38] ;  /* 0x001a380001067983 */ /* 0x001ee20000300a00 */
[----:B------:R0:W-:Y:S02]  /*162c0*/  STL.64 [R1+0x19d8], R18 ;  /* 0x0019d81201007387 */ /* 0x0001e40000100a00 */
[----:B------:R-:W-:Y:S02]  /*162d0*/  IMAD.MOV.U32 R14, RZ, RZ, R29 ;  /* 0x000000ffff0e7224 */ /* 0x000fe400078e001d */
[----:B----4-:R-:W-:Y:S02]  /*162e0*/  IMAD.MOV.U32 R15, RZ, RZ, R3 ;  /* 0x000000ffff0f7224 */ /* 0x010fe400078e0003 */
[----:B0-----:R-:W-:-:S02]  /*162f0*/  IMAD.MOV.U32 R18, RZ, RZ, R2 ;  /* 0x000000ffff127224 */ /* 0x001fc400078e0002 */
[----:B------:R-:W-:Y:S01]  /*16300*/  IMAD.MOV.U32 R19, RZ, RZ, R0 ;  /* 0x000000ffff137224 */ /* 0x000fe200078e0000 */
[C---:B---3--:R-:W-:Y:S01]  /*16310*/  HMMA.16816.F32 R4, R20.reuse, R6, R24 ;  /* 0x000000061404723c */ /* 0x048fe20000001818 */
[----:B------:R-:W2:Y:S11]  /*16320*/  LDL.LU.64 R26, [R1+0x1a30] ;  /* 0x001a3000011a7983 */ /* 0x000eb60000300a00 */
[----:B------:R-:W-:Y:S11]  /*16330*/  @!UPT UIADD3 URZ, URZ, URZ, URZ ;  /* 0x0000003f3f3ff290 */ /* 0x000ff6000fffe03f */
[----:B------:R-:W-:Y:S01]  /*16340*/  @!UPT UIADD3 URZ, URZ, URZ, URZ ;  /* 0x0000003f3f3ff290 */ /* 0x000fe2000fffe03f */
[----:B------:R-:W-:Y:S02]  /*16350*/  IMAD.MOV.U32 R2, RZ, RZ, R6 ;  /* 0x000000ffff027224 */ /* 0x000fe400078e0006 */
[----:B------:R-:W-:Y:S02]  /*16360*/  IMAD.MOV.U32 R0, RZ, RZ, R7 ;  /* 0x000000ffff007224 */ /* 0x000fe400078e0007 */
[----:B------:R-:W-:Y:S02]  /*16370*/  IMAD.MOV.U32 R29, RZ, RZ, R4 ;  /* 0x000000ffff1d7224 */ /* 0x000fe400078e0004 */
[----:B------:R-:W-:Y:S01]  /*16380*/  IMAD.MOV.U32 R3, RZ, RZ, R5 ;  /* 0x000000ffff037224 */ /* 0x000fe200078e0005 */
[----:B------:R-:W2:Y:S01]  /*16390*/  LDL.LU.64 R6, [R1+0x1a28] ;  /* 0x001a280001067983 */ /* 0x000ea20000300a00 */
[----:B------:R-:W2:Y:S03]  /*163a0*/  LDL.LU.64 R4, [R1+0x1a20] ;  /* 0x001a200001047983 */ /* 0x000ea60000300a00 */
[----:B------:R-:W-:Y:S01]  /*163b0*/  STL [R1+0x185c], R3 ;  /* 0x00185c0301007387 */ /* 0x000fe20000100800 */
[----:B------:R-:W-:Y:S01]  /*163c0*/  STL [R1+0x1858], R29 ;  /* 0x0018581d01007387 */ /* 0x000fe20000100800 */
[C---:B--2---:R-:W-:Y:S11]  /*163d0*/  HMMA.16816.F32 R4, R20.reuse, R26, R4 ;  /* 0x0000001a1404723c */ /* 0x044ff60000001804 */
[----:B------:R-:W-:Y:S11]  /*163e0*/  @!UPT UIADD3 URZ, URZ, URZ, URZ ;  /* 0x0000003f3f3ff290 */ /* 0x000ff6000fffe03f */
[----:B------:R-:W-:Y:S01]  /*163f0*/  @!UPT UIADD3 URZ, URZ, URZ, URZ ;  /* 0x0000003f3f3ff290 */ /* 0x000fe2000fffe03f */
[----:B------:R0:W-:Y:S01]  /*16400*/  STL.64 [R1+0x650], R4 ;  /* 0x0006500401007387 */ /* 0x0001e20000100a00 */
[----:B------:R1:W-:Y:S02]  /*16410*/  STL.64 [R1+0x658], R6 ;  /* 0x0006580601007387 */ /* 0x0003e40000100a00 */
[----:B0-----:R-:W-:Y:S01]  /*16420*/  IMAD.MOV.U32 R5, RZ, RZ, R26 ;  /* 0x000000ffff057224 */ /* 0x001fe200078e001a */
[----:B-1----:R-:W2:Y:S01]  /*16430*/  LDL.LU.64 R6, [R1+0x1a18] ;  /* 0x001a180001067983 */ /* 0x002ea20000300a00 */
[----:B------:R-:W-:Y:S02]  /*16440*/  IMAD.MOV.U32 R4, RZ, RZ, R27 ;  /* 0x000000ffff047224 */ /* 0x000fe400078e001b */
[----:B------:R-:W2:Y:S02]  /*16450*/  LDL.LU.64 R26, [R1+0x1a10] ;  /* 0x001a1000011a7983 */ /* 0x000ea40000300a00 */
[----:B------:R-:W2:Y:S02]  /*16460*/  LDL.LU.64 R24, [R1+0x1a08] ;  /* 0x001a080001187983 */ /* 0x000ea40000300a00 */
[----:B--2---:R-:W-:Y:S01]  /*16470*/  HMMA.16816.F32 R20, R20, R6, R24 ;  /* 0x000000061414723c */ /* 0x004fe20000001818 */
[----:B------:R-:W2:Y:S01]  /*16480*/  LDL.LU.64 R26, [R1+0x1a00] ;  /* 0x001a0000011a7983 */ /* 0x000ea20000300a00 */
[----:B------:R-:W2:Y:S11]  /*16490*/  LDL.LU.64 R24, [R1+0x19f8] ;  /* 0x0019f80001187983 */ /* 0x000eb60000300a00 */
[----:B------:R-:W-:Y:S10]  /*164a0*/  @!UPT UIADD3 URZ, URZ, URZ, URZ ;  /* 0x0000003f3f3ff290 */ /* 0x000ff4000fffe03f */
[----:B------:R0:W-:Y:S01]  /*164b0*/  STL.64 [R1+0x640], R20 ;  /* 0x0006401401007387 */ /* 0x0001e20000100a00 */
[----:B------:R1:W-:Y:S03]  /*164c0*/  STL.64 [R1+0x648], R22 ;  /* 0x0006481601007387 */ /* 0x0003e60000100a00 */
[----:B0-----:R-:W3:Y:S01]  /*164d0*/  LDL.LU R20, [R1+0x240] ;  /* 0x0002400001147983 */ /* 0x001ee20000300800 */
[----:B------:R-:W3:Y:S02]  /*164e0*/  LDL.LU R21, [R1+0x244] ;  /* 0x0002440001157983 */ /* 0x000ee40000300800 */
[----:B-1----:R-:W3:Y:S02]  /*164f0*/  LDL.LU R22, [R1+0x248] ;  /* 0x0002480001167983 */ /* 0x002ee40000300800 */
[----:B------:R-:W3:Y:S01]  /*16500*/  LDL.LU R23, [R1+0x24c] ;  /* 0x00024c0001177983 */ /* 0x000ee20000300800 */
[----:B------:R0:W-:Y:S01]  /*16510*/  STL.64 [R1+0x19a0], R6 ;  /* 0x0019a00601007387 */ /* 0x0001e20000100a00 */
[----:B------:R-:W-:-:S02]  /*16520*/  IMAD.MOV.U32 R3, RZ, RZ, R11 ;  /* 0x000000ffff037224 */ /* 0x000fc400078e000b */
[----:B0-----:R-:W-:Y:S02]  /*16530*/  IMAD.MOV.U32 R6, RZ, RZ, R5 ;  /* 0x000000ffff067224 */ /* 0x001fe400078e0005 */
[----:B------:R-:W-:Y:S01]  /*16540*/  IMAD.MOV.U32 R7, RZ, RZ, R4 ;  /* 0x000000ffff077224 */ /* 0x000fe200078e0004 */
[C---:B--2---:R-:W-:Y:S08]  /*16550*/  HMMA.16816.F32 R12, R24.reuse, R10, R12 ;  /* 0x0000000a180c723c */ /* 0x044ff0000000180c */
[C---:B---3--:R-:W-:Y:S11]  /*16560*/  HMMA.16816.F32 R20, R24.reuse, R18, R20 ;  /* 0x000000121814723c */ /* 0x048ff60000001814 */
[----:B------:R-:W-:Y:S04]  /*16570*/  @!UPT UIADD3 URZ, URZ, URZ, URZ ;  /* 0x0000003f3f3ff290 */ /* 0x000fe8000fffe03f */
[----:B------:R-:W-:Y:S01]  /*16580*/  STL.64 [R1+0x730], R12 ;  /* 0x0007300c01007387 */ /* 0x000fe20000100a00 */
[----:B------:R0:W-:Y:S03]  /*16590*/  STL.64 [R1+0x738], R14 ;  /* 0x0007380e01007387 */ /* 0x0001e60000100a00 */
[----:B0-----:R-:W2:Y:S01]  /*165a0*/  LDL.LU.64 R14, [R1+0x19f0] ;  /* 0x0019f000010e7983 */ /* 0x001ea20000300a00 */
[----:B------:R-:W2:Y:S02]  /*165b0*/  LDL.LU R8, [R1+0x230] ;  /* 0x0002300001087983 */ /* 0x000ea40000300800 */
[----:B------:R-:W-:Y:S02]  /*165c0*/  IMAD.MOV.U32 R12, RZ, RZ, R10 ;  /* 0x000000ffff0c7224 */ /* 0x000fe400078e000a */
[----:B------:R-:W2:Y:S01]  /*165d0*/  LDL.LU R9, [R1+0x234] ;  /* 0x0002340001097983 */ /* 0x000ea20000300800 */
[----:B------:R-:W2:Y:S01]  /*165e0*/  LDL.LU R10, [R1+0x238] ;  /* 0x00023800010a7983 */ /* 0x000ea20000300800 */
[----:B------:R-:W2:Y:S02]  /*165f0*/  LDL.LU R11, [R1+0x23c] ;  /* 0x00023c00010b7983 */ /* 0x000ea40000300800 */
[----:B------:R-:W3:Y:S01]  /*16600*/  LDL.LU R16, [R1+0x220] ;  /* 0x0002200001107983 */ /* 0x000ee20000300800 */
[----:B------:R0:W-:Y:S01]  /*16610*/  STL.64 [R1+0x720], R20 ;  /* 0x0007201401007387 */ /* 0x0001e20000100a00 */
[----:B------:R1:W-:Y:S02]  /*16620*/  STL.64 [R1+0x728], R22 ;  /* 0x0007281601007387 */ /* 0x0003e40000100a00 */
[----:B------:R-:W3:Y:S02]  /*16630*/  LDL.LU R17, [R1+0x224] ;  /* 0x0002240001117983 */ /* 0x000ee40000300800 */
[----:B------:R-:W3:Y:S01]  /*16640*/  LDL.LU R18, [R1+0x228] ;  /* 0x0002280001127983 */ /* 0x000ee20000300800 */
[----:B------:R-:W3:Y:S01]  /*16650*/  LDL.LU R19, [R1+0x22c] ;  /* 0x00022c0001137983 */ /* 0x000ee20000300800 */
[----:B------:R4:W-:Y:S03]  /*16660*/  STL.64 [R1+0x19b8], R6 ;  /* 0x0019b80601007387 */ /* 0x0009e60000100a00 */
[----:B0-----:R-:W2:Y:S01]  /*16670*/  LDL.LU R20, [R1+0x100] ;  /* 0x0001000001147983 */ /* 0x001ea20000300800 */
[----:B------:R-:W2:Y:S02]  /*16680*/  LDL.LU R21, [R1+0x104] ;  /* 0x0001040001157983 */ /* 0x000ea40000300800 */
[----:B-1----:R-:W2:Y:S02]  /*16690*/  LDL.LU R22, [R1+0x108] ;  /* 0x0001080001167983 */ /* 0x002ea40000300800 */
[----:B------:R-:W2:Y:S01]  /*166a0*/  LDL.LU R23, [R1+0x10c] ;  /* 0x00010c0001177983 */ /* 0x000ea20000300800 */
[----:B----4-:R-:W4:Y:S04]  /*166b0*/  LDL.64 R6, [R1+0x38] ;  /* 0x0000380001067983 */ /* 0x010f280000100a00 */
[----:B----4-:R-:W-:Y:S01]  /*166c0*/  STL.64 [R1+0x19d0], R6 ;  /* 0x0019d00601007387 */ /* 0x010fe20000100a00 */
[----:B--2---:R-:W-:Y:S02]  /*166d0*/  STL.64 [R1+0x19b0], R22 ;  /* 0x0019b01601007387 */ /* 0x004fe40000100a00 */
[----:B------:R0:W-:Y:S02]  /*166e0*/  STL.64 [R1+0x19a8], R20 ;  /* 0x0019a81401007387 */ /* 0x0001e40000100a00 */
[----:B0-----:R-:W2:Y:S01]  /*166f0*/  LDL.LU R20, [R1+0x1f0] ;  /* 0x0001f00001147983 */ /* 0x001ea20000300800 */
[----:B------:R-:W2:Y:S02]  /*16700*/  LDL.LU R21, [R1+0x1f4] ;  /* 0x0001f40001157983 */ /* 0x000ea40000300800 */
[----:B------:R-:W4:Y:S02]  /*16710*/  LDL.LU R22, [R1+0x1f8] ;  /* 0x0001f80001167983 */ /* 0x000f240000300800 */
[----:B------:R-:W4:Y:S01]  /*16720*/  LDL.LU R23, [R1+0x1fc] ;  /* 0x0001fc0001177983 */ /* 0x000f220000300800 */
[C---:B------:R-:W-:Y:S01]  /*16730*/  HMMA.16816.F32 R8, R24.reuse, R14, R8 ;  /* 0x0000000e1808723c */ /* 0x040fe20000001808 */
[----:B------:R-:W3:Y:S01]  /*16740*/  LDL.LU R4, [R1+0x210] ;  /* 0x0002100001047983 */ /* 0x000ee20000300800 */
[----:B------:R-:W3:Y:S02]  /*16750*/  LDL.LU R5, [R1+0x214] ;  /* 0x0002140001057983 */ /* 0x000ee40000300800 */
[----:B------:R-:W3:Y:S02]  /*16760*/  LDL.LU R6, [R1+0x218] ;  /* 0x0002180001067983 */ /* 0x000ee40000300800 */
[----:B------:R-:W3:Y:S01]  /*16770*/  LDL.LU R7, [R1+0x21c] ;  /* 0x00021c0001077983 */ /* 0x000ee20000300800 */
[----:B----4-:R-:W-:Y:S01]  /*16780*/  STL.64 [R1+0x19c8], R22 ;  /* 0x0019c81601007387 */ /* 0x010fe20000100a00 */
[----:B--2---:R0:W-:Y:S03]  /*16790*/  STL.64 [R1+0x19c0], R20 ;  /* 0x0019c01401007387 */ /* 0x0041e60000100a00 */
[----:B0-----:R-:W2:Y:S01]  /*167a0*/  LDL.LU R20, [R1+0x200] ;  /* 0x0002000001147983 */ /* 0x001ea20000300800 */
[----:B------:R-:W2:Y:S02]  /*167b0*/  LDL.LU R21, [R1+0x204] ;  /* 0x0002040001157983 */ /* 0x000ea40000300800 */
[----:B------:R-:W2:Y:S02]  /*167c0*/  LDL.LU R22, [R1+0x208] ;  /* 0x0002080001167983 */ /* 0x000ea40000300800 */
[----:B------:R-:W2:Y:S07]  /*167d0*/  LDL.LU R23, [R1+0x20c] ;  /* 0x00020c0001177983 */ /* 0x000eae0000300800 */
[----:B------:R-:W-:Y:S01]  /*167e0*/  STL.64 [R1+0x710], R8 ;  /* 0x0007100801007387 */ /* 0x000fe20000100a00 */
[----:B------:R0:W-:Y:S03]  /*167f0*/  STL.64 [R1+0x718], R10 ;  /* 0x0007180a01007387 */ /* 0x0001e60000100a00 */
[----:B0-----:R-:W3:Y:S01]  /*16800*/  LDL.LU.64 R10, [R1+0x19e8] ;  /* 0x0019e800010a7983 */ /* 0x001ee20000300a00 */
[----:B------:R-:W4:Y:S02]  /*16810*/  LDL.LU.64 R8, [R1+0x19e0] ;  /* 0x0019e00001087983 */ /* 0x000f240000300a00 */
[----:B------:R0:W-:Y:S02]  /*16820*/  STL.64 [R1+0x1960], R14 ;  /* 0x0019600e01007387 */ /* 0x0001e40000100a00 */
[----:B0-----:R-:W2:Y:S01]  /*16830*/  LDL.64 R14, [R1+0x18] ;  /* 0x00001800010e7983 */ /* 0x001ea20000100a00 */
[C---:B---3--:R-:W-:Y:S03]  /*16840*/  HMMA.16816.F32 R16, R24.reuse, R10, R16 ;  /* 0x0000000a1810723c */ /* 0x048fe60000001810 */
[----:B--2---:R-:W-:Y:S11]  /*16850*/  STL.64 [R1+0x1978], R14 ;  /* 0x0019780e01007387 */ /* 0x004ff60000100a00 */
[----:B------:R-:W-:Y:S09]  /*16860*/  @!UPT UIADD3 URZ, URZ, URZ, URZ ;  /* 0x0000003f3f3ff290 */ /* 0x000ff2000fffe03f */
[----:B------:R-:W-:Y:S01]  /*16870*/  STL.64 [R1+0x700], R16 ;  /* 0x0007001001007387 */ /* 0x000fe20000100a00 */
[----:B------:R0:W-:Y:S03]  /*16880*/  STL.64 [R1+0x708], R18 ;  /* 0x0007081201007387 */ /* 0x0001e60000100a00 */
[----:B0-----:R-:W2:Y:S01]  /*16890*/  LDL.LU.64 R18, [R1+0x19d8] ;  /* 0x0019d80001127983 */ /* 0x001ea20000300a00 */
[----:B------:R-:W-:Y:S02]  /*168a0*/  STL.64 [R1+0x1958], R10 ;  /* 0x0019580a01007387 */ /* 0x000fe40000100a00 */
[----:B----4-:R0:W-:Y:S02]  /*168b0*/  STL.64 [R1+0x1950], R8 ;  /* 0x0019500801007387 */ /* 0x0101e40000100a00 */
[----:B0-----:R-:W3:Y:S01]  /*168c0*/  LDL.LU R8, [R1+0xd0] ;  /* 0x0000d00001087983 */ /* 0x001ee20000300800 */
[----:B------:R-:W3:Y:S02]  /*168d0*/  LDL.LU R9, [R1+0xd4] ;  /* 0x0000d40001097983 */ /* 0x000ee40000300800 */
[----:B------:R-:W4:Y:S02]  /*168e0*/  LDL.LU R10, [R1+0xd8] ;  /* 0x0000d800010a7983 */ /* 0x000f240000300800 */
[----:B------:R-:W4:Y:S02]  /*168f0*/  LDL.LU R11, [R1+0xdc] ;  /* 0x0000dc00010b7983 */ /* 0x000f240000300800 */
[----:B----4-:R-:W-:Y:S01]  /*16900*/  STL.64 [R1+0x1970], R10 ;  /* 0x0019700a01007387 */ /* 0x010fe20000100a00 */
[----:B---3--:R0:W-:Y:S03]  /*16910*/  STL.64 [R1+0x1968], R8 ;  /* 0x0019680801007387 */ /* 0x0081e60000100a00 */
[----:B0-----:R-:W3:Y:S01]  /*16920*/  LDL.LU R8, [R1+0xe0] ;  /* 0x0000e00001087983 */ /* 0x001ee20000300800 */
[----:B------:R-:W3:Y:S02]  /*16930*/  LDL.LU R9, [R1+0xe4] ;  /* 0x0000e40001097983 */ /* 0x000ee40000300800 */
[----:B------:R-:W4:Y:S02]  /*16940*/  LDL.LU R10, [R1+0xe8] ;  /* 0x0000e800010a7983 */ /* 0x000f240000300800 */
[----:B------:R-:W4:Y:S01]  /*16950*/  LDL.LU R11, [R1+0xec] ;  /* 0x0000ec00010b7983 */ /* 0x000f220000300800 */
[C---:B--2---:R-:W-:Y:S01]  /*16960*/  HMMA.16816.F32 R4, R24.reuse, R18, R4 ;  /* 0x000000121804723c */ /* 0x044fe20000001804 */
[----:B----4-:R-:W-:Y:S01]  /*16970*/  STL.64 [R1+0x1988], R10 ;  /* 0x0019880a01007387 */ /* 0x010fe20000100a00 */
[----:B---3--:R0:W-:Y:S03]  /*16980*/  STL.64 [R1+0x1980], R8 ;  /* 0x0019800801007387 */ /* 0x0081e60000100a00 */
[----:B0-----:R-:W2:Y:S01]  /*16990*/  LDL.LU R8, [R1+0xf0] ;  /* 0x0000f00001087983 */ /* 0x001ea20000300800 */
[----:B------:R-:W2:Y:S02]  /*169a0*/  LDL.LU R9, [R1+0xf4] ;  /* 0x0000f40001097983 */ /* 0x000ea40000300800 */
[----:B------:R-:W2:Y:S02]  /*169b0*/  LDL.LU R10, [R1+0xf8] ;  /* 0x0000f800010a7983 */ /* 0x000ea40000300800 */
[----:B------:R-:W2:Y:S11]  /*169c0*/  LDL.LU R11, [R1+0xfc] ;  /* 0x0000fc00010b7983 */ /* 0x000eb60000300800 */
[----:B------:R-:W-:Y:S02]  /*169d0*/  @!UPT UIADD3 URZ, URZ, URZ, URZ ;  /* 0x0000003f3f3ff290 */ /* 0x000fe4000fffe03f */
[----:B------:R-:W-:Y:S01]  /*169e0*/  STL.64 [R1+0x6f0], R4 ;  /* 0x0006f00401007387 */ /* 0x000fe20000100a00 */
[----:B------:R0:W-:Y:S03]  /*169f0*/  STL.64 [R1+0x6f8], R6 ;  /* 0x0006f80601007387 */ /* 0x0001e60000100a00 */
[----:B0-----:R-:W3:Y:S01]  /*16a00*/  LDL.LU.64 R6, [R1+0x19d0] ;  /* 0x0019d00001067983 */ /* 0x001ee20000300a00 */
[----:B------:R-:W-:Y:S02]  /*16a10*/  IMAD.MOV.U32 R14, RZ, RZ, R12 ;  /* 0x000000ffff0e7224 */ /* 0x000fe400078e000c */
[----:B------:R-:W-:Y:S01]  /*16a20*/  IMAD.MOV.U32 R15, RZ, RZ, R3 ;  /* 0x000000ffff0f7224 */ /* 0x000fe200078e0003 */
[C---:B---3--:R-:W-:Y:S01]  /*16a30*/  HMMA.16816.F32 R20, R24.reuse, R6, R20 ;  /* 0x000000061814723c */ /* 0x048fe20000001814 */
[----:B------:R-:W-:Y:S02]  /*16a40*/  IMAD.MOV.U32 R12, RZ, RZ, R6 ;  /* 0x000000ffff0c7224 */ /* 0x000fe400078e0006 */
[----:B------:R-:W-:Y:S11]  /*16a50*/  IMAD.MOV.U32 R3, RZ, RZ, R7 ;  /* 0x000000ffff037224 */ /* 0x000ff600078e0007 */
[----:B------:R-:W-:Y:S09]  /*16a60*/  @!UPT UIADD3 URZ, URZ, URZ, URZ ;  /* 0x0000003f3f3ff290 */ /* 0x000ff2000fffe03f */
[----:B------:R-:W-:Y:S01]  /*16a70*/  STL.64 [R1+0x6e0], R20 ;  /* 0x0006e01401007387 */ /* 0x000fe20000100a00 */
[----:B------:R0:W-:Y:S03]  /*16a80*/  STL.64 [R1+0x6e8], R22 ;  /* 0x0006e81601007387 */ /* 0x0001e60000100a00 */
[----:B0-----:R-:W3:Y:S01]  /*16a90*/  LDL.LU.64 R22, [R1+0x19c8] ;  /* 0x0019c80001167983 */ /* 0x001ee20000300a00 */
[----:B------:R-:W3:Y:S02]  /*16aa0*/  LDL.LU.64 R20, [R1+0x19c0] ;  /* 0x0019c00001147983 */ /* 0x000ee40000300a00 */
[----:B------:R-:W3:Y:S02]  /*16ab0*/  LDL.LU.64 R6, [R1+0x19b8] ;  /* 0x0019b80001067983 */ /* 0x000ee40000300a00 */
[C---:B---3--:R-:W-:Y:S01]  /*16ac0*/  HMMA.16816.F32 R4, R24.reuse, R6, R20 ;  /* 0x000000061804723c */ /* 0x048fe20000001814 */
[----:B------:R-:W3:Y:S01]  /*16ad0*/  LDL.LU.64 R22, [R1+0x19b0] ;  /* 0x0019b00001167983 */ /* 0x000ee20000300a00 */
[----:B------:R-:W3:Y:S11]  /*16ae0*/  LDL.LU.64 R20, [R1+0x19a8] ;  /* 0x0019a80001147983 */ /* 0x000ef60000300a00 */
[----:B------:R-:W-:Y:S10]  /*16af0*/  @!UPT UIADD3 URZ, URZ, URZ, URZ ;  /* 0x0000003f3f3ff290 */ /* 0x000ff4000fffe03f */
[----:B------:R-:W-:Y:S01]  /*16b00*/  STL.64 [R1+0x6d0], R4 ;  /* 0x0006d00401007387 */ /* 0x000fe20000100a00 */
[----:B------:R0:W-:Y:S03]  /*16b10*/  STL.64 [R1+0x6d8], R6 ;  /* 0x0006d80601007387 */ /* 0x0001e60000100a00 */
[----:B0-----:R-:W3:Y:S02]  /*16b20*/  LDL.LU.64 R6, [R1+0x19a0] ;  /* 0x0019a00001067983 */ /* 0x001ee40000300a00 */
[----:B---3--:R-:W-:Y:S07]  /*16b30*/  HMMA.16816.F32 R24, R24, R6, R20 ;  /* 0x000000061818723c */ /* 0x008fee0000001814 */
[----:B------:R-:W-:-:S02]  /*16b40*/  IMAD.MOV.U32 R21, RZ, RZ, R6 ;  /* 0x000000ffff157224 */ /* 0x000fc400078e0006 */
[----:B------:R-:W-:Y:S11]  /*16b50*/  IMAD.MOV.U32 R20, RZ, RZ, R7 ;  /* 0x000000ffff147224 */ /* 0x000ff600078e0007 */
[----:B------:R-:W-:Y:S03]  /*16b60*/  @!UPT UIADD3 URZ, URZ, URZ, URZ ;  /* 0x0000003f3f3ff290 */ /* 0x000fe6000fffe03f */
[----:B------:R-:W-:Y:S01]  /*16b70*/  STL.64 [R1+0x630], R24 ;  /* 0x0006301801007387 */ /* 0x000fe20000100a00 */
[----:B------:R0:W-:Y:S02]  /*16b80*/  STL.64 [R1+0x638], R26 ;  /* 0x0006381a01007387 */ /* 0x0001e40000100a00 */
[----:B------:R-:W2:Y:S02]  /*16b90*/  LDL.LU.64 R6, [R1+0x1998] ;  /* 0x0019980001067983 */ /* 0x000ea40000300a00 */
[----:B------:R-:W2:Y:S02]  /*16ba0*/  LDL.LU.64 R4, [R1+0x1990] ;  /* 0x0019900001047983 */ /* 0x000ea40000300a00 */
[----:B0-----:R-:W-:Y:S02]  /*16bb0*/  IMAD.MOV.U32 R26, RZ, RZ, R12 ;  /* 0x000000ffff1a7224 */ /* 0x001fe400078e000c */
[C---:B--2---:R-:W-:Y:S01]  /*16bc0*/  HMMA.16816.F32 R12, R4.reuse, R14, R8 ;  /* 0x0000000e040c723c */ /* 0x044fe20000001808 */
[----:B------:R-:W2:Y:S01]  /*16bd0*/  LDL.LU.64 R10, [R1+0x1988] ;  /* 0x00198800010a7983 */ /* 0x000ea20000300a00 */
[----:B------:R-:W2:Y:S11]  /*16be0*/  LDL.LU.64 R8, [R1+0x1980] ;  /* 0x0019800001087983 */ /* 0x000eb60000300a00 */
[----:B------:R-:W-:Y:S10]  /*16bf0*/  @!UPT UIADD3 URZ, URZ, URZ, URZ ;  /* 0x0000003f3f3ff290 */ /* 0x000ff4000fffe03f */
[----:B------:R-:W-:Y:S01]  /*16c00*/  STL.64 [R1+0x100], R12 ;  /* 0x0001000c01007387 */ /* 0x000fe20000100a00 */
[----:B------:R0:W-:Y:S03]  /*16c10*/  STL.64 [R1+0x108], R14 ;  /* 0x0001080e01007387 */ /* 0x0001e60000100a00 */
[----:B0-----:R-:W2:Y:S02]  /*16c20*/  LDL.LU.64 R14, [R1+0x1978] ;  /* 0x00197800010e7983 */ /* 0x001ea40000300a00 */
[C---:B--2---:R-:W-:Y:S01]  /*16c30*/  HMMA.16816.F32 R8, R4.reuse, R14, R8 ;  /* 0x0000000e0408723c */ /* 0x044fe20000001808 */
[----:B------:R-:W-:Y:S02]  /*16c40*/  IMAD.MOV.U32 R23, RZ, RZ, R14 ;  /* 0x000000ffff177224 */ /* 0x000fe400078e000e */
[----:B------:R-:W-:Y:S11]  /*16c50*/  IMAD.MOV.U32 R22, RZ, RZ, R15 ;  /* 0x000000ffff167224 */ /* 0x000ff600078e000f */
[----:B------:R-:W-:Y:S09]  /*16c60*/  @!UPT UIADD3 URZ, URZ, URZ, URZ ;  /* 0x0000003f3f3ff290 */ /* 0x000ff2000fffe03f */
[----:B------:R-:W-:Y:S01]  /*16c70*/  STL.64 [R1+0xf0], R8 ;  /* 0x0000f00801007387 */ /* 0x000fe20000100a00 */
[----:B------:R0:W-:Y:S03]  /*16c80*/  STL.64 [R1+0xf8], R10 ;  /* 0x0000f80a01007387 */ /* 0x0001e60000100a00 */
[----:B0-----:R-:W2:Y:S01]  /*16c90*/  LDL.LU.64 R10, [R1+0x1970] ;  /* 0x00197000010a7983 */ /* 0x001ea20000300a00 */
[----:B------:R-:W2:Y:S02]  /*16ca0*/  LDL.LU.64 R8, [R1+0x1968] ;  /* 0x0019680001087983 */ /* 0x000ea40000300a00 */
[----:B------:R-:W2:Y:S02]  /*16cb0*/  LDL.LU.64 R14, [R1+0x1960] ;  /* 0x00196000010e7983 */ /* 0x000ea40000300a00 */
[C---:B--2---:R-:W-:Y:S01]  /*16cc0*/  HMMA.16816.F32 R12, R4.reuse, R14, R8 ;  /* 0x0000000e040c723c */ /* 0x044fe20000001808 */
[----:B------:R-:W2:Y:S01]  /*16cd0*/  LDL.LU.64 R10, [R1+0x1958] ;  /* 0x00195800010a7983 */ /* 0x000ea20000300a00 */
[----:B------:R-:W3:Y:S11]  /*16ce0*/  LDL.LU.64 R8, [R1+0x1950] ;  /* 0x0019500001087983 */ /* 0x000ef60000300a00 */
[----:B------:R-:W-:Y:S10]  /*16cf0*/  @!UPT UIADD3 URZ, URZ, URZ, URZ ;  /* 0x0000003f3f3ff290 */ /* 0x000ff4000fffe03f */
[----:B------:R-:W-:Y:S01]  /*16d00*/  STL.64 [R1+0xe0], R12 ;  /* 0x0000e00c01007387 */ /* 0x000fe20000100a00 */
[----:B------:R0:W-:Y:S03]  /*16d10*/  STL.64 [R1+0xe8], R14 ;  /* 0x0000e80e01007387 */ /* 0x0001e60000100a00 */
[----:B0-----:R-:W4:Y:S01]  /*16d20*/  LDL.LU.64 R14, [R1+0x1948] ;  /* 0x00194800010e7983 */ /* 0x001f220000300a00 */
[----:B------:R-:W4:Y:S03]  /*16d30*/  LDL.LU.64 R12, [R1+0x1940] ;  /* 0x00194000010c7983 */ /* 0x000f260000300a00 */
[----:B--2---:R-:W-:Y:S01]  /*16d40*/  STL.64 [R1+0x1900], R10 ;  /* 0x0019000a01007387 */ /* 0x004fe20000100a00 */
[----:B---3--:R0:W-:Y:S01]  /*16d50*/  STL.64 [R1+0x18f8], R8 ;  /* 0x0018f80801007387 */ /* 0x0081e20000100a00 */
[C---:B----4-:R-:W-:Y:S11]  /*16d60*/  HMMA.16816.F32 R12, R4.reuse, R10, R12 ;  /* 0x0000000a040c723c */ /* 0x050ff6000000180c */
[----:B------:R-:W-:Y:S11]  /*16d70*/  @!UPT UIADD3 URZ, URZ, URZ, URZ ;  /* 0x0000003f3f3ff290 */ /* 0x000ff6000fffe03f */
[----:B------:R-:W-:Y:S01]  /*16d80*/  @!UPT UIADD3 URZ, URZ, URZ, URZ ;  /* 0x0000003f3f3ff290 */ /* 0x000fe2000fffe03f */
[----:B------:R-:W-:Y:S01]  /*16d90*/  STL.64 [R1+0xd0], R12 ;  /* 0x0000d00c01007387 */ /* 0x000fe20000100a00 */
[----:B------:R-:W-:Y:S02]  /*16da0*/  STL.64 [R1+0xd8], R14 ;  /* 0x0000d80e01007387 */ /* 0x000fe40000100a00 */
[----:B0-----:R-:W2:Y:S02]  /*16db0*/  LDL.LU R8, [R1+0x1d0] ;  /* 0x0001d00001087983 */ /* 0x001ea40000300800 */
[----:B------:R-:W2:Y:S01]  /*16dc0*/  LDL.LU R9, [R1+0x1d4] ;  /* 0x0001d40001097983 */ /* 0x000ea20000300800 */
[----:B------:R-:W2:Y:S01]  /*16dd0*/  LDL.LU R10, [R1+0x1d8] ;  /* 0x0001d800010a7983 */ /* 0x000ea20000300800 */
[----:B------:R-:W2:Y:S03]  /*16de0*/  LDL.LU R11, [R1+0x1dc] ;  /* 0x0001dc00010b7983 */ /* 0x000ea60000300800 */
[----:B------:R-:W0:Y:S04]  /*16df0*/  LDSM.16.MT88.4 R12, [R28+0x2180] ;  /* 0x002180001c0c783b */ /* 0x000e280000004200 */
[----:B0-----:R-:W-:Y:S01]  /*16e00*/  STL.64 [R1+0x1930], R14 ;  /* 0x0019300e01007387 */ /* 0x001fe20000100a00 */
[----:B------:R0:W-:Y:S03]  /*16e10*/  STL.64 [R1+0x1928], R12 ;  /* 0x0019280c01007387 */ /* 0x0001e60000100a00 */
[----:B0-----:R-:W3:Y:S01]  /*16e20*/  LDL.LU R12, [R1+0x280] ;  /* 0x00028000010c7983 */ /* 0x001ee20000300800 */
[----:B------:R-:W3:Y:S02]  /*16e30*/  LDL.LU R13, [R1+0x284] ;  /* 0x00028400010d7983 */ /* 0x000ee40000300800 */
[----:B------:R-:W3:Y:S02]  /*16e40*/  LDL.LU R14, [R1+0x288] ;  /* 0x00028800010e7983 */ /* 0x000ee40000300800 */
[----:B------:R-:W3:Y:S01]  /*16e50*/  LDL.LU R15, [R1+0x28c] ;  /* 0x00028c00010f7983 */ /* 0x000ee20000300800 */
[----:B--2---:R-:W-:Y:S01]  /*16e60*/  HMMA.16816.F32 R16, R4, R18, R8 ;  /* 0x000000120410723c */ /* 0x004fe20000001808 */
[----:B------:R-:W2:Y:S01]  /*16e70*/  LDL.64 R10, [R1+0x8] ;  /* 0x00000800010a7983 */ /* 0x000ea20000100a00 */
[----:B------:R-:W-:Y:S01]  /*16e80*/  IMAD.MOV.U32 R27, RZ, RZ, R3 ;  /* 0x000000ffff1b7224 */ /* 0x000fe200078e0003 */
[----:B------:R-:W-:-:S02]  /*16e90*/  LOP3.LUT R3, R28, 0x40, RZ, 0x3c, !PT ;  /* 0x000000401c037812 */ /* 0x000fc400078e3cff */
[----:B--2---:R3:W-:Y:S11]  /*16ea0*/  STL.64 [R1+0x1908], R10 ;  /* 0x0019080a01007387 */ /* 0x0047f60000100a00 */
[----:B------:R-:W-:Y:S07]  /*16eb0*/  @!UPT UIADD3 URZ, URZ, URZ, URZ ;  /* 0x0000003f3f3ff290 */ /* 0x000fee000fffe03f */
[----:B------:R-:W-:Y:S02]  /*16ec0*/  STL.64 [R1+0x600], R16 ;  /* 0x0006001001007387 */ /* 0x000fe40000100a00 */
[----:B------:R-:W-:Y:S02]  /*16ed0*/  STL.64 [R1+0x608], R18 ;  /* 0x0006081201007387 */ /* 0x000fe40000100a00 */
[----:B------:R-:W0:Y:S01]  /*16ee0*/  LDSM.16.MT88.4 R16, [R3+0x2000] ;  /* 0x002000000310783b */ /* 0x000e220000004200 */
[----:B---3--:R-:W-:Y:S03]  /*16ef0*/  HMMA.16816.F32 R8, R4, R26, R12 ;  /* 0x0000001a0408723c */ /* 0x008fe6000000180c */
[----:B0-----:R0:W-:Y:S01]  /*16f00*/  STL.64 [R1+0x18c0], R18 ;  /* 0x0018c01201007387 */ /* 0x0011e20000100a00 */
[----:B------:R-:W-:Y:S03]  /*16f10*/  STL.64 [R1+0x18b8], R16 ;  /* 0x0018b81001007387 */ /* 0x000fe60000100a00 */
[----:B0-----:R-:W2:Y:S01]  /*16f20*/  LDL.LU.64 R18, [R1+0x78] ;  /* 0x0000780001127983 */ /* 0x001ea20000300a00 */
[----:B------:R-:W2:Y:S11]  /*16f30*/  LDL.LU R24, [R1+0x390] ;  /* 0x0003900001187983 */ /* 0x000eb60000300800 */
[----:B------:R-:W-:Y:S04]  /*16f40*/  @!UPT UIADD3 URZ, URZ, URZ, URZ ;  /* 0x0000003f3f3ff290 */ /* 0x000fe8000fffe03f */
[----:B------:R-:W-:Y:S02]  /*16f50*/  STL.64 [R1+0x240], R8 ;  /* 0x0002400801007387 */ /* 0x000fe40000100a00 */
[----:B------:R0:W-:Y:S01]  /*16f60*/  STL.64 [R1+0x248], R10 ;  /* 0x0002480a01007387 */ /* 0x0001e20000100a00 */
[----:B------:R-:W2:Y:S01]  /*16f70*/  LDL.LU R25, [R1+0x394] ;  /* 0x0003940001197983 */ /* 0x000ea20000300800 */
[----:B------:R-:W2:Y:S02]  /*16f80*/  LDL.LU R26, [R1+0x398] ;  /* 0x00039800011a7983 */ /* 0x000ea40000300800 */
[----:B------:R-:W2:Y:S02]  /*16f90*/  LDL.LU R27, [R1+0x39c] ;  /* 0x00039c00011b7983 */ /* 0x000ea40000300800 */
[----:B0-----:R-:W-:Y:S02]  /*16fa0*/  IMAD.MOV.U32 R10, RZ, RZ, R23 ;  /* 0x000000ffff0a7224 */ /* 0x001fe400078e0017 */
[----:B------:R-:W-:-:S05]  /*16fb0*/  IMAD.MOV.U32 R11, RZ, RZ, R22 ;  /* 0x000000ffff0b7224 */ /* 0x000fca00078e0016 */
[----:B------:R0:W-:Y:S04]  /*16fc0*/  STL.64 [R1+0x1920], R10 ;  /* 0x0019200a01007387 */ /* 0x0001e80000100a00 */
[----:B0-----:R-:W3:Y:S01]  /*16fd0*/  LDL.64 R10, [R1+0x28] ;  /* 0x00002800010a7983 */ /* 0x001ee20000100a00 */
[----:B------:R-:W-:Y:S02]  /*16fe0*/  IMAD.MOV.U32 R14, RZ, RZ, R21 ;  /* 0x000000ffff0e7224 */ /* 0x000fe400078e0015 */
[----:B------:R-:W-:Y:S02]  /*16ff0*/  IMAD.MOV.U32 R15, RZ, RZ, R20 ;  /* 0x000000ffff0f7224 */ /* 0x000fe400078e0014 */
[----:B------:R-:W0:Y:S04]  /*17000*/  LDSM.16.MT88.4 R20, [R3+0x2080] ;  /* 0x002080000314783b */ /* 0x000e280000004200 */
[----:B---3--:R1:W-:Y:S01]  /*17010*/  STL.64 [R1+0x1938], R10 ;  /* 0x0019380a01007387 */ /* 0x0083e20000100a00 */
[----:B------:R-:W3:Y:S02]  /*17020*/  LDL.LU R8, [R1+0x380] ;  /* 0x0003800001087983 */ /* 0x000ee40000300800 */
[----:B------:R-:W3:Y:S01]  /*17030*/  LDL.LU R9, [R1+0x384] ;  /* 0x0003840001097983 */ /* 0x000ee20000300800 */
[----:B-1----:R-:W3:Y:S01]  /*17040*/  LDL.LU R10, [R1+0x388] ;  /* 0x00038800010a7983 */ /* 0x002ee20000300800 */
[----:B------:R-:W3:Y:S02]  /*17050*/  LDL.LU R11, [R1+0x38c] ;  /* 0x00038c00010b7983 */ /* 0x000ee40000300800 */
[----:B0-----:R-:W-:Y:S02]  /*17060*/  STL.64 [R1+0x1840], R22 ;  /* 0x0018401601007387 */ /* 0x001fe40000100a00 */
[----:B------:R0:W-:Y:S02]  /*17070*/  STL.64 [R1+0x1838], R20 ;  /* 0x0018381401007387 */ /* 0x0001e40000100a00 */
[----:B0-----:R-:W4:Y:S01]  /*17080*/  LDL.LU R20, [R1+0x430] ;  /* 0x0004300001147983 */ /* 0x001f220000300800 */
[----:B------:R-:W4:Y:S02]  /*17090*/  LDL.LU R21, [R1+0x434] ;  /* 0x0004340001157983 */ /* 0x000f240000300800 */
[----:B------:R-:W3:Y:S02]  /*170a0*/  LDL.LU R22, [R1+0x438] ;  /* 0x0004380001167983 */ /* 0x000ee40000300800 */
[----:B------:R-:W3:Y:S01]  /*170b0*/  LDL.LU R23, [R1+0x43c] ;  /* 0x00043c0001177983 */ /* 0x000ee20000300800 */
[C---:B--2---:R-:W-:Y:S01]  /*170c0*/  HMMA.16816.F32 R24, R4.reuse, R18, R24 ;  /* 0x000000120418723c */ /* 0x044fe20000001818 */
[----:B---3--:R-:W-:Y:S01]  /*170d0*/  STL.64 [R1+0x18f0], R22 ;  /* 0x0018f01601007387 */ /* 0x008fe20000100a00 */
[----:B----4-:R0:W-:Y:S03]  /*170e0*/  STL.64 [R1+0x18e8], R20 ;  /* 0x0018e81401007387 */ /* 0x0101e60000100a00 */
[----:B0-----:R-:W2:Y:S01]  /*170f0*/  LDL.LU R20, [R1+0x440] ;  /* 0x0004400001147983 */ /* 0x001ea20000300800 */
[----:B------:R-:W2:Y:S02]  /*17100*/  LDL.LU R21, [R1+0x444] ;  /* 0x0004440001157983 */ /* 0x000ea40000300800 */
[----:B------:R-:W3:Y:S02]  /*17110*/  LDL.LU R22, [R1+0x448] ;  /* 0x0004480001167983 */ /* 0x000ee40000300800 */
[----:B------:R-:W3:Y:S01]  /*17120*/  LDL.LU R23, [R1+0x44c] ;  /* 0x00044c0001177983 */ /* 0x000ee20000300800 */
[----:B------:R-:W-:Y:S01]  /*17130*/  HMMA.16816.F32 R4, R4, R14, R8 ;  /* 0x0000000e0404723c */ /* 0x000fe20000001808 */
[----:B---3--:R-:W-:Y:S01]  /*17140*/  STL.64 [R1+0x1918], R22 ;  /* 0x0019181601007387 */ /* 0x008fe20000100a00 */
[----:B--2---:R0:W-:Y:S03]  /*17150*/  STL.64 [R1+0x1910], R20 ;  /* 0x0019101401007387 */ /* 0x0041e60000100a00 */
[----:B0-----:R-:W2:Y:S01]  /*17160*/  LDL.LU R20, [R1+0x460] ;  /* 0x0004600001147983 */ /* 0x001ea20000300800 */
[----:B------:R-:W2:Y:S02]  /*17170*/  LDL.LU R21, [R1+0x464] ;  /* 0x0004640001157983 */ /* 0x000ea40000300800 */
[----:B------:R-:W2:Y:S02]  /*17180*/  LDL.LU R22, [R1+0x468] ;  /* 0x0004680001167983 */ /* 0x000ea40000300800 */
[----:B------:R-:W2:Y:S01]  /*17190*/  LDL.LU R23, [R1+0x46c] ;  /* 0x00046c0001177983 */ /* 0x000ea20000300800 */
[----:B------:R0:W-:Y:S01]  /*171a0*/  STL.64 [R1+0x18d0], R18 ;  /* 0x0018d01201007387 */ /* 0x0001e20000100a00 */
[----:B------:R-:W3:Y:S02]  /*171b0*/  LDL.LU R16, [R1+0x470] ;  /* 0x0004700001107983 */ /* 0x000ee40000300800 */
[----:B------:R-:W-:Y:S02]  /*171c0*/  STL.64 [R1+0x5f0], R24 ;  /* 0x0005f01801007387 */ /* 0x000fe40000100a00 */
[----:B------:R-:W-:Y:S02]  /*171d0*/  STL.64 [R1+0x5f8], R26 ;  /* 0x0005f81a01007387 */ /* 0x000fe40000100a00 */
[----:B------:R-:W1:Y:S04]  /*171e0*/  LDSM.16.MT88.4 R24, [R3+0x2100] ;  /* 0x002100000318783b */ /* 0x000e680000004200 */
[----:B------:R-:W3:Y:S04]  /*171f0*/  LDL.LU R17, [R1+0x474] ;  /* 0x0004740001117983 */ /* 0x000ee80000300800 */
[----:B0-----:R-:W3:Y:S01]  /*17200*/  LDL.LU R18, [R1+0x478] ;  /* 0x0004780001127983 */ /* 0x001ee20000300800 */
[----:B------:R-:W3:Y:S03]  /*17210*/  LDL.LU R19, [R1+0x47c] ;  /* 0x00047c0001137983 */ /* 0x000ee60000300800 */
[----:B-1----:R0:W-:Y:S01]  /*17220*/  STL.64 [R1+0x17a8], R26 ;  /* 0x0017a81a01007387 */ /* 0x0021e20000100a00 */
[----:B------:R-:W-:Y:S03]  /*17230*/  STL.64 [R1+0x17a0], R24 ;  /* 0x0017a01801007387 */ /* 0x000fe60000100a00 */
[----:B0-----:R-:W4:Y:S01]  /*17240*/  LDL.64 R26, [R1+0x48] ;  /* 0x00004800011a7983 */ /* 0x001f220000100a00 */
[----:B------:R-:W3:Y:S02]  /*17250*/  LDL.LU.64 R10, [R1+0x1938] ;  /* 0x00193800010a7983 */ /* 0x000ee40000300a00 */
[----:B------:R-:W3:Y:S02]  /*17260*/  LDL.LU.64 R14, [R1+0x1930] ;  /* 0x00193000010e7983 */ /* 0x000ee40000300a00 */
[----:B------:R-:W3:Y:S01]  /*17270*/  LDL.LU.64 R12, [R1+0x1928] ;  /* 0x00192800010c7983 */ /* 0x000ee20000300a00 */
[----:B------:R-:W-:Y:S01]  /*17280*/  STL.64 [R1+0x5b0], R4 ;  /* 0x0005b00401007387 */ /* 0x000fe20000100a00 */
[----:B------:R-:W-:Y:S02]  /*17290*/  STL.64 [R1+0x5b8], R6 ;  /* 0x0005b80601007387 */ /* 0x000fe40000100a00 */
[----:B------:R-:W0:Y:S02]  /*172a0*/  LDSM.16.MT88.4 R4, [R3+0x2180] ;  /* 0x002180000304783b */ /* 0x000e240000004200 */
[----:B0-----:R0:W-:Y:S02]  /*172b0*/  STL.64 [R1+0x1740], R6 ;  /* 0x0017400601007387 */ /* 0x0011e40000100a00 */
[----:B------:R1:W-:Y:S02]  /*172c0*/  STL.64 [R1+0x1738], R4 ;  /* 0x0017380401007387 */ /* 0x0003e40000100a00 */
[----:B0-----:R-:W2:Y:S01]  /*172d0*/  LDL.LU.64 R6, [R1+0x88] ;  /* 0x0000880001067983 */ /* 0x001ea20000300a00 */
[----:B---3--:R-:W-:Y:S01]  /*172e0*/  HMMA.16816.F32 R16, R12, R10, R16 ;  /* 0x0000000a0c10723c */ /* 0x008fe20000001810 */
[----:B------:R-:W-:-:S02]  /*172f0*/  IMAD.MOV.U32 R3, RZ, RZ, R11 ;  /* 0x000000ffff037224 */ /* 0x000fc400078e000b */
[----:B--2---:R0:W-:Y:S01]  /*17300*/  STL.64 [R1+0x18c8], R6 ;  /* 0x0018c80601007387 */ /* 0x0041e20000100a00 */
[----:B-1----:R-:W2:Y:S02]  /*17310*/  LDL.LU R4, [R1+0x450] ;  /* 0x0004500001047983 */ /* 0x002ea40000300800 */
[----:B------:R-:W2:Y:S01]  /*17320*/  LDL.LU R5, [R1+0x454] ;  /* 0x0004540001057983 */ /* 0x000ea20000300800 */
[----:B0-----:R-:W2:Y:S01]  /*17330*/  LDL.LU R6, [R1+0x458] ;  /* 0x0004580001067983 */ /* 0x001ea20000300800 */
[----:B------:R-:W2:Y:S11]  /*17340*/  LDL.LU R7, [R1+0x45c] ;  /* 0x00045c0001077983 */ /* 0x000eb60000300800 */
[----:B------:R-:W-:Y:S04]  /*17350*/  @!UPT UIADD3 URZ, URZ, URZ, URZ ;  /* 0x0000003f3f3ff290 */ /* 0x000fe8000fffe03f */
[----:B------:R0:W-:Y:S02]  /*17360*/  STL.64 [R1+0x5a0], R16 ;  /* 0x0005a01001007387 */ /* 0x0001e40000100a00 */
[----:B------:R-:W-:Y:S02]  /*17370*/  STL.64 [R1+0x5a8], R18 ;  /* 0x0005a81201007387 */ /* 0x000fe40000100a00 */
[----:B0-----:R-:W-:Y:S02]  /*17380*/  IMAD.MOV.U32 R16, RZ, RZ, R10 ;  /* 0x000000ffff107224 */ /* 0x001fe400078e000a */
[----:B------:R-:W3:Y:S02]  /*17390*/  LDL.LU.64 R10, [R1+0x1920] ;  /* 0x00192000010a7983 */ /* 0x000ee40000300a00 */
[C---:B---3--:R-:W-:Y:S02]  /*173a0*/  HMMA.16816.F32 R8, R12.reuse, R10, R20 ;  /* 0x0000000a0c08723c */ /* 0x048fe40000001814 */
[----:B------:R-:W3:Y:S01]  /*173b0*/  LDL.LU.64 R22, [R1+0x1918] ;  /* 0x0019180001167983 */ /* 0x000ee20000300a00 */
[----:B------:R-:W3:Y:S11]  /*173c0*/  LDL.LU.64 R20, [R1+0x1910] ;  /* 0x0019100001147983 */ /* 0x000ef60000300a00 */
[----:B------:R-:W-:Y:S09]  /*173d0*/  @!UPT UIADD3 URZ, URZ, URZ, URZ ;  /* 0x0000003f3f3ff290 */ /* 0x000ff2000fffe03f */
[----:B------:R-:W-:Y:S01]  /*173e0*/  STL.64 [R1+0x590], R8 ;  /* 0x0005900801007387 */ /* 0x000fe20000100a00 */
[----:B------:R0:W-:Y:S03]  /*173f0*/  STL.64 [R1+0x598], R10 ;  /* 0x0005980a01007387 */ /* 0x0001e60000100a00 */
[----:B0-----:R-:W2:Y:S02]  /*17400*/  LDL.LU.64 R10, [R1+0x1908] ;  /* 0x00190800010a7983 */ /* 0x001ea40000300a00 */
[C---:B--2---:R-:W-:Y:S11]  /*17410*/  HMMA.16816.F32 R4, R12.reuse, R10, R4 ;  /* 0x0000000a0c04723c */ /* 0x044ff60000001804 */
[----:B------:R-:W-:Y:S11]  /*17420*/  @!UPT UIADD3 URZ, URZ, URZ, URZ ;  /* 0x0000003f3f3ff290 */ /* 0x000ff6000fffe03f */
[----:B------:R-:W-:Y:S01]  /*17430*/  @!UPT UIADD3 URZ, URZ, URZ, URZ ;  /* 0x0000003f3f3ff290 */ /* 0x000fe2000fffe03f */
[----:B------:R0:W-:Y:S01]  /*17440*/  STL.64 [R1+0x580], R4 ;  /* 0x0005800401007387 */ /* 0x0001e20000100a00 */
[----:B------:R-:W-:Y:S02]  /*17450*/  STL.64 [R1+0x588], R6 ;  /* 0x0005880601007387 */ /* 0x000fe40000100a00 */
[----:B0-----:R-:W-:Y:S02]  /*17460*/  IMAD.MOV.U32 R5, RZ, RZ, R10 ;  /* 0x000000ffff057224 */ /* 0x001fe400078e000a */
[----:B------:R-:W-:Y:S02]  /*17470*/  IMAD.MOV.U32 R4, RZ, RZ, R11 ;  /* 0x000000ffff047224 */ /* 0x000fe400078e000b */
[----:B------:R-:W3:Y:S01]  /*17480*/  LDL.LU.64 R10, [R1+0x1900] ;  /* 0x00190000010a7983 */ /* 0x000ee20000300a00 */
[----:B------:R-:W2:Y:S01]  /*17490*/  LDL.LU.64 R8, [R1+0x18f8] ;  /* 0x0018f80001087983 */ /* 0x000ea20000300a00 */
[----:B---3--:R-:W-:Y:S11]  /*174a0*/  HMMA.16816.F32 R20, R12, R10, R20 ;  /* 0x0000000a0c14723c */ /* 0x008ff60000001814 */
[----:B------:R-:W-:Y:S11]  /*174b0*/  @!UPT UIADD3 URZ, URZ, URZ, URZ ;  /* 0x0000003f3f3ff290 */ /* 0x000ff6000fffe03f */
[----:B------:R-:W-:Y:S01]  /*174c0*/  @!UPT UIADD3 URZ, URZ, URZ, URZ ;  /* 0x0000003f3f3ff290 */ /* 0x000fe2000fffe03f */
[----:B------:R-:W-:Y:S01]  /*174d0*/  STL.64 [R1+0x570], R20 ;  /* 0x0005701401007387 */ /* 0x000fe20000100a00 */
[----:B------:R0:W-:Y:S03]  /*174e0*/  STL.64 [R1+0x578], R22 ;  /* 0x0005781601007387 */ /* 0x0001e60000100a00 */
[----:B0-----:R-:W4:Y:S01]  /*174f0*/  LDL.LU.64 R22, [R1+0x18f0] ;  /* 0x0018f00001167983 */ /* 0x001f220000300a00 */
[----:B------:R-:W4:Y:S02]  /*17500*/  LDL.LU.64 R20, [R1+0x18e8] ;  /* 0x0018e80001147983 */ /* 0x000f240000300a00 */
[----:B------:R0:W-:Y:S02]  /*17510*/  STL.64 [R1+0x1870], R10 ;  /* 0x0018700a01007387 */ /* 0x0001e40000100a00 */
[----:B--2---:R-:W-:Y:S02]  /*17520*/  STL.64 [R1+0x1868], R8 ;  /* 0x0018680801007387 */ /* 0x004fe40000100a00 */
[----:B0-----:R-:W-:-:S02]  /*17530*/  IMAD.MOV.U32 R10, RZ, RZ, R5 ;  /* 0x000000ffff0a7224 */ /* 0x001fc400078e0005 */
[----:B------:R-:W-:-:S05]  /*17540*/  IMAD.MOV.U32 R11, RZ, RZ, R4 ;  /* 0x000000ffff0b7224 */ /* 0x000fca00078e0004 */
[----:B------:R0:W-:Y:S04]  /*17550*/  STL.64 [R1+0x1888], R10 ;  /* 0x0018880a01007387 */ /* 0x0001e80000100a00 */
[----:B0-----:R-:W2:Y:S04]  /*17560*/  LDL.64 R10, [R1+0x18] ;  /* 0x00001800010a7983 */ /* 0x001ea80000100a00 */
[----:B--2---:R4:W-:Y:S01]  /*17570*/  STL.64 [R1+0x18a0], R10 ;  /* 0x0018a00a01007387 */ /* 0x0049e20000100a00 */
[----:B------:R-:W2:Y:S02]  /*17580*/  LDL.64 R18, [R1+0x38] ;  /* 0x0000380001127983 */ /* 0x000ea40000100a00 */
[----:B------:R-:W3:Y:S01]  /*17590*/  LDL.LU R4, [R1+0x410] ;  /* 0x0004100001047983 */ /* 0x000ee20000300800 */
[C---:B----4-:R-:W-:Y:S11]  /*175a0*/  HMMA.16816.F32 R8, R12.reuse, R26, R20 ;  /* 0x0000001a0c08723c */ /* 0x050ff60000001814 */
[----:B------:R-:W-:Y:S11]  /*175b0*/  @!UPT UIADD3 URZ, URZ, URZ, URZ ;  /* 0x0000003f3f3ff290 */ /* 0x000ff6000fffe03f */
[----:B------:R-:W-:Y:S01]  /*175c0*/  @!UPT UIADD3 URZ, URZ, URZ, URZ ;  /* 0x0000003f3f3ff290 */ /* 0x000fe2000fffe03f */
[----:B------:R-:W-:Y:S01]  /*175d0*/  STL.64 [R1+0x560], R8 ;  /* 0x0005600801007387 */ /* 0x000fe20000100a00 */
[----:B------:R-:W-:Y:S02]  /*175e0*/  STL.64 [R1+0x568], R10 ;  /* 0x0005680a01007387 */ /* 0x000fe40000100a00 */
[----:B------:R-:W3:Y:S02]  /*175f0*/  LDL.LU R5, [R1+0x414] ;  /* 0x0004140001057983 */ /* 0x000ee40000300800 */
[----:B------:R-:W4:Y:S01]  /*17600*/  LDL.LU R6, [R1+0x418] ;  /* 0x0004180001067983 */ /* 0x000f220000300800 */
[----:B------:R-:W4:Y:S04]  /*17610*/  LDL.LU R7, [R1+0x41c] ;  /* 0x00041c0001077983 */ /* 0x000f280000300800 */
[----:B----4-:R-:W-:Y:S01]  /*17620*/  STL.64 [R1+0x18e0], R6 ;  /* 0x0018e00601007387 */ /* 0x010fe20000100a00 */
[----:B---3--:R0:W-:Y:S03]  /*17630*/  STL.64 [R1+0x18d8], R4 ;  /* 0x0018d80401007387 */ /* 0x0081e60000100a00 */
[----:B0-----:R-:W2:Y:S01]  /*17640*/  LDL.LU R4, [R1+0x420] ;  /* 0x0004200001047983 */ /* 0x001ea20000300800 */
[----:B------:R-:W2:Y:S02]  /*17650*/  LDL.LU R5, [R1+0x424] ;  /* 0x0004240001057983 */ /* 0x000ea40000300800 */
[----:B------:R-:W2:Y:S02]  /*17660*/  LDL.LU R6, [R1+0x428] ;  /* 0x0004280001067983 */ /* 0x000ea40000300800 */
[----:B------:R-:W2:Y:S01]  /*17670*/  LDL.LU R7, [R1+0x42c] ;  /* 0x00042c0001077983 */ /* 0x000ea20000300800 */
[----:B------:R-:W3:Y:S01]  /*17680*/  LDL.LU R20, [R1+0x370] ;  /* 0x0003700001147983 */ /* 0x000ee20000300800 */
[----:B------:R-:W3:Y:S02]  /*17690*/  LDL.LU R21, [R1+0x374] ;  /* 0x0003740001157983 */ /* 0x000ee40000300800 */
[----:B------:R-:W3:Y:S02]  /*176a0*/  LDL.LU R22, [R1+0x378] ;  /* 0x0003780001167983 */ /* 0x000ee40000300800 */
[----:B------:R-:W3:Y:S01]  /*176b0*/  LDL.LU R23, [R1+0x37c] ;  /* 0x00037c0001177983 */ /* 0x000ee20000300800 */
[----:B------:R0:W-:Y:S01]  /*176c0*/  STL.64 [R1+0x1860], R26 ;  /* 0x0018601a01007387 */ /* 0x0001e20000100a00 */
[----:B------:R-:W4:Y:S02]  /*176d0*/  LDL.LU R24, [R1+0x3d0] ;  /* 0x0003d00001187983 */ /* 0x000f240000300800 */
[----:B------:R-:W4:Y:S01]  /*176e0*/  LDL.LU R25, [R1+0x3d4] ;  /* 0x0003d40001197983 */ /* 0x000f220000300800 */
[----:B0-----:R-:W2:Y:S01]  /*176f0*/  LDL.LU R26, [R1+0x3d8] ;  /* 0x0003d800011a7983 */ /* 0x001ea20000300800 */
[----:B------:R-:W2:Y:S03]  /*17700*/  LDL.LU R27, [R1+0x3dc] ;  /* 0x0003dc00011b7983 */ /* 0x000ea60000300800 */
[----:B--2---:R-:W-:Y:S01]  /*17710*/  STL.64 [R1+0x1880], R26 ;  /* 0x0018801a01007387 */ /* 0x004fe20000100a00 */
[----:B----4-:R0:W-:Y:S03]  /*17720*/  STL.64 [R1+0x1878], R24 ;  /* 0x0018781801007387 */ /* 0x0101e60000100a00 */
[----:B0-----:R-:W2:Y:S01]  /*17730*/  LDL.LU R24, [R1+0x3e0] ;  /* 0x0003e00001187983 */ /* 0x001ea20000300800 */
[----:B------:R-:W2:Y:S02]  /*17740*/  LDL.LU R25, [R1+0x3e4] ;  /* 0x0003e40001197983 */ /* 0x000ea40000300800 */
[----:B------:R-:W4:Y:S02]  /*17750*/  LDL.LU R26, [R1+0x3e8] ;  /* 0x0003e800011a7983 */ /* 0x000f240000300800 */
[----:B------:R-:W4:Y:S01]  /*17760*/  LDL.LU R27, [R1+0x3ec] ;  /* 0x0003ec00011b7983 */ /* 0x000f220000300800 */
[----:B------:R-:W-:Y:S01]  /*17770*/  HMMA.16816.F32 R4, R12, R18, R4 ;  /* 0x000000120c04723c */ /* 0x000fe20000001804 */
[----:B----4-:R-:W-:Y:S01]  /*17780*/  STL.64 [R1+0x1898], R26 ;  /* 0x0018981a01007387 */ /* 0x010fe20000100a00 */
[----:B--2---:R0:W-:Y:S03]  /*17790*/  STL.64 [R1+0x1890], R24 ;  /* 0x0018901801007387 */ /* 0x0041e60000100a00 */
[----:B0-----:R-:W2:Y:S01]  /*177a0*/  LDL.LU R24, [R1+0x3f0] ;  /* 0x0003f00001187983 */ /* 0x001ea20000300800 */
[----:B------:R-:W2:Y:S02]  /*177b0*/  LDL.LU R25, [R1+0x3f4] ;  /* 0x0003f40001197983 */ /* 0x000ea40000300800 */
[----:B------:R-:W4:Y:S02]  /*177c0*/  LDL.LU R26, [R1+0x3f8] ;  /* 0x0003f800011a7983 */ /* 0x000f240000300800 */
[----:B------:R-:W4:Y:S02]  /*177d0*/  LDL.LU R27, [R1+0x3fc] ;  /* 0x0003fc00011b7983 */ /* 0x000f240000300800 */
[----:B------:R-:W-:-:S02]  /*177e0*/  IMAD.MOV.U32 R11, RZ, RZ, R3 ;  /* 0x000000ffff0b7224 */ /* 0x000fc400078e0003 */
[----:B------:R-:W-:Y:S02]  /*177f0*/  IMAD.MOV.U32 R3, RZ, RZ, R18 ;  /* 0x000000ffff037224 */ /* 0x000fe400078e0012 */
[----:B------:R-:W-:Y:S01]  /*17800*/  IMAD.MOV.U32 R29, RZ, RZ, R19 ;  /* 0x000000ffff1d7224 */ /* 0x000fe200078e0013 */
[----:B----4-:R-:W-:Y:S01]  /*17810*/  STL.64 [R1+0x18b0], R26 ;  /* 0x0018b01a01007387 */ /* 0x010fe20000100a00 */
[----:B--2---:R0:W-:Y:S03]  /*17820*/  STL.64 [R1+0x18a8], R24 ;  /* 0x0018a81801007387 */ /* 0x0041e60000100a00 */
[----:B0-----:R-:W2:Y:S01]  /*17830*/  LDL.LU R24, [R1+0x400] ;  /* 0x0004000001187983 */ /* 0x001ea20000300800 */
[----:B------:R-:W2:Y:S02]  /*17840*/  LDL.LU R25, [R1+0x404] ;  /* 0x0004040001197983 */ /* 0x000ea40000300800 */
[----:B------:R-:W2:Y:S02]  /*17850*/  LDL.LU R26, [R1+0x408] ;  /* 0x00040800011a7983 */ /* 0x000ea40000300800 */
[----:B------:R-:W2:Y:S01]  /*17860*/  LDL.LU R27, [R1+0x40c] ;  /* 0x00040c00011b7983 */ /* 0x000ea20000300800 */
[----:B------:R-:W-:Y:S01]  /*17870*/  STL.64 [R1+0x550], R4 ;  /* 0x0005500401007387 */ /* 0x000fe20000100a00 */
[----:B------:R0:W-:Y:S03]  /*17880*/  STL.64 [R1+0x558], R6 ;  /* 0x0005580601007387 */ /* 0x0001e60000100a00 */
[----:B0-----:R-:W4:Y:S01]  /*17890*/  LDL.LU.64 R6, [R1+0x18e0] ;  /* 0x0018e00001067983 */ /* 0x001f220000300a00 */
[----:B------:R-:W4:Y:S02]  /*178a0*/  LDL.LU.64 R4, [R1+0x18d8] ;  /* 0x0018d80001047983 */ /* 0x000f240000300a00 */
[----:B------:R-:W4:Y:S02]  /*178b0*/  LDL.LU.64 R18, [R1+0x18d0] ;  /* 0x0018d00001127983 */ /* 0x000f240000300a00 */
[C---:B----4-:R-:W-:Y:S11]  /*178c0*/  HMMA.16816.F32 R4, R12.reuse, R18, R4 ;  /* 0x000000120c04723c */ /* 0x050ff60000001804 */
[----:B------:R-:W-:Y:S11]  /*178d0*/  @!UPT UIADD3 URZ, URZ, URZ, URZ ;  /* 0x0000003f3f3ff290 */ /* 0x000ff6000fffe03f */
[----:B------:R-:W-:Y:S01]  /*178e0*/  @!UPT UIADD3 URZ, URZ, URZ, URZ ;  /* 0x0000003f3f3ff290 */ /* 0x000fe2000fffe03f */
[----:B------:R-:W-:Y:S01]  /*178f0*/  STL.64 [R1+0x540], R4 ;  /* 0x0005400401007387 */ /* 0x000fe20000100a00 */
[----:B------:R0:W-:Y:S03]  /*17900*/  STL.64 [R1+0x548], R6 ;  /* 0x0005480601007387 */ /* 0x0001e60000100a00 */
[----:B0-----:R-:W3:Y:S01]  /*17910*/  LDL.LU.64 R6, [R1+0x18c8] ;  /* 0x0018c80001067983 */ /* 0x001ee20000300a00 */
[----:B------:R-:W-:Y:S02]  /*17920*/  IMAD.MOV.U32 R5, RZ, RZ, R18 ;  /* 0x000000ffff057224 */ /* 0x000fe400078e0012 */
[----:B------:R-:W-:Y:S02]  /*17930*/  IMAD.MOV.U32 R4, RZ, RZ, R19 ;  /* 0x000000ffff047224 */ /* 0x000fe400078e0013 */
[----:B------:R-:W-:Y:S01]  /*17940*/  IMAD.MOV.U32 R10, RZ, RZ, R16 ;  /* 0x000000ffff0a7224 */ /* 0x000fe200078e0010 */
[----:B------:R-:W2:Y:S01]  /*17950*/  LDL.LU.64 R18, [R1+0x18c0] ;  /* 0x0018c00001127983 */ /* 0x000ea20000300a00 */
[----:B------:R-:W2:Y:S01]  /*17960*/  LDL.LU.64 R16, [R1+0x18b8] ;  /* 0x0018b80001107983 */ /* 0x000ea20000300a00 */
[----:B---3--:R-:W-:Y:S02]  /*17970*/  HMMA.16816.F32 R12, R12, R6, R20 ;  /* 0x000000060c0c723c */ /* 0x008fe40000001814 */
[----:B------:R-:W3:Y:S11]  /*17980*/  LDL.LU R20, [R1+0x3a0] ;  /* 0x0003a00001147983 */ /* 0x000ef60000300800 */
[----:B------:R-:W-:Y:S10]  /*17990*/  @!UPT UIADD3 URZ, URZ, URZ, URZ ;  /* 0x0000003f3f3ff290 */ /* 0x000ff4000fffe03f */
[----:B------:R-:W-:Y:S01]  /*179a0*/  STL.64 [R1+0x390], R12 ;  /* 0x0003900c01007387 */ /* 0x000fe20000100a00 */
[----:B------:R-:W-:Y:S02]  /*179b0*/  STL.64 [R1+0x398], R14 ;  /* 0x0003980e01007387 */ /* 0x000fe40000100a00 */
[----:B------:R-:W3:Y:S02]  /*179c0*/  LDL.LU R21, [R1+0x3a4] ;  /* 0x0003a40001157983 */ /* 0x000ee40000300800 */
[----:B------:R-:W4:Y:S01]  /*179d0*/  LDL.LU R22, [R1+0x3a8] ;  /* 0x0003a80001167983 */ /* 0x000f220000300800 */
[----:B------:R-:W4:Y:S01]  /*179e0*/  LDL.LU R23, [R1+0x3ac] ;  /* 0x0003ac0001177983 */ /* 0x000f220000300800 */
[----:B--2---:R-:W-:Y:S03]  /*179f0*/  HMMA.16816.F32 R8, R16, R10, R24 ;  /* 0x0000000a1008723c */ /* 0x004fe60000001818 */
[----:B----4-:R-:W-:Y:S01]  /*17a00*/  STL.64 [R1+0x1850], R22 ;  /* 0x0018501601007387 */ /* 0x010fe20000100a00 */
[----:B---3--:R0:W-:Y:S03]  /*17a10*/  STL.64 [R1+0x1848], R20 ;  /* 0x0018481401007387 */ /* 0x0081e60000100a00 */
[----:B0-----:R-:W2:Y:S01]  /*17a20*/  LDL.LU R20, [R1+0x3b0] ;  /* 0x0003b00001147983 */ /* 0x001ea20000300800 */
[----:B------:R-:W2:Y:S02]  /*17a30*/  LDL.LU R21, [R1+0x3b4] ;  /* 0x0003b40001157983 */ /* 0x000ea40000300800 */
[----:B------:R-:W2:Y:S02]  /*17a40*/  LDL.LU R22, [R1+0x3b8] ;  /* 0x0003b80001167983 */ /* 0x000ea40000300800 */
[----:B------:R-:W2:Y:S01]  /*17a50*/  LDL.LU R23, [R1+0x3bc] ;  /* 0x0003bc0001177983 */ /* 0x000ea20000300800 */
[----:B------:R-:W3:Y:S01]  /*17a60*/  LDL.LU.64 R26, [R1+0x18b0] ;  /* 0x0018b000011a7983 */ /* 0x000ee20000300a00 */
[----:B------:R-:W3:Y:S09]  /*17a70*/  LDL.LU.64 R24, [R1+0x18a8] ;  /* 0x0018a80001187983 */ /* 0x000ef20000300a00 */
[----:B------:R-:W-:Y:S02]  /*17a80*/  STL.64 [R1+0x520], R8 ;  /* 0x0005200801007387 */ /* 0x000fe40000100a00 */
[----:B------:R0:W-:Y:S02]  /*17a90*/  STL.64 [R1+0x528], R10 ;  /* 0x0005280a01007387 */ /* 0x0001e40000100a00 */
[----:B0-----:R-:W3:Y:S01]  /*17aa0*/  LDL.LU.64 R10, [R1+0x18a0] ;  /* 0x0018a000010a7983 */ /* 0x001ee20000300a00 */
[----:B------:R-:W-:-:S02]  /*17ab0*/  IMAD.MOV.U32 R14, RZ, RZ, R5 ;  /* 0x000000ffff0e7224 */ /* 0x000fc400078e0005 */
        /* <DEDUP_REMOVED lines=16> */
[----:B0-----:R-:W3:Y:S01]  /*17bc0*/  LDL.LU.64 R10, [R1+0x1870] ;  /* 0x00187000010a7983 */ /* 0x001ee20000300a00 */
[----:B------:R-:W4:Y:S01]  /*17bd0*/  LDL.LU.64 R8, [R1+0x1868] ;  /* 0x0018680001087983 */ /* 0x000f220000300a00 */
[C---:B---3--:R-:W-:Y:S11]  /*17be0*/  HMMA.16816.F32 R24, R16.reuse, R10, R24 ;  /* 0x0000000a1018723c */ /* 0x048ff60000001818 */
[----:B------:R-:W-:Y:S11]  /*17bf0*/  @!UPT UIADD3 URZ, URZ, URZ, URZ ;  /* 0x0000003f3f3ff290 */ /* 0x000ff6000fffe03f */
[----:B------:R-:W-:Y:S01]  /*17c00*/  @!UPT UIADD3 URZ, URZ, URZ, URZ ;  /* 0x0000003f3f3ff290 */ /* 0x000fe2000fffe03f */
[----:B------:R-:W-:Y:S01]  /*17c10*/  STL.64 [R1+0x4f0], R24 ;  /* 0x0004f01801007387 */ /* 0x000fe20000100a00 */
[----:B------:R0:W-:Y:S03]  /*17c20*/  STL.64 [R1+0x4f8], R26 ;  /* 0x0004f81a01007387 */ /* 0x0001e60000100a00 */
[----:B0-----:R-:W3:Y:S01]  /*17c30*/  LDL.LU.64 R26, [R1+0x1860] ;  /* 0x00186000011a7983 */ /* 0x001ee20000300a00 */
[----:B------:R-:W-:Y:S02]  /*17c40*/  STL.64 [R1+0x1800], R10 ;  /* 0x0018000a01007387 */ /* 0x000fe40000100a00 */
[----:B----4-:R0:W-:Y:S02]  /*17c50*/  STL.64 [R1+0x17f8], R8 ;  /* 0x0017f80801007387 */ /* 0x0101e40000100a00 */
[----:B0-----:R-:W3:Y:S01]  /*17c60*/  LDL.LU R8, [R1+0x3c0] ;  /* 0x0003c00001087983 */ /* 0x001ee20000300800 */
[----:B------:R-:W3:Y:S02]  /*17c70*/  LDL.LU R9, [R1+0x3c4] ;  /* 0x0003c40001097983 */ /* 0x000ee40000300800 */
[----:B------:R-:W3:Y:S02]  /*17c80*/  LDL.LU R10, [R1+0x3c8] ;  /* 0x0003c800010a7983 */ /* 0x000ee40000300800 */
[----:B------:R-:W3:Y:S02]  /*17c90*/  LDL.LU R11, [R1+0x3cc] ;  /* 0x0003cc00010b7983 */ /* 0x000ee40000300800 */
[----:B---3--:R-:W-:Y:S11]  /*17ca0*/  HMMA.16816.F32 R8, R16, R26, R8 ;  /* 0x0000001a1008723c */ /* 0x008ff60000001808 */
[----:B------:R-:W-:Y:S11]  /*17cb0*/  @!UPT UIADD3 URZ, URZ, URZ, URZ ;  /* 0x0000003f3f3ff290 */ /* 0x000ff6000fffe03f */
[----:B------:R-:W-:Y:S01]  /*17cc0*/  @!UPT UIADD3 URZ, URZ, URZ, URZ ;  /* 0x0000003f3f3ff290 */ /* 0x000fe2000fffe03f */
[----:B------:R0:W-:Y:S01]  /*17cd0*/  STL.64 [R1+0x4e0], R8 ;  /* 0x0004e00801007387 */ /* 0x0001e20000100a00 */
[----:B------:R-:W-:Y:S02]  /*17ce0*/  STL.64 [R1+0x4e8], R10 ;  /* 0x0004e80a01007387 */ /* 0x000fe40000100a00 */
[----:B------:R-:W3:Y:S02]  /*17cf0*/  LDL.LU R24, [R1+0x1e0] ;  /* 0x0001e00001187983 */ /* 0x000ee40000300800 */
[----:B------:R-:W3:Y:S02]  /*17d00*/  LDL.LU R25, [R1+0x1e4] ;  /* 0x0001e40001197983 */ /* 0x000ee40000300800 */
[----:B0-----:R-:W-:Y:S02]  /*17d10*/  IMAD.MOV.U32 R9, RZ, RZ, R26 ;  /* 0x000000ffff097224 */ /* 0x001fe400078e001a */
[----:B------:R-:W-:Y:S01]  /*17d20*/  IMAD.MOV.U32 R8, RZ, RZ, R27 ;  /* 0x000000ffff087224 */ /* 0x000fe200078e001b */
[----:B------:R-:W4:Y:S01]  /*17d30*/  LDL.LU R26, [R1+0x1e8] ;  /* 0x0001e800011a7983 */ /* 0x000f220000300800 */
[----:B------:R-:W4:Y:S03]  /*17d40*/  LDL.LU R27, [R1+0x1ec] ;  /* 0x0001ec00011b7983 */ /* 0x000f260000300800 */
[----:B----4-:R-:W-:Y:S01]  /*17d50*/  STL.64 [R1+0x17b8], R26 ;  /* 0x0017b81a01007387 */ /* 0x010fe20000100a00 */
[----:B---3--:R0:W-:Y:S03]  /*17d60*/  STL.64 [R1+0x17b0], R24 ;  /* 0x0017b01801007387 */ /* 0x0081e60000100a00 */
[----:B0-----:R-:W3:Y:S01]  /*17d70*/  LDL.LU R24, [R1+0x290] ;  /* 0x0002900001187983 */ /* 0x001ee20000300800 */
[----:B------:R-:W3:Y:S02]  /*17d80*/  LDL.LU R25, [R1+0x294] ;  /* 0x0002940001197983 */ /* 0x000ee40000300800 */
[----:B------:R-:W4:Y:S02]  /*17d90*/  LDL.LU R26, [R1+0x298] ;  /* 0x00029800011a7983 */ /* 0x000f240000300800 */
[----:B------:R-:W4:Y:S02]  /*17da0*/  LDL.LU R27, [R1+0x29c] ;  /* 0x00029c00011b7983 */ /* 0x000f240000300800 */
[----:B----4-:R0:W-:Y:S02]  /*17db0*/  STL.64 [R1+0x17c8], R26 ;  /* 0x0017c81a01007387 */ /* 0x0101e40000100a00 */
[----:B0-----:R-:W-:-:S02]  /*17dc0*/  IMAD.MOV.U32 R26, RZ, RZ, R3 ;  /* 0x000000ffff1a7224 */ /* 0x001fc400078e0003 */
[----:B------:R-:W-:-:S07]  /*17dd0*/  IMAD.MOV.U32 R27, RZ, RZ, R29 ;  /* 0x000000ffff1b7224 */ /* 0x000fce00078e001d */
[----:B--2---:R-:W-:Y:S01]  /*17de0*/  HMMA.16816.F32 R20, R16, R26, R20 ;  /* 0x0000001a1014723c */ /* 0x004fe20000001814 */
[----:B---3--:R-:W-:Y:S01]  /*17df0*/  STL.64 [R1+0x17c0], R24 ;  /* 0x0017c01801007387 */ /* 0x008fe20000100a00 */
[----:B------:R-:W2:Y:S02]  /*17e00*/  LDL.LU R3, [R1+0x185c] ;  /* 0x00185c0001037983 */ /* 0x000ea40000300800 */
[----:B------:R-:W3:Y:S11]  /*17e10*/  LDL.LU R29, [R1+0x1858] ;  /* 0x00185800011d7983 */ /* 0x000ef60000300800 */
[----:B------:R-:W-:Y:S08]  /*17e20*/  @!UPT UIADD3 URZ, URZ, URZ, URZ ;  /* 0x0000003f3f3ff290 */ /* 0x000ff0000fffe03f */
[----:B------:R-:W-:Y:S01]  /*17e30*/  STL.64 [R1+0x4d0], R20 ;  /* 0x0004d01401007387 */ /* 0x000fe20000100a00 */
[----:B------:R0:W-:Y:S03]  /*17e40*/  STL.64 [R1+0x4d8], R22 ;  /* 0x0004d81601007387 */ /* 0x0001e60000100a00 */
[----:B0-----:R-:W4:Y:S01]  /*17e50*/  LDL.LU.64 R22, [R1+0x1850] ;  /* 0x0018500001167983 */ /* 0x001f220000300a00 */
[----:B------:R-:W4:Y:S02]  /*17e60*/  LDL.LU.64 R20, [R1+0x1848] ;  /* 0x0018480001147983 */ /* 0x000f240000300a00 */
[----:B------:R0:W-:Y:S02]  /*17e70*/  STL.64 [R1+0x17d8], R26 ;  /* 0x0017d81a01007387 */ /* 0x0001e40000100a00 */
[----:B0-----:R-:W-:Y:S02]  /*17e80*/  IMAD.MOV.U32 R26, RZ, RZ, R9 ;  /* 0x000000ffff1a7224 */ /* 0x001fe400078e0009 */
[----:B------:R-:W-:-:S05]  /*17e90*/  IMAD.MOV.U32 R27, RZ, RZ, R8 ;  /* 0x000000ffff1b7224 */ /* 0x000fca00078e0008 */
[----:B------:R0:W-:Y:S01]  /*17ea0*/  STL.64 [R1+0x17f0], R26 ;  /* 0x0017f01a01007387 */ /* 0x0001e20000100a00 */
[----:B------:R-:W2:Y:S01]  /*17eb0*/  LDL.LU.64 R10, [R1+0x8] ;  /* 0x00000800010a7983 */ /* 0x000ea20000300a00 */
[----:B----4-:R-:W-:Y:S02]  /*17ec0*/  HMMA.16816.F32 R20, R16, R14, R20 ;  /* 0x0000000e1014723c */ /* 0x010fe40000001814 */
[----:B--2---:R1:W-:Y:S11]  /*17ed0*/  STL.64 [R1+0x1818], R10 ;  /* 0x0018180a01007387 */ /* 0x0043f60000100a00 */
[----:B------:R-:W-:Y:S10]  /*17ee0*/  @!UPT UIADD3 URZ, URZ, URZ, URZ ;  /* 0x0000003f3f3ff290 */ /* 0x000ff4000fffe03f */
[----:B------:R2:W-:Y:S02]  /*17ef0*/  STL.64 [R1+0x4c0], R20 ;  /* 0x0004c01401007387 */ /* 0x0005e40000100a00 */
[----:B------:R4:W-:Y:S02]  /*17f00*/  STL.64 [R1+0x4c8], R22 ;  /* 0x0004c81601007387 */ /* 0x0009e40000100a00 */
[----:B------:R-:W3:Y:S01]  /*17f10*/  LDL.LU R24, [R1+0x2c0] ;  /* 0x0002c00001187983 */ /* 0x000ee20000300800 */
[----:B------:R-:W3:Y:S01]  /*17f20*/  LDL.LU R25, [R1+0x2c4] ;  /* 0x0002c40001197983 */ /* 0x000ee20000300800 */
[----:B0-----:R-:W3:Y:S02]  /*17f30*/  LDL.LU R26, [R1+0x2c8] ;  /* 0x0002c800011a7983 */ /* 0x001ee40000300800 */
[----:B------:R-:W3:Y:S02]  /*17f40*/  LDL.LU R27, [R1+0x2cc] ;  /* 0x0002cc00011b7983 */ /* 0x000ee40000300800 */
[----:B-1----:R-:W-:-:S02]  /*17f50*/  IMAD.MOV.U32 R10, RZ, RZ, R5 ;  /* 0x000000ffff0a7224 */ /* 0x002fc400078e0005 */
[----:B------:R-:W-:Y:S01]  /*17f60*/  IMAD.MOV.U32 R11, RZ, RZ, R4 ;  /* 0x000000ffff0b7224 */ /* 0x000fe200078e0004 */
[----:B--2---:R-:W2:Y:S01]  /*17f70*/  LDL.LU R20, [R1+0x300] ;  /* 0x0003000001147983 */ /* 0x004ea20000300800 */
[----:B------:R-:W2:Y:S02]  /*17f80*/  LDL.LU R21, [R1+0x304] ;  /* 0x0003040001157983 */ /* 0x000ea40000300800 */
[----:B----4-:R-:W2:Y:S02]  /*17f90*/  LDL.LU R22, [R1+0x308] ;  /* 0x0003080001167983 */ /* 0x010ea40000300800 */
[----:B------:R-:W2:Y:S01]  /*17fa0*/  LDL.LU R23, [R1+0x30c] ;  /* 0x00030c0001177983 */ /* 0x000ea20000300800 */
[----:B------:R-:W-:Y:S04]  /*17fb0*/  STL.64 [R1+0x1830], R10 ;  /* 0x0018300a01007387 */ /* 0x000fe80000100a00 */
[----:B---3--:R-:W-:Y:S01]  /*17fc0*/  STL.64 [R1+0x1810], R26 ;  /* 0x0018101a01007387 */ /* 0x008fe20000100a00 */
[----:B------:R0:W-:Y:S03]  /*17fd0*/  STL.64 [R1+0x1808], R24 ;  /* 0x0018081801007387 */ /* 0x0001e60000100a00 */
[----:B0-----:R-:W3:Y:S01]  /*17fe0*/  LDL.LU R24, [R1+0x2d0] ;  /* 0x0002d00001187983 */ /* 0x001ee20000300800 */
[----:B------:R-:W3:Y:S02]  /*17ff0*/  LDL.LU R25, [R1+0x2d4] ;  /* 0x0002d40001197983 */ /* 0x000ee40000300800 */
[----:B------:R-:W4:Y:S02]  /*18000*/  LDL.LU R26, [R1+0x2d8] ;  /* 0x0002d800011a7983 */ /* 0x000f240000300800 */
[----:B------:R-:W4:Y:S01]  /*18010*/  LDL.LU R27, [R1+0x2dc] ;  /* 0x0002dc00011b7983 */ /* 0x000f220000300800 */
[----:B------:R-:W3:Y:S01]  /*18020*/  LDL.LU R8, [R1+0x2f0] ;  /* 0x0002f00001087983 */ /* 0x000ee20000300800 */
[----:B------:R-:W3:Y:S02]  /*18030*/  LDL.LU R9, [R1+0x2f4] ;  /* 0x0002f40001097983 */ /* 0x000ee40000300800 */
[----:B------:R-:W3:Y:S02]  /*18040*/  LDL.LU R10, [R1+0x2f8] ;  /* 0x0002f800010a7983 */ /* 0x000ee40000300800 */
[----:B------:R-:W3:Y:S01]  /*18050*/  LDL.LU R11, [R1+0x2fc] ;  /* 0x0002fc00010b7983 */ /* 0x000ee20000300800 */
[----:B--2---:R-:W-:Y:S01]  /*18060*/  HMMA.16816.F32 R16, R16, R6, R20 ;  /* 0x000000061010723c */ /* 0x004fe20000001814 */
[----:B----4-:R-:W-:Y:S01]  /*18070*/  STL.64 [R1+0x1828], R26 ;  /* 0x0018281a01007387 */ /* 0x010fe20000100a00 */
[----:B---3--:R0:W-:Y:S03]  /*18080*/  STL.64 [R1+0x1820], R24 ;  /* 0x0018201801007387 */ /* 0x0081e60000100a00 */
[----:B0-----:R-:W2:Y:S01]  /*18090*/  LDL.LU R24, [R1+0x2e0] ;  /* 0x0002e00001187983 */ /* 0x001ea20000300800 */
[----:B------:R-:W2:Y:S02]  /*180a0*/  LDL.LU R25, [R1+0x2e4] ;  /* 0x0002e40001197983 */ /* 0x000ea40000300800 */
[----:B------:R-:W2:Y:S02]  /*180b0*/  LDL.LU R26, [R1+0x2e8] ;  /* 0x0002e800011a7983 */ /* 0x000ea40000300800 */
[----:B------:R-:W2:Y:S01]  /*180c0*/  LDL.LU R27, [R1+0x2ec] ;  /* 0x0002ec00011b7983 */ /* 0x000ea20000300800 */
[----:B------:R0:W-:Y:S01]  /*180d0*/  STL.64 [R1+0x17d0], R14 ;  /* 0x0017d00e01007387 */ /* 0x0001e20000100a00 */
[----:B------:R-:W3:Y:S02]  /*180e0*/  LDL.LU R12, [R1+0x2a0] ;  /* 0x0002a000010c7983 */ /* 0x000ee40000300800 */
[----:B------:R-:W3:Y:S01]  /*180f0*/  LDL.LU R13, [R1+0x2a4] ;  /* 0x0002a400010d7983 */ /* 0x000ee20000300800 */
[----:B0-----:R-:W4:Y:S01]  /*18100*/  LDL.LU R14, [R1+0x2a8] ;  /* 0x0002a800010e7983 */ /* 0x001f220000300800 */
[----:B------:R-:W4:Y:S03]  /*18110*/  LDL.LU R15, [R1+0x2ac] ;  /* 0x0002ac00010f7983 */ /* 0x000f260000300800 */
[----:B----4-:R-:W-:Y:S01]  /*18120*/  STL.64 [R1+0x17e8], R14 ;  /* 0x0017e80e01007387 */ /* 0x010fe20000100a00 */
[----:B---3--:R0:W-:Y:S03]  /*18130*/  STL.64 [R1+0x17e0], R12 ;  /* 0x0017e00c01007387 */ /* 0x0081e60000100a00 */
[----:B0-----:R-:W3:Y:S01]  /*18140*/  LDL.LU R12, [R1+0x2b0] ;  /* 0x0002b000010c7983 */ /* 0x001ee20000300800 */
[----:B------:R-:W3:Y:S02]  /*18150*/  LDL.LU R13, [R1+0x2b4] ;  /* 0x0002b400010d7983 */ /* 0x000ee40000300800 */
[----:B------:R-:W3:Y:S02]  /*18160*/  LDL.LU R14, [R1+0x2b8] ;  /* 0x0002b800010e7983 */ /* 0x000ee40000300800 */
[----:B------:R-:W3:Y:S01]  /*18170*/  LDL.LU R15, [R1+0x2bc] ;  /* 0x0002bc00010f7983 */ /* 0x000ee20000300800 */
[----:B------:R-:W4:Y:S01]  /*18180*/  LDL.LU.64 R22, [R1+0x1840] ;  /* 0x0018400001167983 */ /* 0x000f220000300a00 */
[----:B------:R-:W4:Y:S02]  /*18190*/  LDL.LU.64 R20, [R1+0x1838] ;  /* 0x0018380001147983 */ /* 0x000f240000300a00 */
[----:B------:R0:W-:Y:S02]  /*181a0*/  STL.64 [R1+0x490], R16 ;  /* 0x0004901001007387 */ /* 0x0001e40000100a00 */
[----:B------:R1:W-:Y:S01]  /*181b0*/  STL.64 [R1+0x498], R18 ;  /* 0x0004981201007387 */ /* 0x0003e20000100a00 */
[----:B0-----:R-:W2:Y:S01]  /*181c0*/  LDL.LU R16, [R1+0x1a0] ;  /* 0x0001a00001107983 */ /* 0x001ea20000300800 */
[----:B------:R-:W2:Y:S02]  /*181d0*/  LDL.LU R17, [R1+0x1a4] ;  /* 0x0001a40001117983 */ /* 0x000ea40000300800 */
[----:B-1----:R-:W2:Y:S02]  /*181e0*/  LDL.LU R18, [R1+0x1a8] ;  /* 0x0001a80001127983 */ /* 0x002ea40000300800 */
[----:B------:R-:W2:Y:S02]  /*181f0*/  LDL.LU R19, [R1+0x1ac] ;  /* 0x0001ac0001137983 */ /* 0x000ea40000300800 */
[----:B--2---:R-:W-:Y:S01]  /*18200*/  STL.64 [R1+0x1788], R18 ;  /* 0x0017881201007387 */ /* 0x004fe20000100a00 */
[----:B------:R0:W-:Y:S03]  /*18210*/  STL.64 [R1+0x1780], R16 ;  /* 0x0017801001007387 */ /* 0x0001e60000100a00 */
[----:B0-----:R-:W2:Y:S01]  /*18220*/  LDL.LU R16, [R1+0x1b0] ;  /* 0x0001b00001107983 */ /* 0x001ea20000300800 */
[----:B------:R-:W2:Y:S02]  /*18230*/  LDL.LU R17, [R1+0x1b4] ;  /* 0x0001b40001117983 */ /* 0x000ea40000300800 */
[----:B------:R-:W2:Y:S02]  /*18240*/  LDL.LU R18, [R1+0x1b8] ;  /* 0x0001b80001127983 */ /* 0x000ea40000300800 */
[----:B------:R-:W2:Y:S02]  /*18250*/  LDL.LU R19, [R1+0x1bc] ;  /* 0x0001bc0001137983 */ /* 0x000ea40000300800 */
[----:B--2---:R0:W-:Y:S01]  /*18260*/  STL.64 [R1+0x1798], R18 ;  /* 0x0017981201007387 */ /* 0x0041e20000100a00 */
[----:B------:R-:W-:Y:S03]  /*18270*/  STL.64 [R1+0x1790], R16 ;  /* 0x0017901001007387 */ /* 0x000fe60000100a00 */
[----:B0-----:R-:W4:Y:S02]  /*18280*/  LDL.LU.64 R18, [R1+0x28] ;  /* 0x0000280001127983 */ /* 0x001f240000300a00 */
[C---:B----4-:R-:W-:Y:S11]  /*18290*/  HMMA.16816.F32 R8, R20.reuse, R18, R8 ;  /* 0x000000121408723c */ /* 0x050ff60000001808 */
[----:B------:R-:W-:Y:S11]  /*182a0*/  @!UPT UIADD3 URZ, URZ, URZ, URZ ;  /* 0x0000003f3f3ff290 */ /* 0x000ff6000fffe03f */
[----:B------:R-:W-:Y:S01]  /*182b0*/  @!UPT UIADD3 URZ, URZ, URZ, URZ ;  /* 0x0000003f3f3ff290 */ /* 0x000fe2000fffe03f */
[----:B------:R-:W-:Y:S01]  /*182c0*/  STL.64 [R1+0x280], R8 ;  /* 0x0002800801007387 */ /* 0x000fe20000100a00 */
        /* <DEDUP_REMOVED lines=18> */
[----:B------:R-:W4:Y:S01]  /*183f0*/  LDL.LU.64 R8, [R1+0x17f8] ;  /* 0x0017f80001087983 */ /* 0x000f220000300a00 */
[C---:B--2---:R-:W-:Y:S11]  /*18400*/  HMMA.16816.F32 R24, R20.reuse, R10, R24 ;  /* 0x0000000a1418723c */ /* 0x044ff60000001818 */
[----:B------:R-:W-:Y:S11]  /*18410*/  @!UPT UIADD3 URZ, URZ, URZ, URZ ;  /* 0x0000003f3f3ff290 */ /* 0x000ff6000fffe03f */
[----:B------:R-:W-:Y:S01]  /*18420*/  @!UPT UIADD3 URZ, URZ, URZ, URZ ;  /* 0x0000003f3f3ff290 */ /* 0x000fe2000fffe03f */
[----:B------:R-:W-:Y:S01]  /*18430*/  STL.64 [R1+0xc0], R24 ;  /* 0x0000c01801007387 */ /* 0x000fe20000100a00 */
[----:B------:R0:W-:Y:S03]  /*18440*/  STL.64 [R1+0xc8], R26 ;  /* 0x0000c81a01007387 */ /* 0x0001e60000100a00 */
[----:B0-----:R-:W3:Y:S02]  /*18450*/  LDL.LU.64 R26, [R1+0x17f0] ;  /* 0x0017f000011a7983 */ /* 0x001ee40000300a00 */
[C---:B---3--:R-:W-:Y:S02]  /*18460*/  HMMA.16816.F32 R24, R20.reuse, R26, R12 ;  /* 0x0000001a1418723c */ /* 0x048fe4000000180c */
[----:B------:R-:W2:Y:S01]  /*18470*/  LDL.LU.64 R14, [R1+0x17e8] ;  /* 0x0017e800010e7983 */ /* 0x000ea20000300a00 */
[----:B------:R-:W2:Y:S11]  /*18480*/  LDL.LU.64 R12, [R1+0x17e0] ;  /* 0x0017e000010c7983 */ /* 0x000eb60000300a00 */
[----:B------:R-:W-:Y:S09]  /*18490*/  @!UPT UIADD3 URZ, URZ, URZ, URZ ;  /* 0x0000003f3f3ff290 */ /* 0x000ff2000fffe03f */
[----:B------:R-:W-:Y:S01]  /*184a0*/  STL.64 [R1+0x4b0], R24 ;  /* 0x0004b01801007387 */ /* 0x000fe20000100a00 */
[----:B------:R0:W-:Y:S03]  /*184b0*/  STL.64 [R1+0x4b8], R26 ;  /* 0x0004b81a01007387 */ /* 0x0001e60000100a00 */
[----:B0-----:R-:W2:Y:S02]  /*184c0*/  LDL.LU.64 R26, [R1+0x17d8] ;  /* 0x0017d800011a7983 */ /* 0x001ea40000300a00 */
[C---:B--2---:R-:W-:Y:S02]  /*184d0*/  HMMA.16816.F32 R24, R20.reuse, R26, R12 ;  /* 0x0000001a1418723c */ /* 0x044fe4000000180c */
[----:B------:R-:W2:Y:S11]  /*184e0*/  LDL.LU.64 R14, [R1+0x17d0] ;  /* 0x0017d000010e7983 */ /* 0x000eb60000300a00 */
[----:B------:R-:W-:Y:S10]  /*184f0*/  @!UPT UIADD3 URZ, URZ, URZ, URZ ;  /* 0x0000003f3f3ff290 */ /* 0x000ff4000fffe03f */
        /* <DEDUP_REMOVED lines=16> */
[----:B--2---:R-:W-:Y:S02]  /*18600*/  HMMA.16816.F32 R20, R20, R6, R24 ;  /* 0x000000061414723c */ /* 0x004fe40000001818 */
[----:B------:R-:W3:Y:S01]  /*18610*/  LDL.LU.64 R26, [R1+0x17a8] ;  /* 0x0017a800011a7983 */ /* 0x000ee20000300a00 */
[----:B------:R-:W3:Y:S02]  /*18620*/  LDL.LU.64 R24, [R1+0x17a0] ;  /* 0x0017a00001187983 */ /* 0x000ee40000300a00 */
[----:B------:R0:W-:Y:S02]  /*18630*/  STL.64 [R1+0x1748], R6 ;  /* 0x0017480601007387 */ /* 0x0001e40000100a00 */
[----:B0-----:R-:W2:Y:S11]  /*18640*/  LDL.LU.64 R6, [R1+0x18] ;  /* 0x0000180001067983 */ /* 0x001eb60000300a00 */
[----:B------:R-:W-:Y:S05]  /*18650*/  @!UPT UIADD3 URZ, URZ, URZ, URZ ;  /* 0x0000003f3f3ff290 */ /* 0x000fea000fffe03f */
[----:B------:R-:W-:Y:S01]  /*18660*/  STL.64 [R1+0x610], R20 ;  /* 0x0006101401007387 */ /* 0x000fe20000100a00 */
[----:B------:R0:W-:Y:S03]  /*18670*/  STL.64 [R1+0x618], R22 ;  /* 0x0006181601007387 */ /* 0x0001e60000100a00 */
[----:B0-----:R-:W2:Y:S01]  /*18680*/  LDL R23, [R1+0x758] ;  /* 0x0007580001177983 */ /* 0x001ea20000100800 */
[C---:B---3--:R-:W-:Y:S03]  /*18690*/  HMMA.16816.F32 R12, R24.reuse, R18, R12 ;  /* 0x00000012180c723c */ /* 0x048fe6000000180c */
[----:B--2---:R-:W-:Y:S11]  /*186a0*/  STL [R1+0x16f0], R23 ;  /* 0x0016f01701007387 */ /* 0x004ff60000100800 */
[----:B------:R-:W-:Y:S09]  /*186b0*/  @!UPT UIADD3 URZ, URZ, URZ, URZ ;  /* 0x0000003f3f3ff290 */ /* 0x000ff2000fffe03f */
[----:B------:R0:W-:Y:S02]  /*186c0*/  STL.64 [R1+0x6c0], R12 ;  /* 0x0006c00c01007387 */ /* 0x0001e40000100a00 */
[----:B------:R-:W-:Y:S02]  /*186d0*/  STL.64 [R1+0x6c8], R14 ;  /* 0x0006c80e01007387 */ /* 0x000fe40000100a00 */
[----:B0-----:R-:W-:Y:S02]  /*186e0*/  IMAD.MOV.U32 R13, RZ, RZ, R18 ;  /* 0x000000ffff0d7224 */ /* 0x001fe400078e0012 */
[----:B------:R-:W-:Y:S02]  /*186f0*/  IMAD.MOV.U32 R12, RZ, RZ, R19 ;  /* 0x000000ffff0c7224 */ /* 0x000fe400078e0013 */
[----:B------:R-:W2:Y:S01]  /*18700*/  LDL.LU.64 R18, [R1+0x1798] ;  /* 0x0017980001127983 */ /* 0x000ea20000300a00 */
        /* <DEDUP_REMOVED lines=8> */
[----:B------:R-:W3:Y:S02]  /*18790*/  LDL.LU.64 R14, [R1+0x38] ;  /* 0x00003800010e7983 */ /* 0x000ee40000300a00 */
[----:B------:R-:W-:Y:S02]  /*187a0*/  IMAD.MOV.U32 R22, RZ, RZ, R5 ;  /* 0x000000ffff167224 */ /* 0x000fe400078e0005 */
[----:B------:R-:W-:-:S02]  /*187b0*/  IMAD.MOV.U32 R23, RZ, RZ, R4 ;  /* 0x000000ffff177224 */ /* 0x000fc400078e0004 */
[----:B------:R-:W-:Y:S02]  /*187c0*/  IMAD.MOV.U32 R21, RZ, RZ, R6 ;  /* 0x000000ffff157224 */ /* 0x000fe400078e0006 */
[----:B------:R-:W-:-:S03]  /*187d0*/  IMAD.MOV.U32 R20, RZ, RZ, R7 ;  /* 0x000000ffff147224 */ /* 0x000fc600078e0007 */
[----:B--2---:R-:W-:Y:S01]  /*187e0*/  HMMA.16816.F32 R4, R24, R22, R16 ;  /* 0x000000161804723c */ /* 0x004fe20000001810 */
[----:B---3--:R-:W-:Y:S11]  /*187f0*/  STL.64 [R1+0x1768], R14 ;  /* 0x0017680e01007387 */ /* 0x008ff60000100a00 */
[----:B------:R-:W-:Y:S11]  /*18800*/  @!UPT UIADD3 URZ, URZ, URZ, URZ ;  /* 0x0000003f3f3ff290 */ /* 0x000ff6000fffe03f */
[----:B------:R0:W-:Y:S01]  /*18810*/  STL.64 [R1+0x6a0], R4 ;  /* 0x0006a00401007387 */ /* 0x0001e20000100a00 */
[----:B------:R1:W-:Y:S03]  /*18820*/  STL.64 [R1+0x6a8], R6 ;  /* 0x0006a80601007387 */ /* 0x0003e60000100a00 */
[----:B0-----:R-:W2:Y:S01]  /*18830*/  LDL.LU R4, [R1+0x160] ;  /* 0x0001600001047983 */ /* 0x001ea20000300800 */
[----:B------:R-:W2:Y:S02]  /*18840*/  LDL.LU R5, [R1+0x164] ;  /* 0x0001640001057983 */ /* 0x000ea40000300800 */
[----:B-1----:R-:W3:Y:S02]  /*18850*/  LDL.LU R6, [R1+0x168] ;  /* 0x0001680001067983 */ /* 0x002ee40000300800 */
[----:B------:R-:W3:Y:S01]  /*18860*/  LDL.LU R7, [R1+0x16c] ;  /* 0x00016c0001077983 */ /* 0x000ee20000300800 */
[----:B------:R-:W2:Y:S01]  /*18870*/  LDL.LU R16, [R1+0x180] ;  /* 0x0001800001107983 */ /* 0x000ea20000300800 */
[----:B------:R-:W2:Y:S02]  /*18880*/  LDL.LU R17, [R1+0x184] ;  /* 0x0001840001117983 */ /* 0x000ea40000300800 */
[----:B------:R-:W2:Y:S02]  /*18890*/  LDL.LU R18, [R1+0x188] ;  /* 0x0001880001127983 */ /* 0x000ea40000300800 */
[----:B------:R-:W2:Y:S02]  /*188a0*/  LDL.LU R19, [R1+0x18c] ;  /* 0x00018c0001137983 */ /* 0x000ea40000300800 */
[----:B--2---:R-:W-:Y:S01]  /*188b0*/  STL.64 [R1+0x1778], R18 ;  /* 0x0017781201007387 */ /* 0x004fe20000100a00 */
[----:B------:R0:W-:Y:S03]  /*188c0*/  STL.64 [R1+0x1770], R16 ;  /* 0x0017701001007387 */ /* 0x0001e60000100a00 */
[----:B0-----:R-:W2:Y:S01]  /*188d0*/  LDL.LU R16, [R1+0x190] ;  /* 0x0001900001107983 */ /* 0x001ea20000300800 */
[----:B------:R-:W2:Y:S02]  /*188e0*/  LDL.LU R17, [R1+0x194] ;  /* 0x0001940001117983 */ /* 0x000ea40000300800 */
[----:B------:R-:W2:Y:S02]  /*188f0*/  LDL.LU R18, [R1+0x198] ;  /* 0x0001980001127983 */ /* 0x000ea40000300800 */
[----:B------:R-:W2:Y:S01]  /*18900*/  LDL.LU R19, [R1+0x19c] ;  /* 0x00019c0001137983 */ /* 0x000ea20000300800 */
[----:B------:R-:W4:Y:S01]  /*18910*/  LDL.LU.64 R14, [R1+0x48] ;  /* 0x00004800010e7983 */ /* 0x000f220000300a00 */
[----:B---3--:R-:W-:Y:S02]  /*18920*/  STL.64 [R1+0x1760], R6 ;  /* 0x0017600601007387 */ /* 0x008fe40000100a00 */
[----:B------:R0:W-:Y:S02]  /*18930*/  STL.64 [R1+0x1758], R4 ;  /* 0x0017580401007387 */ /* 0x0001e40000100a00 */
[----:B0-----:R-:W3:Y:S01]  /*18940*/  LDL.LU R4, [R1+0x170] ;  /* 0x0001700001047983 */ /* 0x001ee20000300800 */
[----:B------:R-:W3:Y:S02]  /*18950*/  LDL.LU R5, [R1+0x174] ;  /* 0x0001740001057983 */ /* 0x000ee40000300800 */
[----:B------:R-:W3:Y:S02]  /*18960*/  LDL.LU R6, [R1+0x178] ;  /* 0x0001780001067983 */ /* 0x000ee40000300800 */
[----:B------:R-:W3:Y:S01]  /*18970*/  LDL.LU R7, [R1+0x17c] ;  /* 0x00017c0001077983 */ /* 0x000ee20000300800 */
[----:B------:R0:W-:Y:S02]  /*18980*/  STL.64 [R1+0x1708], R22 ;  /* 0x0017081601007387 */ /* 0x0001e40000100a00 */
[----:B0-----:R-:W-:-:S02]  /*18990*/  IMAD.MOV.U32 R22, RZ, RZ, R21 ;  /* 0x000000ffff167224 */ /* 0x001fc400078e0015 */
[----:B------:R-:W-:-:S05]  /*189a0*/  IMAD.MOV.U32 R23, RZ, RZ, R20 ;  /* 0x000000ffff177224 */ /* 0x000fca00078e0014 */
[----:B------:R-:W-:Y:S01]  /*189b0*/  STL.64 [R1+0x1720], R22 ;  /* 0x0017201601007387 */ /* 0x000fe20000100a00 */
[C---:B--2---:R-:W-:Y:S11]  /*189c0*/  HMMA.16816.F32 R16, R24.reuse, R10, R16 ;  /* 0x0000000a1810723c */ /* 0x044ff60000001810 */
[----:B------:R-:W-:Y:S11]  /*189d0*/  @!UPT UIADD3 URZ, URZ, URZ, URZ ;  /* 0x0000003f3f3ff290 */ /* 0x000ff6000fffe03f */
[----:B------:R-:W-:Y:S01]  /*189e0*/  @!UPT UIADD3 URZ, URZ, URZ, URZ ;  /* 0x0000003f3f3ff290 */ /* 0x000fe2000fffe03f */
[----:B------:R-:W-:Y:S01]  /*189f0*/  STL.64 [R1+0x690], R16 ;  /* 0x0006901001007387 */ /* 0x000fe20000100a00 */
[----:B------:R0:W-:Y:S03]  /*18a00*/  STL.64 [R1+0x698], R18 ;  /* 0x0006981201007387 */ /* 0x0001e60000100a00 */
[----:B0-----:R-:W2:Y:S01]  /*18a10*/  LDL.LU.64 R18, [R1+0x1778] ;  /* 0x0017780001127983 */ /* 0x001ea20000300a00 */
[----:B------:R-:W2:Y:S02]  /*18a20*/  LDL.LU.64 R16, [R1+0x1770] ;  /* 0x0017700001107983 */ /* 0x000ea40000300a00 */
[----:B------:R-:W-:Y:S02]  /*18a30*/  STL.64 [R1+0x1700], R10 ;  /* 0x0017000a01007387 */ /* 0x000fe40000100a00 */
[----:B----4-:R0:W-:Y:S02]  /*18a40*/  STL.64 [R1+0x16f8], R8 ;  /* 0x0016f80801007387 */ /* 0x0101e40000100a00 */
[----:B0-----:R-:W4:Y:S01]  /*18a50*/  LDL.LU R8, [R1+0x60] ;  /* 0x0000600001087983 */ /* 0x001f220000300800 */
[----:B------:R-:W4:Y:S02]  /*18a60*/  LDL.LU R9, [R1+0x64] ;  /* 0x0000640001097983 */ /* 0x000f240000300800 */
[----:B------:R-:W2:Y:S02]  /*18a70*/  LDL.LU R10, [R1+0x68] ;  /* 0x00006800010a7983 */ /* 0x000ea40000300800 */
[----:B------:R-:W2:Y:S02]  /*18a80*/  LDL.LU R11, [R1+0x6c] ;  /* 0x00006c00010b7983 */ /* 0x000ea40000300800 */
[----:B--2---:R-:W-:Y:S01]  /*18a90*/  STL.64 [R1+0x1718], R10 ;  /* 0x0017180a01007387 */ /* 0x004fe20000100a00 */
[----:B----4-:R0:W-:Y:S03]  /*18aa0*/  STL.64 [R1+0x1710], R8 ;  /* 0x0017100801007387 */ /* 0x0101e60000100a00 */
[----:B0-----:R-:W2:Y:S01]  /*18ab0*/  LDL.LU R8, [R1+0x90] ;  /* 0x0000900001087983 */ /* 0x001ea20000300800 */
[----:B------:R-:W2:Y:S02]  /*18ac0*/  LDL.LU R9, [R1+0x94] ;  /* 0x0000940001097983 */ /* 0x000ea40000300800 */
[----:B------:R-:W4:Y:S02]  /*18ad0*/  LDL.LU R10, [R1+0x98] ;  /* 0x00009800010a7983 */ /* 0x000f240000300800 */
[----:B------:R-:W4:Y:S01]  /*18ae0*/  LDL.LU R11, [R1+0x9c] ;  /* 0x00009c00010b7983 */ /* 0x000f220000300800 */
[C---:B------:R-:W-:Y:S01]  /*18af0*/  HMMA.16816.F32 R16, R24.reuse, R14, R16 ;  /* 0x0000000e1810723c */ /* 0x040fe20000001810 */
[----:B----4-:R-:W-:Y:S01]  /*18b00*/  STL.64 [R1+0x1730], R10 ;  /* 0x0017300a01007387 */ /* 0x010fe20000100a00 */
[----:B--2---:R0:W-:Y:S03]  /*18b10*/  STL.64 [R1+0x1728], R8 ;  /* 0x0017280801007387 */ /* 0x0041e60000100a00 */
[----:B0-----:R-:W2:Y:S01]  /*18b20*/  LDL.LU R8, [R1+0xa0] ;  /* 0x0000a00001087983 */ /* 0x001ea20000300800 */
[----:B------:R-:W2:Y:S02]  /*18b30*/  LDL.LU R9, [R1+0xa4] ;  /* 0x0000a40001097983 */ /* 0x000ea40000300800 */
[----:B------:R-:W2:Y:S02]  /*18b40*/  LDL.LU R10, [R1+0xa8] ;  /* 0x0000a800010a7983 */ /* 0x000ea40000300800 */
[----:B------:R-:W2:Y:S11]  /*18b50*/  LDL.LU R11, [R1+0xac] ;  /* 0x0000ac00010b7983 */ /* 0x000eb60000300800 */
[----:B------:R-:W-:Y:S02]  /*18b60*/  @!UPT UIADD3 URZ, URZ, URZ, URZ ;  /* 0x0000003f3f3ff290 */ /* 0x000fe4000fffe03f */
[----:B------:R0:W-:Y:S01]  /*18b70*/  STL.64 [R1+0x680], R16 ;  /* 0x0006801001007387 */ /* 0x0001e20000100a00 */
[----:B------:R1:W-:Y:S02]  /*18b80*/  STL.64 [R1+0x688], R18 ;  /* 0x0006881201007387 */ /* 0x0003e40000100a00 */
[----:B0-----:R-:W-:Y:S02]  /*18b90*/  IMAD.MOV.U32 R17, RZ, RZ, R14 ;  /* 0x000000ffff117224 */ /* 0x001fe400078e000e */
[----:B------:R-:W-:Y:S02]  /*18ba0*/  IMAD.MOV.U32 R16, RZ, RZ, R15 ;  /* 0x000000ffff107224 */ /* 0x000fe400078e000f */
[----:B------:R-:W3:Y:S02]  /*18bb0*/  LDL.LU.64 R14, [R1+0x1768] ;  /* 0x00176800010e7983 */ /* 0x000ee40000300a00 */
[----:B---3--:R-:W-:Y:S01]  /*18bc0*/  HMMA.16816.F32 R4, R24, R14, R4 ;  /* 0x0000000e1804723c */ /* 0x008fe20000001804 */
[----:B-1----:R-:W-:-:S02]  /*18bd0*/  IMAD.MOV.U32 R19, RZ, RZ, R14 ;  /* 0x000000ffff137224 */ /* 0x002fc400078e000e */
[----:B------:R-:W-:Y:S11]  /*18be0*/  IMAD.MOV.U32 R18, RZ, RZ, R15 ;  /* 0x000000ffff127224 */ /* 0x000ff600078e000f */
[----:B------:R-:W-:Y:S09]  /*18bf0*/  @!UPT UIADD3 URZ, URZ, URZ, URZ ;  /* 0x0000003f3f3ff290 */ /* 0x000ff2000fffe03f */
[----:B------:R-:W-:Y:S01]  /*18c00*/  STL.64 [R1+0x670], R4 ;  /* 0x0006700401007387 */ /* 0x000fe20000100a00 */
[----:B------:R0:W-:Y:S03]  /*18c10*/  STL.64 [R1+0x678], R6 ;  /* 0x0006780601007387 */ /* 0x0001e60000100a00 */
[----:B0-----:R-:W3:Y:S01]  /*18c20*/  LDL.LU.64 R6, [R1+0x1760] ;  /* 0x0017600001067983 */ /* 0x001ee20000300a00 */
[----:B------:R-:W3:Y:S02]  /*18c30*/  LDL.LU.64 R4, [R1+0x1758] ;  /* 0x0017580001047983 */ /* 0x000ee40000300a00 */
[----:B------:R-:W3:Y:S02]  /*18c40*/  LDL.LU.64 R14, [R1+0x1750] ;  /* 0x00175000010e7983 */ /* 0x000ee40000300a00 */
[----:B------:R-:W-:Y:S02]  /*18c50*/  IMAD.MOV.U32 R23, RZ, RZ, R12 ;  /* 0x000000ffff177224 */ /* 0x000fe400078e000c */
[----:B------:R-:W-:Y:S01]  /*18c60*/  IMAD.MOV.U32 R22, RZ, RZ, R13 ;  /* 0x000000ffff167224 */ /* 0x000fe200078e000d */
[C---:B---3--:R-:W-:Y:S11]  /*18c70*/  HMMA.16816.F32 R4, R24.reuse, R14, R4 ;  /* 0x0000000e1804723c */ /* 0x048ff60000001804 */
[----:B------:R-:W-:Y:S11]  /*18c80*/  @!UPT UIADD3 URZ, URZ, URZ, URZ ;  /* 0x0000003f3f3ff290 */ /* 0x000ff6000fffe03f */
[----:B------:R-:W-:Y:S01]  /*18c90*/  @!UPT UIADD3 URZ, URZ, URZ, URZ ;  /* 0x0000003f3f3ff290 */ /* 0x000fe2000fffe03f */
[----:B------:R-:W-:Y:S01]  /*18ca0*/  STL.64 [R1+0x660], R4 ;  /* 0x0006600401007387 */ /* 0x000fe20000100a00 */
[----:B------:R0:W-:Y:S03]  /*18cb0*/  STL.64 [R1+0x668], R6 ;  /* 0x0006680601007387 */ /* 0x0001e60000100a00 */
[----:B0-----:R-:W3:Y:S01]  /*18cc0*/  LDL.LU.64 R6, [R1+0x1748] ;  /* 0x0017480001067983 */ /* 0x001ee20000300a00 */
[----:B------:R0:W-:Y:S02]  /*18cd0*/  STL.64 [R1+0x16b0], R14 ;  /* 0x0016b00e01007387 */ /* 0x0001e40000100a00 */
[----:B------:R-:W3:Y:S02]  /*18ce0*/  LDL.LU R12, [R1+0xb0] ;  /* 0x0000b000010c7983 */ /* 0x000ee40000300800 */
[----:B------:R-:W3:Y:S01]  /*18cf0*/  LDL.LU R13, [R1+0xb4] ;  /* 0x0000b400010d7983 */ /* 0x000ee20000300800 */
[----:B0-----:R-:W3:Y:S01]  /*18d00*/  LDL.LU R14, [R1+0xb8] ;  /* 0x0000b800010e7983 */ /* 0x001ee20000300800 */
[----:B------:R-:W3:Y:S02]  /*18d10*/  LDL.LU R15, [R1+0xbc] ;  /* 0x0000bc00010f7983 */ /* 0x000ee40000300800 */
[----:B---3--:R-:W-:Y:S07]  /*18d20*/  HMMA.16816.F32 R24, R24, R6, R12 ;  /* 0x000000061818723c */ /* 0x008fee000000180c */
[----:B------:R-:W-:-:S02]  /*18d30*/  IMAD.MOV.U32 R13, RZ, RZ, R6 ;  /* 0x000000ffff0d7224 */ /* 0x000fc400078e0006 */
[----:B------:R-:W-:Y:S11]  /*18d40*/  IMAD.MOV.U32 R12, RZ, RZ, R7 ;  /* 0x000000ffff0c7224 */ /* 0x000ff600078e0007 */
[----:B------:R-:W-:Y:S03]  /*18d50*/  @!UPT UIADD3 URZ, URZ, URZ, URZ ;  /* 0x0000003f3f3ff290 */ /* 0x000fe6000fffe03f */
[----:B------:R0:W-:Y:S01]  /*18d60*/  STL.64 [R1+0x5e0], R24 ;  /* 0x0005e01801007387 */ /* 0x0001e20000100a00 */
[----:B------:R1:W-:Y:S02]  /*18d70*/  STL.64 [R1+0x5e8], R26 ;  /* 0x0005e81a01007387 */ /* 0x0003e40000100a00 */
[----:B------:R-:W2:Y:S02]  /*18d80*/  LDL.LU.64 R6, [R1+0x1740] ;  /* 0x0017400001067983 */ /* 0x000ea40000300a00 */
[----:B------:R-:W2:Y:S02]  /*18d90*/  LDL.LU.64 R4, [R1+0x1738] ;  /* 0x0017380001047983 */ /* 0x000ea40000300a00 */
[----:B------:R-:W-:Y:S02]  /*18da0*/  IMAD.MOV.U32 R14, RZ, RZ, R19 ;  /* 0x000000ffff0e7224 */ /* 0x000fe400078e0013 */
[----:B------:R-:W-:Y:S01]  /*18db0*/  IMAD.MOV.U32 R15, RZ, RZ, R18 ;  /* 0x000000ffff0f7224 */ /* 0x000fe200078e0012 */
[----:B0-----:R-:W3:Y:S01]  /*18dc0*/  LDL.LU R24, [R1+0x50] ;  /* 0x0000500001187983 */ /* 0x001ee20000300800 */
[----:B------:R-:W3:Y:S02]  /*18dd0*/  LDL.LU R25, [R1+0x54] ;  /* 0x0000540001197983 */ /* 0x000ee40000300800 */
[----:B-1----:R-:W3:Y:S02]  /*18de0*/  LDL.LU R26, [R1+0x58] ;  /* 0x00005800011a7983 */ /* 0x002ee40000300800 */
[----:B------:R-:W3:Y:S01]  /*18df0*/  LDL.LU R27, [R1+0x5c] ;  /* 0x00005c00011b7983 */ /* 0x000ee20000300800 */
[----:B------:R-:W-:Y:S01]  /*18e00*/  STL.64 [R1+0x16c8], R14 ;  /* 0x0016c80e01007387 */ /* 0x000fe20000100a00 */
[C---:B--2---:R-:W-:Y:S03]  /*18e10*/  HMMA.16816.F32 R20, R4.reuse, R22, R8 ;  /* 0x000000160414723c */ /* 0x044fe60000001808 */
[----:B------:R-:W2:Y:S01]  /*18e20*/  LDL.LU.64 R10, [R1+0x1730] ;  /* 0x00173000010a7983 */ /* 0x000ea20000300a00 */
[----:B------:R-:W2:Y:S11]  /*18e30*/  LDL.LU.64 R8, [R1+0x1728] ;  /* 0x0017280001087983 */ /* 0x000eb60000300a00 */
[----:B------:R-:W-:Y:S08]  /*18e40*/  @!UPT UIADD3 URZ, URZ, URZ, URZ ;  /* 0x0000003f3f3ff290 */ /* 0x000ff0000fffe03f */
        /* <DEDUP_REMOVED lines=10> */
[C---:B--2---:R-:W-:Y:S02]  /*18ef0*/  HMMA.16816.F32 R20, R4.reuse, R22, R8 ;  /* 0x000000160414723c */ /* 0x044fe40000001808 */
[----:B------:R-:W3:Y:S01]  /*18f00*/  LDL.LU.64 R10, [R1+0x1700] ;  /* 0x00170000010a7983 */ /* 0x000ee20000300a00 */
[----:B------:R-:W2:Y:S11]  /*18f10*/  LDL.LU.64 R8, [R1+0x16f8] ;  /* 0x0016f80001087983 */ /* 0x000eb60000300a00 */
[----:B------:R-:W-:Y:S09]  /*18f20*/  @!UPT UIADD3 URZ, URZ, URZ, URZ ;  /* 0x0000003f3f3ff290 */ /* 0x000ff2000fffe03f */
[----:B------:R-:W-:Y:S01]  /*18f30*/  STL.64 [R1+0x90], R20 ;  /* 0x0000901401007387 */ /* 0x000fe20000100a00 */
[----:B------:R0:W-:Y:S03]  /*18f40*/  STL.64 [R1+0x98], R22 ;  /* 0x0000981601007387 */ /* 0x0001e60000100a00 */
[----:B0-----:R-:W4:Y:S01]  /*18f50*/  LDL.LU R23, [R1+0x16f0] ;  /* 0x0016f00001177983 */ /* 0x001f220000300800 */
[----:B------:R-:W-:Y:S02]  /*18f60*/  STL.64 [R1+0x16e8], R6 ;  /* 0x0016e80601007387 */ /* 0x000fe40000100a00 */
[----:B------:R-:W-:Y:S01]  /*18f70*/  STL.64 [R1+0x16e0], R4 ;  /* 0x0016e00401007387 */ /* 0x000fe20000100a00 */
[----:B---3--:R-:W-:Y:S11]  /*18f80*/  HMMA.16816.F32 R24, R4, R10, R24 ;  /* 0x0000000a0418723c */ /* 0x008ff60000001818 */
[----:B------:R-:W-:Y:S11]  /*18f90*/  @!UPT UIADD3 URZ, URZ, URZ, URZ ;  /* 0x0000003f3f3ff290 */ /* 0x000ff6000fffe03f */
[----:B------:R-:W-:Y:S01]  /*18fa0*/  @!UPT UIADD3 URZ, URZ, URZ, URZ ;  /* 0x0000003f3f3ff290 */ /* 0x000fe2000fffe03f */
[----:B------:R-:W-:Y:S01]  /*18fb0*/  STL.64 [R1+0x480], R24 ;  /* 0x0004801801007387 */ /* 0x000fe20000100a00 */
[----:B------:R-:W-:Y:S02]  /*18fc0*/  STL.64 [R1+0x488], R26 ;  /* 0x0004881a01007387 */ /* 0x000fe40000100a00 */
[----:B--2---:R0:W-:Y:S02]  /*18fd0*/  STL.64 [R1+0x1680], R8 ;  /* 0x0016800801007387 */ /* 0x0041e40000100a00 */
[----:B------:R-:W-:Y:S01]  /*18fe0*/  LDSM.16.MT88.4 R24, [R28+0x4000] ;  /* 0x004000001c18783b */ /* 0x000fe20000004200 */
[----:B----4-:R-:W1:Y:S04]  /*18ff0*/  LDSM.16.M88.4 R4, [R23+0x8000] ;  /* 0x008000001704783b */ /* 0x010e680000000200 */
[----:B0-----:R-:W2:Y:S01]  /*19000*/  LDL.LU R8, [R1+0x120] ;  /* 0x0001200001087983 */ /* 0x001ea20000300800 */
[----:B------:R-:W2:Y:S02]  /*19010*/  LDL.LU R9, [R1+0x124] ;  /* 0x0001240001097983 */ /* 0x000ea40000300800 */
[----:B------:R-:W3:Y:S02]  /*19020*/  LDL.LU R10, [R1+0x128] ;  /* 0x00012800010a7983 */ /* 0x000ee40000300800 */
[----:B------:R-:W3:Y:S02]  /*19030*/  LDL.LU R11, [R1+0x12c] ;  /* 0x00012c00010b7983 */ /* 0x000ee40000300800 */
[----:B---3--:R0:W-:Y:S01]  /*19040*/  STL.64 [R1+0x1690], R10 ;  /* 0x0016900a01007387 */ /* 0x0081e20000100a00 */
[----:B--2---:R2:W-:Y:S02]  /*19050*/  STL.64 [R1+0x1688], R8 ;  /* 0x0016880801007387 */ /* 0x0045e40000100a00 */
[----:B0-----:R-:W-:-:S02]  /*19060*/  IMAD.MOV.U32 R10, RZ, RZ, R13 ;  /* 0x000000ffff0a7224 */ /* 0x001fc400078e000d */
[----:B------:R-:W-:-:S05]  /*19070*/  IMAD.MOV.U32 R11, RZ, RZ, R12 ;  /* 0x000000ffff0b7224 */ /* 0x000fca00078e000c */
[----:B------:R0:W-:Y:S01]  /*19080*/  STL.64 [R1+0x16a8], R10 ;  /* 0x0016a80a01007387 */ /* 0x0001e20000100a00 */
[----:B--2---:R-:W2:Y:S02]  /*19090*/  LDL.LU R8, [R1+0x150] ;  /* 0x0001500001087983 */ /* 0x004ea40000300800 */
[----:B------:R-:W2:Y:S01]  /*190a0*/  LDL.LU R9, [R1+0x154] ;  /* 0x0001540001097983 */ /* 0x000ea20000300800 */
[----:B0-----:R-:W3:Y:S01]  /*190b0*/  LDL.LU R10, [R1+0x158] ;  /* 0x00015800010a7983 */ /* 0x001ee20000300800 */
[----:B------:R-:W3:Y:S03]  /*190c0*/  LDL.LU R11, [R1+0x15c] ;  /* 0x00015c00010b7983 */ /* 0x000ee60000300800 */
[----:B---3--:R-:W-:Y:S01]  /*190d0*/  STL.64 [R1+0x16c0], R10 ;  /* 0x0016c00a01007387 */ /* 0x008fe20000100a00 */
[----:B--2---:R0:W-:Y:S03]  /*190e0*/  STL.64 [R1+0x16b8], R8 ;  /* 0x0016b80801007387 */ /* 0x0041e60000100a00 */
[----:B0-----:R-:W2:Y:S01]  /*190f0*/  LDL.LU R8, [R1+0x130] ;  /* 0x0001300001087983 */ /* 0x001ea20000300800 */
[----:B------:R-:W2:Y:S02]  /*19100*/  LDL.LU R9, [R1+0x134] ;  /* 0x0001340001097983 */ /* 0x000ea40000300800 */
[----:B------:R-:W3:Y:S02]  /*19110*/  LDL.LU R10, [R1+0x138] ;  /* 0x00013800010a7983 */ /* 0x000ee40000300800 */
[----:B------:R-:W3:Y:S02]  /*19120*/  LDL.LU R11, [R1+0x13c] ;  /* 0x00013c00010b7983 */ /* 0x000ee40000300800 */
[----:B------:R-:W-:-:S02]  /*19130*/  IMAD.MOV.U32 R14, RZ, RZ, R17 ;  /* 0x000000ffff0e7224 */ /* 0x000fc400078e0011 */
[----:B------:R-:W-:Y:S02]  /*19140*/  IMAD.MOV.U32 R15, RZ, RZ, R16 ;  /* 0x000000ffff0f7224 */ /* 0x000fe400078e0010 */
[----:B-1----:R-:W-:Y:S02]  /*19150*/  IMAD.MOV.U32 R17, RZ, RZ, R4 ;  /* 0x000000ffff117224 */ /* 0x002fe400078e0004 */
[----:B------:R-:W-:Y:S01]  /*19160*/  IMAD.MOV.U32 R16, RZ, RZ, R5 ;  /* 0x000000ffff107224 */ /* 0x000fe200078e0005 */
[----:B---3--:R-:W-:Y:S01]  /*19170*/  STL.64 [R1+0x16d8], R10 ;  /* 0x0016d80a01007387 */ /* 0x008fe20000100a00 */
[----:B--2---:R0:W-:Y:S03]  /*19180*/  STL.64 [R1+0x16d0], R8 ;  /* 0x0016d00801007387 */ /* 0x0041e60000100a00 */
[----:B0-----:R-:W2:Y:S01]  /*19190*/  LDL.LU R8, [R1+0x140] ;  /* 0x0001400001087983 */ /* 0x001ea20000300800 */
[----:B------:R-:W2:Y:S02]  /*191a0*/  LDL.LU R9, [R1+0x144] ;  /* 0x0001440001097983 */ /* 0x000ea40000300800 */
[----:B------:R-:W2:Y:S02]  /*191b0*/  LDL.LU R10, [R1+0x148] ;  /* 0x00014800010a7983 */ /* 0x000ea40000300800 */
[----:B------:R-:W2:Y:S01]  /*191c0*/  LDL.LU R11, [R1+0x14c] ;  /* 0x00014c00010b7983 */ /* 0x000ea20000300800 */
[----:B------:R-:W-:Y:S01]  /*191d0*/  STL.64 [R1+0x16a0], R26 ;  /* 0x0016a01a01007387 */ /* 0x000fe20000100a00 */
[----:B------:R0:W-:Y:S03]  /*191e0*/  STL.64 [R1+0x1698], R24 ;  /* 0x0016981801007387 */ /* 0x0001e60000100a00 */
[----:B0-----:R-:W3:Y:S01]  /*191f0*/  LDL.LU R24, [R1+0x110] ;  /* 0x0001100001187983 */ /* 0x001ee20000300800 */
[----:B------:R-:W3:Y:S02]  /*19200*/  LDL.LU R25, [R1+0x114] ;  /* 0x0001140001197983 */ /* 0x000ee40000300800 */
[----:B------:R-:W3:Y:S02]  /*19210*/  LDL.LU R26, [R1+0x118] ;  /* 0x00011800011a7983 */ /* 0x000ee40000300800 */
[----:B------:R-:W3:Y:S01]  /*19220*/  LDL.LU R27, [R1+0x11c] ;  /* 0x00011c00011b7983 */ /* 0x000ee20000300800 */
[----:B------:R-:W-:Y:S01]  /*19230*/  STL.64 [R1+0x60], R4 ;  /* 0x0000600401007387 */ /* 0x000fe20000100a00 */
[----:B------:R0:W-:Y:S03]  /*19240*/  STL.64 [R1+0x68], R6 ;  /* 0x0000680601007387 */ /* 0x0001e60000100a00 */
[----:B0-----:R-:W2:Y:S01]  /*19250*/  LDL.LU.64 R6, [R1+0x16e8] ;  /* 0x0016e80001067983 */ /* 0x001ea20000300a00 */
[----:B------:R-:W2:Y:S02]  /*19260*/  LDL.LU.64 R4, [R1+0x16e0] ;  /* 0x0016e00001047983 */ /* 0x000ea40000300a00 */
[C---:B--2---:R-:W-:Y:S01]  /*19270*/  HMMA.16816.F32 R12, R4.reuse, R14, R8 ;  /* 0x0000000e040c723c */ /* 0x044fe20000001808 */
[----:B------:R-:W2:Y:S01]  /*19280*/  LDL.LU.64 R10, [R1+0x16d8] ;  /* 0x0016d800010a7983 */ /* 0x000ea20000300a00 */
[----:B------:R-:W2:Y:S11]  /*19290*/  LDL.LU.64 R8, [R1+0x16d0] ;  /* 0x0016d00001087983 */ /* 0x000eb60000300a00 */
[----:B------:R-:W-:Y:S10]  /*192a0*/  @!UPT UIADD3 URZ, URZ, URZ, URZ ;  /* 0x0000003f3f3ff290 */ /* 0x000ff4000fffe03f */
[----:B------:R-:W-:Y:S01]  /*192b0*/  STL.64 [R1+0x470], R12 ;  /* 0x0004700c01007387 */ /* 0x000fe20000100a00 */
[----:B------:R-:W-:Y:S02]  /*192c0*/  STL.64 [R1+0x478], R14 ;  /* 0x0004780e01007387 */ /* 0x000fe40000100a00 */
[----:B------:R-:W0:Y:S02]  /*192d0*/  LDSM.16.M88.4 R12, [R23+0x8800] ;  /* 0x00880000170c783b */ /* 0x000e240000000200 */
[----:B0-----:R-:W-:Y:S02]  /*192e0*/  STL.64 [R1+0x50], R12 ;  /* 0x0000500c01007387 */ /* 0x001fe40000100a00 */
[----:B------:R0:W-:Y:S02]  /*192f0*/  STL.64 [R1+0x58], R14 ;  /* 0x0000580e01007387 */ /* 0x0001e40000100a00 */
[----:B0-----:R-:W2:Y:S02]  /*19300*/  LDL.LU.64 R14, [R1+0x16c8] ;  /* 0x0016c800010e7983 */ /* 0x001ea40000300a00 */
[C---:B--2---:R-:W-:Y:S02]  /*19310*/  HMMA.16816.F32 R12, R4.reuse, R14, R8 ;  /* 0x0000000e040c723c */ /* 0x044fe40000001808 */
[----:B------:R-:W2:Y:S01]  /*19320*/  LDL.LU.64 R10, [R1+0x16c0] ;  /* 0x0016c000010a7983 */ /* 0x000ea20000300a00 */
[----:B------:R-:W2:Y:S11]  /*19330*/  LDL.LU.64 R8, [R1+0x16b8] ;  /* 0x0016b80001087983 */ /* 0x000eb60000300a00 */
[----:B------:R-:W-:Y:S09]  /*19340*/  @!UPT UIADD3 URZ, URZ, URZ, URZ ;  /* 0x0000003f3f3ff290 */ /* 0x000ff2000fffe03f */
[----:B------:R-:W-:Y:S01]  /*19350*/  STL.64 [R1+0x230], R12 ;  /* 0x0002300c01007387 */ /* 0x000fe20000100a00 */
[----:B------:R-:W-:Y:S02]  /*19360*/  STL.64 [R1+0x238], R14 ;  /* 0x0002380e01007387 */ /* 0x000fe40000100a00 */
[----:B------:R-:W0:Y:S02]  /*19370*/  LDSM.16.M88.4 R12, [R23+0x9000] ;  /* 0x00900000170c783b */ /* 0x000e240000000200 */
[----:B0-----:R-:W-:Y:S02]  /*19380*/  STL.64 [R1+0x40], R12 ;  /* 0x0000400c01007387 */ /* 0x001fe40000100a00 */
[----:B------:R-:W-:Y:S02]  /*19390*/  STL.64 [R1+0x48], R14 ;  /* 0x0000480e01007387 */ /* 0x000fe40000100a00 */
[----:B------:R-:W0:Y:S02]  /*193a0*/  LDSM.16.M88.4 R12, [R23+0x9800] ;  /* 0x00980000170c783b */ /* 0x000e240000000200 */
[----:B0-----:R-:W-:Y:S02]  /*193b0*/  STL.64 [R1+0x30], R12 ;  /* 0x0000300c01007387 */ /* 0x001fe40000100a00 */
[----:B------:R0:W-:Y:S02]  /*193c0*/  STL.64 [R1+0x38], R14 ;  /* 0x0000380e01007387 */ /* 0x0001e40000100a00 */
[----:B0-----:R-:W2:Y:S02]  /*193d0*/  LDL.LU.64 R14, [R1+0x16b0] ;  /* 0x0016b000010e7983 */ /* 0x001ea40000300a00 */
[C---:B--2---:R-:W-:Y:S02]  /*193e0*/  HMMA.16816.F32 R12, R4.reuse, R14, R8 ;  /* 0x0000000e040c723c */ /* 0x044fe40000001808 */
[----:B------:R-:W3:Y:S11]  /*193f0*/  LDL.LU.64 R10, [R1+0x16a8] ;  /* 0x0016a800010a7983 */ /* 0x000ef60000300a00 */
[----:B------:R-:W-:Y:S10]  /*19400*/  @!UPT UIADD3 URZ, URZ, URZ, URZ ;  /* 0x0000003f3f3ff290 */ /* 0x000ff4000fffe03f */
[----:B------:R-:W-:Y:S01]  /*19410*/  STL.64 [R1+0x350], R12 ;  /* 0x0003500c01007387 */ /* 0x000fe20000100a00 */
[----:B------:R-:W-:Y:S02]  /*19420*/  STL.64 [R1+0x358], R14 ;  /* 0x0003580e01007387 */ /* 0x000fe40000100a00 */
[----:B------:R-:W-:Y:S01]  /*19430*/  LDSM.16.M88.4 R12, [R23+0xa000] ;  /* 0x00a00000170c783b */ /* 0x000fe20000000200 */
[----:B---3--:R-:W-:Y:S01]  /*19440*/  HMMA.16816.F32 R4, R4, R10, R24 ;  /* 0x0000000a0404723c */ /* 0x008fe20000001818 */
[----:B------:R-:W2:Y:S02]  /*19450*/  LDL.LU.64 R26, [R1+0x16a0] ;  /* 0x0016a000011a7983 */ /* 0x000ea40000300a00 */
[----:B------:R-:W2:Y:S02]  /*19460*/  LDL.LU.64 R24, [R1+0x1698] ;  /* 0x0016980001187983 */ /* 0x000ea40000300a00 */
[----:B------:R-:W2:Y:S02]  /*19470*/  LDL.LU.64 R10, [R1+0x1690] ;  /* 0x00169000010a7983 */ /* 0x000ea40000300a00 */
[----:B------:R-:W2:Y:S11]  /*19480*/  LDL.LU.64 R8, [R1+0x1688] ;  /* 0x0016880001087983 */ /* 0x000eb60000300a00 */
[----:B------:R-:W-:Y:S05]  /*19490*/  @!UPT UIADD3 URZ, URZ, URZ, URZ ;  /* 0x0000003f3f3ff290 */ /* 0x000fea000fffe03f */
[----:B------:R0:W-:Y:S01]  /*194a0*/  STL.64 [R1+0x340], R4 ;  /* 0x0003400401007387 */ /* 0x0001e20000100a00 */
[----:B------:R-:W-:Y:S03]  /*194b0*/  STL.64 [R1+0x348], R6 ;  /* 0x0003480601007387 */ /* 0x000fe60000100a00 */
[----:B0-----:R-:W3:Y:S04]  /*194c0*/  LDL.64 R4, [R1+0x50] ;  /* 0x0000500001047983 */ /* 0x001ee80000100a00 */
[----:B---3--:R0:W-:Y:S02]  /*194d0*/  STL.64 [R1+0x1678], R4 ;  /* 0x0016780401007387 */ /* 0x0081e40000100a00 */
[----:B0-----:R-:W-:-:S02]  /*194e0*/  IMAD.MOV.U32 R4, RZ, RZ, R17 ;  /* 0x000000ffff047224 */ /* 0x001fc400078e0011 */
[----:B------:R-:W-:Y:S02]  /*194f0*/  IMAD.MOV.U32 R5, RZ, RZ, R16 ;  /* 0x000000ffff057224 */ /* 0x000fe400078e0010 */
[----:B------:R-:W0:Y:S05]  /*19500*/  LDSM.16.M88.4 R16, [R23+0xa800] ;  /* 0x00a800001710783b */ /* 0x000e2a0000000200 */
[----:B--2---:R-:W-:Y:S01]  /*19510*/  HMMA.16816.F32 R4, R24, R4, R8 ;  /* 0x000000041804723c */ /* 0x004fe20000001808 */
[----:B0-----:R-:W-:Y:S01]  /*19520*/  STL.64 [R1+0x1670], R18 ;  /* 0x0016701201007387 */ /* 0x001fe20000100a00 */
[----:B------:R0:W-:Y:S03]  /*19530*/  STL.64 [R1+0x1668], R16 ;  /* 0x0016681001007387 */ /* 0x0001e60000100a00 */
[----:B0-----:R-:W2:Y:S01]  /*19540*/  LDL.LU R16, [R1+0x270] ;  /* 0x0002700001107983 */ /* 0x001ea20000300800 */
[----:B------:R-:W2:Y:S02]  /*19550*/  LDL.LU R17, [R1+0x274] ;  /* 0x0002740001117983 */ /* 0x000ea40000300800 */
[----:B------:R-:W2:Y:S02]  /*19560*/  LDL.LU R18, [R1+0x278] ;  /* 0x0002780001127983 */ /* 0x000ea40000300800 */
[----:B------:R-:W2:Y:S01]  /*19570*/  LDL.LU R19, [R1+0x27c] ;  /* 0x00027c0001137983 */ /* 0x000ea20000300800 */
[----:B------:R-:W3:Y:S11]  /*19580*/  LDL.LU.64 R8, [R1+0x1680] ;  /* 0x0016800001087983 */ /* 0x000ef60000300a00 */
[----:B------:R-:W-:Y:S01]  /*19590*/  @!UPT UIADD3 URZ, URZ, URZ, URZ ;  /* 0x0000003f3f3ff290 */ /* 0x000fe2000fffe03f */
[----:B------:R-:W-:Y:S02]  /*195a0*/  STL.64 [R1+0x330], R4 ;  /* 0x0003300401007387 */ /* 0x000fe40000100a00 */
[----:B------:R-:W-:Y:S02]  /*195b0*/  STL.64 [R1+0x338], R6 ;  /* 0x0003380601007387 */ /* 0x000fe40000100a00 */
[----:B------:R-:W4:Y:S01]  /*195c0*/  LDL.LU R10, [R1+0x368] ;  /* 0x00036800010a7983 */ /* 0x000f220000300800 */
[----:B------:R-:W4:Y:S04]  /*195d0*/  LDL.LU R11, [R1+0x36c] ;  /* 0x00036c00010b7983 */ /* 0x000f280000300800 */
[----:B------:R-:W0:Y:S04]  /*195e0*/  LDSM.16.M88.4 R4, [R23+0xb000] ;  /* 0x00b000001704783b */ /* 0x000e280000000200 */
[----:B----4-:R-:W-:Y:S01]  /*195f0*/  STL.64 [R1+0x1658], R10 ;  /* 0x0016580a01007387 */ /* 0x010fe20000100a00 */
[----:B---3--:R1:W-:Y:S03]  /*19600*/  STL.64 [R1+0x1650], R8 ;  /* 0x0016500801007387 */ /* 0x0083e60000100a00 */
[----:B-1----:R-:W3:Y:S01]  /*19610*/  LDL.64 R8, [R1+0x40] ;  /* 0x0000400001087983 */ /* 0x002ee20000100a00 */
[----:B------:R-:W-:Y:S02]  /*19620*/  STL.64 [R1+0x20], R12 ;  /* 0x0000200c01007387 */ /* 0x000fe40000100a00 */
[----:B------:R1:W-:Y:S02]  /*19630*/  STL.64 [R1+0x28], R14 ;  /* 0x0000280e01007387 */ /* 0x0003e40000100a00 */
[----:B0-----:R0:W-:Y:S01]  /*19640*/  STL.64 [R1], R4 ;  /* 0x0000000401007387 */ /* 0x0011e20000100a00 */
[----:B------:R-:W-:Y:S01]  /*19650*/  STL.64 [R1+0x8], R6 ;  /* 0x0000080601007387 */ /* 0x000fe20000100a00 */
[----:B-1----:R-:W-:-:S02]  /*19660*/  IMAD.MOV.U32 R15, RZ, RZ, R4 ;  /* 0x000000ffff0f7224 */ /* 0x002fc400078e0004 */
[----:B------:R-:W-:Y:S02]  /*19670*/  IMAD.MOV.U32 R14, RZ, RZ, R5 ;  /* 0x000000ffff0e7224 */ /* 0x000fe400078e0005 */
[----:B0-----:R-:W2:Y:S03]  /*19680*/  LDL.LU.64 R4, [R1+0x1678] ;  /* 0x0016780001047983 */ /* 0x001ea60000300a00 */
[----:B------:R-:W-:Y:S02]  /*19690*/  STL.64 [R1+0x1648], R14 ;  /* 0x0016480e01007387 */ /* 0x000fe40000100a00 */
[----:B------:R0:W-:Y:S02]  /*196a0*/  STL.64 [R1+0x1640], R12 ;  /* 0x0016400c01007387 */ /* 0x0001e40000100a00 */
[----:B0-----:R-:W4:Y:S01]  /*196b0*/  LDL.64 R12, [R1+0x30] ;  /* 0x00003000010c7983 */ /* 0x001f220000100a00 */
[----:B--2---:R-:W-:Y:S03]  /*196c0*/  HMMA.16816.F32 R16, R24, R4, R16 ;  /* 0x000000041810723c */ /* 0x004fe60000001810 */
[----:B----4-:R0:W-:Y:S04]  /*196d0*/  STL.64 [R1+0x1660], R12 ;  /* 0x0016600c01007387 */ /* 0x0101e80000100a00 */
[----:B0-----:R-:W3:Y:S01]  /*196e0*/  LDL.LU R12, [R1+0x4a0] ;  /* 0x0004a000010c7983 */ /* 0x001ee20000300800 */
[----:B------:R-:W3:Y:S02]  /*196f0*/  LDL.LU R13, [R1+0x4a4] ;  /* 0x0004a400010d7983 */ /* 0x000ee40000300800 */
[----:B------:R-:W3:Y:S02]  /*19700*/  LDL.LU R14, [R1+0x4a8] ;  /* 0x0004a800010e7983 */ /* 0x000ee40000300800 */
[----:B------:R-:W3:Y:S11]  /*19710*/  LDL.LU R15, [R1+0x4ac] ;  /* 0x0004ac00010f7983 */ /* 0x000ef60000300800 */
[----:B------:R-:W-:Y:S01]  /*19720*/  STL.64 [R1+0x320], R16 ;  /* 0x0003201001007387 */ /* 0x000fe20000100a00 */
[----:B------:R0:W-:Y:S03]  /*19730*/  STL.64 [R1+0x328], R18 ;  /* 0x0003281201007387 */ /* 0x0001e60000100a00 */
[----:B0-----:R-:W2:Y:S01]  /*19740*/  LDL.LU.64 R18, [R1+0x1670] ;  /* 0x0016700001127983 */ /* 0x001ea20000300a00 */
[----:B------:R-:W4:Y:S02]  /*19750*/  LDL.LU.64 R16, [R1+0x1668] ;  /* 0x0016680001107983 */ /* 0x000f240000300a00 */
[----:B------:R-:W-:-:S02]  /*19760*/  IMAD.MOV.U32 R21, RZ, RZ, R4 ;  /* 0x000000ffff157224 */ /* 0x000fc400078e0004 */
[----:B------:R-:W-:Y:S02]  /*19770*/  IMAD.MOV.U32 R20, RZ, RZ, R5 ;  /* 0x000000ffff147224 */ /* 0x000fe400078e0005 */
[----:B------:R-:W0:Y:S01]  /*19780*/  LDSM.16.M88.4 R4, [R23+0xb800] ;  /* 0x00b800001704783b */ /* 0x000e220000000200 */
[----:B---3--:R-:W-:Y:S03]  /*19790*/  HMMA.16816.F32 R12, R24, R8, R12 ;  /* 0x00000008180c723c */ /* 0x008fe6000000180c */
[----:B----4-:R-:W-:Y:S01]  /*197a0*/  STL.64 [R1+0x10], R16 ;  /* 0x0000101001007387 */ /* 0x010fe20000100a00 */
[----:B--2---:R-:W-:Y:S02]  /*197b0*/  STL.64 [R1+0x18], R18 ;  /* 0x0000181201007387 */ /* 0x004fe40000100a00 */
[----:B------:R1:W-:Y:S02]  /*197c0*/  STL.64 [R1+0x1638], R16 ;  /* 0x0016381001007387 */ /* 0x0003e40000100a00 */
[----:B-1----:R-:W2:Y:S01]  /*197d0*/  LDL.LU R16, [R1+0x530] ;  /* 0x0005300001107983 */ /* 0x002ea20000300800 */
[----:B------:R-:W2:Y:S02]  /*197e0*/  LDL.LU R17, [R1+0x534] ;  /* 0x0005340001117983 */ /* 0x000ea40000300800 */
[----:B------:R-:W2:Y:S02]  /*197f0*/  LDL.LU R18, [R1+0x538] ;  /* 0x0005380001127983 */ /* 0x000ea40000300800 */
[----:B------:R-:W2:Y:S01]  /*19800*/  LDL.LU R19, [R1+0x53c] ;  /* 0x00053c0001137983 */ /* 0x000ea20000300800 */
[----:B0-----:R0:W-:Y:S01]  /*19810*/  STL [R1+0x11fc], R6 ;  /* 0x0011fc0601007387 */ /* 0x0011e20000100800 */
[----:B------:R1:W-:Y:S08]  /*19820*/  STL [R1+0x11f8], R7 ;  /* 0x0011f80701007387 */ /* 0x0003f00000100800 */
[----:B------:R3:W-:Y:S02]  /*19830*/  STL.64 [R1+0x310], R12 ;  /* 0x0003100c01007387 */ /* 0x0007e40000100a00 */
[----:B------:R4:W-:Y:S02]  /*19840*/  STL.64 [R1+0x318], R14 ;  /* 0x0003180e01007387 */ /* 0x0009e40000100a00 */
[----:B0-----:R-:W-:-:S02]  /*19850*/  IMAD.MOV.U32 R6, RZ, RZ, R9 ;  /* 0x000000ffff067224 */ /* 0x001fc400078e0009 */
[----:B-1----:R-:W-:Y:S01]  /*19860*/  IMAD.MOV.U32 R7, RZ, RZ, R8 ;  /* 0x000000ffff077224 */ /* 0x002fe200078e0008 */
[----:B---3--:R-:W3:Y:S01]  /*19870*/  LDL.LU.64 R12, [R1+0x1660] ;  /* 0x00166000010c7983 */ /* 0x008ee20000300a00 */
[----:B------:R-:W2:Y:S02]  /*19880*/  LDL.LU.64 R10, [R1+0x1658] ;  /* 0x00165800010a7983 */ /* 0x000ea40000300a00 */
[----:B------:R-:W2:Y:S02]  /*19890*/  LDL.LU.64 R8, [R1+0x1650] ;  /* 0x0016500001087983 */ /* 0x000ea40000300a00 */
[----:B------:R0:W-:Y:S01]  /*198a0*/  STL.64 [R1+0x1630], R6 ;  /* 0x0016300601007387 */ /* 0x0001e20000100a00 */
[----:B------:R1:W-:Y:S01]  /*198b0*/  STL.64 [R1+0x1628], R4 ;  /* 0x0016280401007387 */ /* 0x0003e20000100a00 */
[----:B----4-:R-:W4:Y:S02]  /*198c0*/  LDL.LU.64 R14, [R1+0x1648] ;  /* 0x00164800010e7983 */ /* 0x010f240000300a00 */
[----:B0-----:R-:W-:-:S02]  /*198d0*/  IMAD.MOV.U32 R6, RZ, RZ, R2 ;  /* 0x000000ffff067224 */ /* 0x001fc400078e0002 */
[----:B-1----:R-:W-:Y:S02]  /*198e0*/  IMAD.MOV.U32 R4, RZ, RZ, R29 ;  /* 0x000000ffff047224 */ /* 0x002fe400078e001d */
[----:B------:R-:W-:Y:S02]  /*198f0*/  IMAD.MOV.U32 R5, RZ, RZ, R3 ;  /* 0x000000ffff057224 */ /* 0x000fe400078e0003 */
[----:B------:R-:W-:Y:S02]  /*19900*/  IMAD.MOV.U32 R7, RZ, RZ, R0 ;  /* 0x000000ffff077224 */ /* 0x000fe400078e0000 */
[----:B---3--:R-:W-:Y:S02]  /*19910*/  IMAD.MOV.U32 R23, RZ, RZ, R12 ;  /* 0x000000ffff177224 */ /* 0x008fe400078e000c */
[----:B------:R-:W-:Y:S01]  /*19920*/  IMAD.MOV.U32 R22, RZ, RZ, R13 ;  /* 0x000000ffff167224 */ /* 0x000fe200078e000d */
[----:B--2---:R-:W-:Y:S01]  /*19930*/  HMMA.16816.F32 R8, R24, R12, R8 ;  /* 0x0000000c1808723c */ /* 0x004fe20000001808 */
[----:B------:R-:W2:Y:S11]  /*19940*/  LDL.LU.64 R12, [R1+0x1640] ;  /* 0x00164000010c7983 */ /* 0x000eb60000300a00 */
[----:B------:R-:W-:Y:S11]  /*19950*/  @!UPT UIADD3 URZ, URZ, URZ, URZ ;  /* 0x0000003f3f3ff290 */ /* 0x000ff6000fffe03f */
[----:B------:R-:W-:Y:S01]  /*19960*/  @!UPT UIADD3 URZ, URZ, URZ, URZ ;  /* 0x0000003f3f3ff290 */ /* 0x000fe2000fffe03f */
[----:B------:R-:W-:Y:S02]  /*19970*/  IMAD.MOV.U32 R29, RZ, RZ, R8 ;  /* 0x000000ffff1d7224 */ /* 0x000fe400078e0008 */
[----:B------:R-:W-:Y:S02]  /*19980*/  IMAD.MOV.U32 R3, RZ, RZ, R9 ;  /* 0x000000ffff037224 */ /* 0x000fe400078e0009 */
[----:B------:R-:W-:Y:S02]  /*19990*/  IMAD.MOV.U32 R2, RZ, RZ, R10 ;  /* 0x000000ffff027224 */ /* 0x000fe400078e000a */
[----:B------:R-:W-:Y:S02]  /*199a0*/  IMAD.MOV.U32 R0, RZ, RZ, R11 ;  /* 0x000000ffff007224 */ /* 0x000fe400078e000b */
[----:B------:R-:W0:Y:S04]  /*199b0*/  LDSM.16.MT88.4 R8, [R28+0x4080] ;  /* 0x004080001c08783b */ /* 0x000e280000004200 */
[----:B------:R-:W-:Y:S01]  /*199c0*/  STL [R1+0x1314], R0 ;  /* 0x0013140001007387 */ /* 0x000fe20000100800 */
[----:B------:R-:W-:Y:S02]  /*199d0*/  STL [R1+0x1310], R2 ;  /* 0x0013100201007387 */ /* 0x000fe40000100800 */
[----:B------:R-:W-:Y:S02]  /*199e0*/  STL [R1+0x130c], R3 ;  /* 0x00130c0301007387 */ /* 0x000fe40000100800 */
[----:B------:R-:W-:Y:S01]  /*199f0*/  STL [R1+0x1308], R29 ;  /* 0x0013081d01007387 */ /* 0x000fe20000100800 */
[----:B0-----:R-:W-:Y:S01]  /*19a00*/  STL.64 [R1+0x1620], R10 ;  /* 0x0016200a01007387 */ /* 0x001fe20000100a00 */
[----:B------:R4:W-:Y:S02]  /*19a10*/  STL.64 [R1+0x1618], R8 ;  /* 0x0016180801007387 */ /* 0x0009e40000100a00 */
[----:B----4-:R-:W-:-:S02]  /*19a20*/  IMAD.MOV.U32 R8, RZ, RZ, R15 ;  /* 0x000000ffff087224 */ /* 0x010fc400078e000f */
[----:B------:R-:W-:Y:S02]  /*19a30*/  IMAD.MOV.U32 R9, RZ, RZ, R14 ;  /* 0x000000ffff097224 */ /* 0x000fe400078e000e */
[C---:B--2---:R-:W-:Y:S01]  /*19a40*/  HMMA.16816.F32 R12, R24.reuse, R12, R16 ;  /* 0x0000000c180c723c */ /* 0x044fe20000001810 */
[----:B------:R-:W2:Y:S11]  /*19a50*/  LDL.LU.64 R16, [R1+0x1638] ;  /* 0x0016380001107983 */ /* 0x000eb60000300a00 */
[----:B------:R-:W-:Y:S11]  /*19a60*/  @!UPT UIADD3 URZ, URZ, URZ, URZ ;  /* 0x0000003f3f3ff290 */ /* 0x000ff6000fffe03f */
[----:B------:R-:W-:Y:S01]  /*19a70*/  STL.64 [R1+0x2f0], R12 ;  /* 0x0002f00c01007387 */ /* 0x000fe20000100a00 */
[----:B------:R-:W-:Y:S02]  /*19a80*/  STL.64 [R1+0x2f8], R14 ;  /* 0x0002f80e01007387 */ /* 0x000fe40000100a00 */
[----:B------:R-:W0:Y:S02]  /*19a90*/  LDSM.16.MT88.4 R12, [R28+0x4100] ;  /* 0x004100001c0c783b */ /* 0x000e240000004200 */
[----:B0-----:R-:W-:Y:S02]  /*19aa0*/  STL.64 [R1+0x1598], R14 ;  /* 0x0015980e01007387 */ /* 0x001fe40000100a00 */
[----:B------:R0:W-:Y:S02]  /*19ab0*/  STL.64 [R1+0x1590], R12 ;  /* 0x0015900c01007387 */ /* 0x0001e40000100a00 */
[----:B0-----:R-:W3:Y:S01]  /*19ac0*/  LDL.LU R12, [R1+0x650] ;  /* 0x00065000010c7983 */ /* 0x001ee20000300800 */
[----:B------:R-:W3:Y:S02]  /*19ad0*/  LDL.LU R13, [R1+0x654] ;  /* 0x00065400010d7983 */ /* 0x000ee40000300800 */
[----:B------:R-:W3:Y:S02]  /*19ae0*/  LDL.LU R14, [R1+0x658] ;  /* 0x00065800010e7983 */ /* 0x000ee40000300800 */
[----:B------:R-:W3:Y:S01]  /*19af0*/  LDL.LU R15, [R1+0x65c] ;  /* 0x00065c00010f7983 */ /* 0x000ee20000300800 */
[C---:B--2---:R-:W-:Y:S01]  /*19b00*/  HMMA.16816.F32 R16, R24.reuse, R16, R4 ;  /* 0x000000101810723c */ /* 0x044fe20000001804 */
[----:B------:R-:W2:Y:S01]  /*19b10*/  LDL.LU.64 R6, [R1+0x1630] ;  /* 0x0016300001067983 */ /* 0x000ea20000300a00 */
[----:B------:R-:W4:Y:S11]  /*19b20*/  LDL.LU.64 R4, [R1+0x1628] ;  /* 0x0016280001047983 */ /* 0x000f360000300a00 */
[----:B------:R-:W-:Y:S11]  /*19b30*/  @!UPT UIADD3 URZ, URZ, URZ, URZ ;  /* 0x0000003f3f3ff290 */ /* 0x000ff6000fffe03f */
        /* <DEDUP_REMOVED lines=9> */
[----:B---3--:R-:W-:Y:S01]  /*19bd0*/  HMMA.16816.F32 R8, R24, R8, R12 ;  /* 0x000000081808723c */ /* 0x008fe2000000180c */
[----:B0-----:R-:W-:Y:S01]  /*19be0*/  STL.64 [R1+0x1518], R18 ;  /* 0x0015181201007387 */ /* 0x001fe20000100a00 */
[----:B------:R0:W-:Y:S03]  /*19bf0*/  STL.64 [R1+0x1510], R16 ;  /* 0x0015101001007387 */ /* 0x0001e60000100a00 */
[----:B0-----:R-:W3:Y:S11]  /*19c00*/  LDL.LU R16, [R1+0x6e0] ;  /* 0x0006e00001107983 */ /* 0x001ef60000300800 */
[----:B------:R-:W-:Y:S07]  /*19c10*/  @!UPT UIADD3 URZ, URZ, URZ, URZ ;  /* 0x0000003f3f3ff290 */ /* 0x000fee000fffe03f */
[----:B------:R-:W-:Y:S01]  /*19c20*/  STL.64 [R1+0x2d0], R8 ;  /* 0x0002d00801007387 */ /* 0x000fe20000100a00 */
[----:B------:R-:W-:Y:S02]  /*19c30*/  STL.64 [R1+0x2d8], R10 ;  /* 0x0002d80a01007387 */ /* 0x000fe40000100a00 */
[----:B------:R-:W3:Y:S02]  /*19c40*/  LDL.LU R17, [R1+0x6e4] ;  /* 0x0006e40001117983 */ /* 0x000ee40000300800 */
[----:B------:R-:W2:Y:S01]  /*19c50*/  LDL.LU R18, [R1+0x6e8] ;  /* 0x0006e80001127983 */ /* 0x000ea20000300800 */
[----:B------:R-:W2:Y:S04]  /*19c60*/  LDL.LU R19, [R1+0x6ec] ;  /* 0x0006ec0001137983 */ /* 0x000ea80000300800 */
[----:B--2---:R-:W-:Y:S01]  /*19c70*/  STL.64 [R1+0x15b8], R18 ;  /* 0x0015b81201007387 */ /* 0x004fe20000100a00 */
[----:B---3--:R0:W-:Y:S03]  /*19c80*/  STL.64 [R1+0x15b0], R16 ;  /* 0x0015b01001007387 */ /* 0x0081e60000100a00 */
[----:B0-----:R-:W2:Y:S01]  /*19c90*/  LDL.LU R16, [R1+0x6f0] ;  /* 0x0006f00001107983 */ /* 0x001ea20000300800 */
[----:B------:R-:W2:Y:S02]  /*19ca0*/  LDL.LU R17, [R1+0x6f4] ;  /* 0x0006f40001117983 */ /* 0x000ea40000300800 */
[----:B------:R-:W3:Y:S02]  /*19cb0*/  LDL.LU R18, [R1+0x6f8] ;  /* 0x0006f80001127983 */ /* 0x000ee40000300800 */
[----:B------:R-:W3:Y:S02]  /*19cc0*/  LDL.LU R19, [R1+0x6fc] ;  /* 0x0006fc0001137983 */ /* 0x000ee40000300800 */
[----:B---3--:R-:W-:Y:S01]  /*19cd0*/  STL.64 [R1+0x15d0], R18 ;  /* 0x0015d01201007387 */ /* 0x008fe20000100a00 */
[----:B--2---:R0:W-:Y:S02]  /*19ce0*/  STL.64 [R1+0x15c8], R16 ;  /* 0x0015c81001007387 */ /* 0x0041e40000100a00 */
[----:B0-----:R-:W-:-:S02]  /*19cf0*/  IMAD.MOV.U32 R16, RZ, RZ, R23 ;  /* 0x000000ffff107224 */ /* 0x001fc400078e0017 */
[----:B------:R-:W-:-:S05]  /*19d00*/  IMAD.MOV.U32 R17, RZ, RZ, R22 ;  /* 0x000000ffff117224 */ /* 0x000fca00078e0016 */
[----:B------:R0:W-:Y:S02]  /*19d10*/  STL.64 [R1+0x15e0], R16 ;  /* 0x0015e01001007387 */ /* 0x0001e40000100a00 */
[----:B0-----:R-:W-:Y:S02]  /*19d20*/  IMAD.MOV.U32 R16, RZ, RZ, R7 ;  /* 0x000000ffff107224 */ /* 0x001fe400078e0007 */
[----:B------:R-:W-:Y:S01]  /*19d30*/  IMAD.MOV.U32 R17, RZ, RZ, R6 ;  /* 0x000000ffff117224 */ /* 0x000fe200078e0006 */
[----:B------:R-:W-:-:S04]  /*19d40*/  LOP3.LUT R6, R28, 0x40, RZ, 0x3c, !PT ;  /* 0x000000401c067812 */ /* 0x000fc800078e3cff */
[----:B------:R0:W-:Y:S01]  /*19d50*/  STL.64 [R1+0x15f8], R16 ;  /* 0x0015f81001007387 */ /* 0x0001e20000100a00 */
[----:B------:R-:W2:Y:S02]  /*19d60*/  LDL.LU R12, [R1+0x730] ;  /* 0x00073000010c7983 */ /* 0x000ea40000300800 */
[----:B------:R-:W2:Y:S02]  /*19d70*/  LDL.LU R13, [R1+0x734] ;  /* 0x00073400010d7983 */ /* 0x000ea40000300800 */
[----:B------:R-:W2:Y:S01]  /*19d80*/  LDL.LU R14, [R1+0x738] ;  /* 0x00073800010e7983 */ /* 0x000ea20000300800 */
[----:B------:R-:W2:Y:S01]  /*19d90*/  LDL.LU R15, [R1+0x73c] ;  /* 0x00073c00010f7983 */ /* 0x000ea20000300800 */
[----:B------:R-:W4:Y:S02]  /*19da0*/  LDL.LU R8, [R1+0x640] ;  /* 0x0006400001087983 */ /* 0x000f240000300800 */
[----:B------:R-:W4:Y:S02]  /*19db0*/  LDL.LU R9, [R1+0x644] ;  /* 0x0006440001097983 */ /* 0x000f240000300800 */
[----:B------:R-:W4:Y:S01]  /*19dc0*/  LDL.LU R10, [R1+0x648] ;  /* 0x00064800010a7983 */ /* 0x000f220000300800 */
[----:B------:R-:W4:Y:S01]  /*19dd0*/  LDL.LU R11, [R1+0x64c] ;  /* 0x00064c00010b7983 */ /* 0x000f220000300800 */
[----:B0-----:R-:W-:-:S02]  /*19de0*/  IMAD.MOV.U32 R16, RZ, RZ, R21 ;  /* 0x000000ffff107224 */ /* 0x001fc400078e0015 */
[----:B------:R-:W-:Y:S02]  /*19df0*/  IMAD.MOV.U32 R17, RZ, RZ, R20 ;  /* 0x000000ffff117224 */ /* 0x000fe400078e0014 */
[----:B------:R-:W0:Y:S04]  /*19e00*/  LDSM.16.MT88.4 R20, [R6+0x4000] ;  /* 0x004000000614783b */ /* 0x000e280000004200 */
[----:B------:R1:W-:Y:S04]  /*19e10*/  STL.64 [R1+0x1610], R16 ;  /* 0x0016101001007387 */ /* 0x0003e80000100a00 */
[----:B-1----:R-:W2:Y:S04]  /*19e20*/  LDL.64 R16, [R1+0x60] ;  /* 0x0000600001107983 */ /* 0x002ea80000100a00 */
[----:B0-----:R-:W-:Y:S01]  /*19e30*/  STL.64 [R1+0x1498], R22 ;  /* 0x0014981601007387 */ /* 0x001fe20000100a00 */
[----:B------:R0:W-:Y:S03]  /*19e40*/  STL.64 [R1+0x1490], R20 ;  /* 0x0014901401007387 */ /* 0x0001e60000100a00 */
[----:B0-----:R-:W3:Y:S01]  /*19e50*/  LDL.LU R20, [R1+0x6d0] ;  /* 0x0006d00001147983 */ /* 0x001ee20000300800 */
[----:B------:R-:W3:Y:S02]  /*19e60*/  LDL.LU R21, [R1+0x6d4] ;  /* 0x0006d40001157983 */ /* 0x000ee40000300800 */
[----:B------:R-:W2:Y:S02]  /*19e70*/  LDL.LU R22, [R1+0x6d8] ;  /* 0x0006d80001167983 */ /* 0x000ea40000300800 */
[----:B------:R-:W2:Y:S02]  /*19e80*/  LDL.LU R23, [R1+0x6dc] ;  /* 0x0006dc0001177983 */ /* 0x000ea40000300800 */
[----:B--2---:R-:W-:Y:S01]  /*19e90*/  STL.64 [R1+0x15a8], R22 ;  /* 0x0015a81601007387 */ /* 0x004fe20000100a00 */
[----:B---3--:R0:W-:Y:S03]  /*19ea0*/  STL.64 [R1+0x15a0], R20 ;  /* 0x0015a01401007387 */ /* 0x0081e60000100a00 */
[----:B0-----:R-:W2:Y:S04]  /*19eb0*/  LDL.64 R20, [R1+0x10] ;  /* 0x0000100001147983 */ /* 0x001ea80000100a00 */
[----:B--2---:R0:W-:Y:S04]  /*19ec0*/  STL.64 [R1+0x15c0], R20 ;  /* 0x0015c01401007387 */ /* 0x0041e80000100a00 */
[----:B0-----:R-:W2:Y:S04]  /*19ed0*/  LDL.64 R20, [R1+0x20] ;  /* 0x0000200001147983 */ /* 0x001ea80000100a00 */
[----:B--2---:R0:W-:Y:S04]  /*19ee0*/  STL.64 [R1+0x15d8], R20 ;  /* 0x0015d81401007387 */ /* 0x0041e80000100a00 */
[----:B0-----:R-:W2:Y:S01]  /*19ef0*/  LDL.LU R20, [R1+0x700] ;  /* 0x0007000001147983 */ /* 0x001ea20000300800 */
[----:B------:R-:W2:Y:S02]  /*19f00*/  LDL.LU R21, [R1+0x704] ;  /* 0x0007040001157983 */ /* 0x000ea40000300800 */
[----:B------:R-:W3:Y:S02]  /*19f10*/  LDL.LU R22, [R1+0x708] ;  /* 0x0007080001167983 */ /* 0x000ee40000300800 */
[----:B------:R-:W3:Y:S02]  /*19f20*/  LDL.LU R23, [R1+0x70c] ;  /* 0x00070c0001177983 */ /* 0x000ee40000300800 */
[----:B---3--:R-:W-:Y:S01]  /*19f30*/  STL.64 [R1+0x15f0], R22 ;  /* 0x0015f01601007387 */ /* 0x008fe20000100a00 */
[----:B--2---:R0:W-:Y:S03]  /*19f40*/  STL.64 [R1+0x15e8], R20 ;  /* 0x0015e81401007387 */ /* 0x0041e60000100a00 */
[----:B0-----:R-:W2:Y:S01]  /*19f50*/  LDL.LU R20, [R1+0x710] ;  /* 0x0007100001147983 */ /* 0x001ea20000300800 */
[----:B------:R-:W2:Y:S02]  /*19f60*/  LDL.LU R21, [R1+0x714] ;  /* 0x0007140001157983 */ /* 0x000ea40000300800 */
[----:B------:R-:W3:Y:S02]  /*19f70*/  LDL.LU R22, [R1+0x718] ;  /* 0x0007180001167983 */ /* 0x000ee40000300800 */
[----:B------:R-:W3:Y:S01]  /*19f80*/  LDL.LU R23, [R1+0x71c] ;  /* 0x00071c0001177983 */ /* 0x000ee20000300800 */
[----:B----4-:R-:W-:Y:S01]  /*19f90*/  HMMA.16816.F32 R24, R24, R4, R8 ;  /* 0x000000041818723c */ /* 0x010fe20000001808 */
[----:B---3--:R-:W-:Y:S01]  /*19fa0*/  STL.64 [R1+0x1608], R22 ;  /* 0x0016081601007387 */ /* 0x008fe20000100a00 */
[----:B--2---:R0:W-:Y:S03]  /*19fb0*/  STL.64 [R1+0x1600], R20 ;  /* 0x0016001401007387 */ /* 0x0041e60000100a00 */
[----:B0-----:R-:W2:Y:S01]  /*19fc0*/  LDL.LU R20, [R1+0x720] ;  /* 0x0007200001147983 */ /* 0x001ea20000300800 */
[----:B------:R-:W2:Y:S02]  /*19fd0*/  LDL.LU R21, [R1+0x724] ;  /* 0x0007240001157983 */ /* 0x000ea40000300800 */
[----:B------:R-:W2:Y:S02]  /*19fe0*/  LDL.LU R22, [R1+0x728] ;  /* 0x0007280001167983 */ /* 0x000ea40000300800 */
[----:B------:R-:W2:Y:S01]  /*19ff0*/  LDL.LU R23, [R1+0x72c] ;  /* 0x00072c0001177983 */ /* 0x000ea20000300800 */
[----:B------:R-:W3:Y:S01]  /*1a000*/  LDL.LU.64 R10, [R1+0x1620] ;  /* 0x00162000010a7983 */ /* 0x000ee20000300a00 */
[----:B------:R-:W3:Y:S11]  /*1a010*/  LDL.LU.64 R8, [R1+0x1618] ;  /* 0x0016180001087983 */ /* 0x000ef60000300a00 */
[----:B------:R-:W-:Y:S02]  /*1a020*/  STL.64 [R1+0x220], R24 ;  /* 0x0002201801007387 */ /* 0x000fe40000100a00 */
[----:B------:R-:W-:Y:S02]  /*1a030*/  STL.64 [R1+0x228], R26 ;  /* 0x0002281a01007387 */ /* 0x000fe40000100a00 */
[----:B------:R-:W0:Y:S04]  /*1a040*/  LDSM.16.MT88.4 R24, [R6+0x4080] ;  /* 0x004080000618783b */ /* 0x000e280000004200 */
[----:B0-----:R-:W-:Y:S01]  /*1a050*/  STL.64 [R1+0x1410], R26 ;  /* 0x0014101a01007387 */ /* 0x001fe20000100a00 */
[----:B------:R0:W-:Y:S03]  /*1a060*/  STL.64 [R1+0x1408], R24 ;  /* 0x0014081801007387 */ /* 0x0001e60000100a00 */
[----:B0-----:R-:W4:Y:S01]  /*1a070*/  LDL.64 R24, [R1] ;  /* 0x0000000001187983 */ /* 0x001f220000100a00 */
[C---:B---3--:R-:W-:Y:S11]  /*1a080*/  HMMA.16816.F32 R12, R8.reuse, R16, R12 ;  /* 0x00000010080c723c */ /* 0x048ff6000000180c */
[----:B------:R-:W-:Y:S11]  /*1a090*/  @!UPT UIADD3 URZ, URZ, URZ, URZ ;  /* 0x0000003f3f3ff290 */ /* 0x000ff6000fffe03f */
[----:B------:R-:W-:Y:S01]  /*1a0a0*/  @!UPT UIADD3 URZ, URZ, URZ, URZ ;  /* 0x0000003f3f3ff290 */ /* 0x000fe2000fffe03f */
[----:B------:R0:W-:Y:S01]  /*1a0b0*/  STL.64 [R1+0x210], R12 ;  /* 0x0002100c01007387 */ /* 0x0001e20000100a00 */
[----:B------:R-:W-:Y:S02]  /*1a0c0*/  STL.64 [R1+0x218], R14 ;  /* 0x0002180e01007387 */ /* 0x000fe40000100a00 */
[----:B0-----:R-:W-:Y:S02]  /*1a0d0*/  IMAD.MOV.U32 R13, RZ, RZ, R16 ;  /* 0x000000ffff0d7224 */ /* 0x001fe400078e0010 */
[----:B------:R-:W-:Y:S02]  /*1a0e0*/  IMAD.MOV.U32 R12, RZ, RZ, R17 ;  /* 0x000000ffff0c7224 */ /* 0x000fe400078e0011 */
[----:B------:R-:W2:Y:S02]  /*1a0f0*/  LDL.LU.64 R16, [R1+0x1610] ;  /* 0x0016100001107983 */ /* 0x000ea40000300a00 */
[----:B--2---:R-:W-:Y:S02]  /*1a100*/  HMMA.16816.F32 R16, R8, R16, R20 ;  /* 0x000000100810723c */ /* 0x004fe40000001814 */
[----:B------:R-:W2:Y:S01]  /*1a110*/  LDL.LU.64 R22, [R1+0x1608] ;  /* 0x0016080001167983 */ /* 0x000ea20000300a00 */
[----:B------:R-:W2:Y:S11]  /*1a120*/  LDL.LU.64 R20, [R1+0x1600] ;  /* 0x0016000001147983 */ /* 0x000eb60000300a00 */
[----:B------:R-:W-:Y:S09]  /*1a130*/  @!UPT UIADD3 URZ, URZ, URZ, URZ ;  /* 0x0000003f3f3ff290 */ /* 0x000ff2000fffe03f */
[----:B------:R0:W-:Y:S04]  /*1a140*/  STL.64 [R1+0x200], R16 ;  /* 0x0002001001007387 */ /* 0x0001e80000100a00 */
[----:B0-----:R-:W2:Y:S01]  /*1a150*/  LDL.LU.64 R16, [R1+0x15f8] ;  /* 0x0015f80001107983 */ /* 0x001ea20000300a00 */
[----:B------:R-:W-:Y:S02]  /*1a160*/  IMAD.MOV.U32 R6, RZ, RZ, R18 ;  /* 0x000000ffff067224 */ /* 0x000fe400078e0012 */
[----:B------:R-:W-:-:S05]  /*1a170*/  IMAD.MOV.U32 R7, RZ, RZ, R19 ;  /* 0x000000ffff077224 */ /* 0x000fca00078e0013 */
[----:B------:R-:W-:Y:S01]  /*1a180*/  STL [R1+0x1204], R7 ;  /* 0x0012040701007387 */ /* 0x000fe20000100800 */
[----:B------:R-:W-:Y:S01]  /*1a190*/  STL [R1+0x1200], R6 ;  /* 0x0012000601007387 */ /* 0x000fe20000100800 */
        /* <DEDUP_REMOVED lines=8> */
[----:B------:R-:W2:Y:S11]  /*1a220*/  LDL.LU.64 R20, [R1+0x15d8] ;  /* 0x0015d80001147983 */ /* 0x000eb60000300a00 */
[----:B------:R-:W-:Y:S10]  /*1a230*/  @!UPT UIADD3 URZ, URZ, URZ, URZ ;  /* 0x0000003f3f3ff290 */ /* 0x000ff4000fffe03f */
[----:B------:R-:W-:Y:S01]  /*1a240*/  STL.64 [R1+0x1e0], R16 ;  /* 0x0001e01001007387 */ /* 0x000fe20000100a00 */
[----:B------:R0:W-:Y:S03]  /*1a250*/  STL.64 [R1+0x1e8], R18 ;  /* 0x0001e81201007387 */ /* 0x0001e60000100a00 */
[----:B0-----:R-:W3:Y:S01]  /*1a260*/  LDL.LU.64 R18, [R1+0x15d0] ;  /* 0x0015d00001127983 */ /* 0x001ee20000300a00 */
[----:B------:R-:W3:Y:S02]  /*1a270*/  LDL.LU.64 R16, [R1+0x15c8] ;  /* 0x0015c80001107983 */ /* 0x000ee40000300a00 */
[----:B--2---:R-:W-:Y:S02]  /*1a280*/  IMAD.MOV.U32 R2, RZ, RZ, R20 ;  /* 0x000000ffff027224 */ /* 0x004fe400078e0014 */
[----:B------:R-:W-:Y:S01]  /*1a290*/  IMAD.MOV.U32 R0, RZ, RZ, R21 ;  /* 0x000000ffff007224 */ /* 0x000fe200078e0015 */
[C---:B---3--:R-:W-:Y:S01]  /*1a2a0*/  HMMA.16816.F32 R16, R8.reuse, R20, R16 ;  /* 0x000000140810723c */ /* 0x048fe20000001810 */
[----:B------:R-:W2:Y:S11]  /*1a2b0*/  LDL.LU.64 R20, [R1+0x15c0] ;  /* 0x0015c00001147983 */ /* 0x000eb60000300a00 */
[----:B------:R-:W-:Y:S11]  /*1a2c0*/  @!UPT UIADD3 URZ, URZ, URZ, URZ ;  /* 0x0000003f3f3ff290 */ /* 0x000ff6000fffe03f */
[----:B------:R0:W-:Y:S01]  /*1a2d0*/  STL.64 [R1+0x1d0], R16 ;  /* 0x0001d01001007387 */ /* 0x0001e20000100a00 */
[----:B------:R-:W-:Y:S02]  /*1a2e0*/  IMAD.MOV.U32 R7, RZ, RZ, R18 ;  /* 0x000000ffff077224 */ /* 0x000fe400078e0012 */
[----:B------:R-:W-:Y:S02]  /*1a2f0*/  IMAD.MOV.U32 R6, RZ, RZ, R19 ;  /* 0x000000ffff067224 */ /* 0x000fe400078e0013 */
[----:B------:R-:W3:Y:S04]  /*1a300*/  LDL.LU.64 R18, [R1+0x15b8] ;  /* 0x0015b80001127983 */ /* 0x000ee80000300a00 */
[----:B0-----:R-:W3:Y:S01]  /*1a310*/  LDL.LU.64 R16, [R1+0x15b0] ;  /* 0x0015b00001107983 */ /* 0x001ee20000300a00 */
[----:B------:R-:W-:Y:S02]  /*1a320*/  STL [R1+0x120c], R6 ;  /* 0x00120c0601007387 */ /* 0x000fe40000100800 */
[----:B------:R-:W-:Y:S02]  /*1a330*/  STL [R1+0x1208], R7 ;  /* 0x0012080701007387 */ /* 0x000fe40000100800 */
[----:B--2---:R-:W-:Y:S01]  /*1a340*/  IMAD.MOV.U32 R3, RZ, RZ, R21 ;  /* 0x000000ffff037224 */ /* 0x004fe200078e0015 */
[C---:B---3--:R-:W-:Y:S11]  /*1a350*/  HMMA.16816.F32 R16, R8.reuse, R20, R16 ;  /* 0x000000140810723c */ /* 0x048ff60000001810 */
[----:B------:R-:W-:Y:S11]  /*1a360*/  @!UPT UIADD3 URZ, URZ, URZ, URZ ;  /* 0x0000003f3f3ff290 */ /* 0x000ff6000fffe03f */
[----:B------:R-:W-:Y:S01]  /*1a370*/  @!UPT UIADD3 URZ, URZ, URZ, URZ ;  /* 0x0000003f3f3ff290 */ /* 0x000fe2000fffe03f */
[----:B------:R0:W-:Y:S01]  /*1a380*/  STL.64 [R1+0x1c0], R16 ;  /* 0x0001c01001007387 */ /* 0x0001e20000100a00 */
[----:B------:R-:W-:Y:S02]  /*1a390*/  STL.64 [R1+0x1c8], R18 ;  /* 0x0001c81201007387 */ /* 0x000fe40000100a00 */
[----:B------:R-:W4:Y:S02]  /*1a3a0*/  LDL.LU.64 R22, [R1+0x15a8] ;  /* 0x0015a80001167983 */ /* 0x000f240000300a00 */
[----:B0-----:R-:W-:Y:S02]  /*1a3b0*/  IMAD.MOV.U32 R16, RZ, RZ, R20 ;  /* 0x000000ffff107224 */ /* 0x001fe400078e0014 */
[----:B------:R-:W4:Y:S03]  /*1a3c0*/  LDL.LU.64 R20, [R1+0x15a0] ;  /* 0x0015a00001147983 */ /* 0x000f260000300a00 */
[----:B------:R0:W-:Y:S02]  /*1a3d0*/  STL [R1+0x1570], R16 ;  /* 0x0015701001007387 */ /* 0x0001e40000100800 */
[----:B0-----:R-:W2:Y:S01]  /*1a3e0*/  LDL.LU R16, [R1+0xf0] ;  /* 0x0000f00001107983 */ /* 0x001ea20000300800 */
[----:B----4-:R-:W-:Y:S11]  /*1a3f0*/  HMMA.16816.F32 R20, R8, R24, R20 ;  /* 0x000000180814723c */ /* 0x010ff60000001814 */
[----:B------:R-:W-:Y:S11]  /*1a400*/  @!UPT UIADD3 URZ, URZ, URZ, URZ ;  /* 0x0000003f3f3ff290 */ /* 0x000ff6000fffe03f */
[----:B------:R-:W-:Y:S01]  /*1a410*/  @!UPT UIADD3 URZ, URZ, URZ, URZ ;  /* 0x0000003f3f3ff290 */ /* 0x000fe2000fffe03f */
[----:B------:R-:W-:Y:S01]  /*1a420*/  STL.64 [R1+0x1b0], R20 ;  /* 0x0001b01401007387 */ /* 0x000fe20000100a00 */
[----:B------:R-:W-:Y:S02]  /*1a430*/  STL.64 [R1+0x1b8], R22 ;  /* 0x0001b81601007387 */ /* 0x000fe40000100a00 */
[----:B------:R-:W2:Y:S02]  /*1a440*/  LDL.LU R17, [R1+0xf4] ;  /* 0x0000f40001117983 */ /* 0x000ea40000300800 */
[----:B------:R-:W3:Y:S01]  /*1a450*/  LDL.LU R18, [R1+0xf8] ;  /* 0x0000f80001127983 */ /* 0x000ee20000300800 */
[----:B------:R-:W3:Y:S04]  /*1a460*/  LDL.LU R19, [R1+0xfc] ;  /* 0x0000fc0001137983 */ /* 0x000ee80000300800 */
[----:B---3--:R-:W-:Y:S01]  /*1a470*/  STL.64 [R1+0x1580], R18 ;  /* 0x0015801201007387 */ /* 0x008fe20000100a00 */
[----:B--2---:R0:W-:Y:S02]  /*1a480*/  STL.64 [R1+0x1578], R16 ;  /* 0x0015781001007387 */ /* 0x0041e40000100a00 */
[----:B0-----:R-:W-:-:S02]  /*1a490*/  IMAD.MOV.U32 R17, RZ, RZ, R12 ;  /* 0x000000ffff117224 */ /* 0x001fc400078e000c */
[----:B------:R-:W-:Y:S01]  /*1a4a0*/  IMAD.MOV.U32 R16, RZ, RZ, R13 ;  /* 0x000000ffff107224 */ /* 0x000fe200078e000d */
[----:B------:R-:W2:Y:S01]  /*1a4b0*/  LDL.LU R12, [R1+0x630] ;  /* 0x00063000010c7983 */ /* 0x000ea20000300800 */
[----:B------:R-:W2:Y:S02]  /*1a4c0*/  LDL.LU R13, [R1+0x634] ;  /* 0x00063400010d7983 */ /* 0x000ea40000300800 */
[----:B------:R-:W2:Y:S02]  /*1a4d0*/  LDL.LU R14, [R1+0x638] ;  /* 0x00063800010e7983 */ /* 0x000ea40000300800 */
[----:B------:R-:W2:Y:S01]  /*1a4e0*/  LDL.LU R15, [R1+0x63c] ;  /* 0x00063c00010f7983 */ /* 0x000ea20000300800 */
[----:B------:R0:W-:Y:S04]  /*1a4f0*/  STL.64 [R1+0x1530], R24 ;  /* 0x0015301801007387 */ /* 0x0001e80000100a00 */
[----:B0-----:R-:W3:Y:S01]  /*1a500*/  LDL.LU R24, [R1+0xd0] ;  /* 0x0000d00001187983 */ /* 0x001ee20000300800 */
[----:B------:R-:W3:Y:S02]  /*1a510*/  LDL.LU R25, [R1+0xd4] ;  /* 0x0000d40001197983 */ /* 0x000ee40000300800 */
[----:B------:R-:W4:Y:S02]  /*1a520*/  LDL.LU R26, [R1+0xd8] ;  /* 0x0000d800011a7983 */ /* 0x000f240000300800 */
[----:B------:R-:W4:Y:S02]  /*1a530*/  LDL.LU R27, [R1+0xdc] ;  /* 0x0000dc00011b7983 */ /* 0x000f240000300800 */
[----:B----4-:R-:W-:Y:S01]  /*1a540*/  STL.64 [R1+0x1558], R26 ;  /* 0x0015581a01007387 */ /* 0x010fe20000100a00 */
[----:B---3--:R0:W-:Y:S03]  /*1a550*/  STL.64 [R1+0x1550], R24 ;  /* 0x0015501801007387 */ /* 0x0081e60000100a00 */
[----:B0-----:R-:W3:Y:S04]  /*1a560*/  LDL.64 R24, [R1+0x40] ;  /* 0x0000400001187983 */ /* 0x001ee80000100a00 */
[----:B---3--:R0:W-:Y:S04]  /*1a570*/  STL.64 [R1+0x1568], R24 ;  /* 0x0015681801007387 */ /* 0x0081e80000100a00 */
[----:B0-----:R-:W3:Y:S04]  /*1a580*/  LDL.64 R24, [R1+0x50] ;  /* 0x0000500001187983 */ /* 0x001ee80000100a00 */
[----:B---3--:R0:W-:Y:S04]  /*1a590*/  STL.64 [R1+0x1588], R24 ;  /* 0x0015881801007387 */ /* 0x0081e80000100a00 */
[----:B0-----:R-:W3:Y:S01]  /*1a5a0*/  LDL.LU R24, [R1+0x100] ;  /* 0x0001000001187983 */ /* 0x001ee20000300800 */
[----:B------:R-:W3:Y:S02]  /*1a5b0*/  LDL.LU R25, [R1+0x104] ;  /* 0x0001040001197983 */ /* 0x000ee40000300800 */
[----:B------:R-:W3:Y:S02]  /*1a5c0*/  LDL.LU R26, [R1+0x108] ;  /* 0x00010800011a7983 */ /* 0x000ee40000300800 */
[----:B------:R-:W3:Y:S01]  /*1a5d0*/  LDL.LU R27, [R1+0x10c] ;  /* 0x00010c00011b7983 */ /* 0x000ee20000300800 */
[----:B------:R-:W4:Y:S01]  /*1a5e0*/  LDL.LU R20, [R1+0x540] ;  /* 0x0005400001147983 */ /* 0x000f220000300800 */
        /* <DEDUP_REMOVED lines=11> */
[----:B--2---:R0:W-:Y:S02]  /*1a6a0*/  STL.64 [R1+0x14b0], R20 ;  /* 0x0014b01401007387 */ /* 0x0041e40000100a00 */
[----:B0-----:R-:W-:-:S02]  /*1a6b0*/  IMAD.MOV.U32 R20, RZ, RZ, R2 ;  /* 0x000000ffff147224 */ /* 0x001fc400078e0002 */
[----:B------:R-:W-:-:S05]  /*1a6c0*/  IMAD.MOV.U32 R21, RZ, RZ, R0 ;  /* 0x000000ffff157224 */ /* 0x000fca00078e0000 */
[----:B------:R0:W-:Y:S04]  /*1a6d0*/  STL.64 [R1+0x1560], R20 ;  /* 0x0015601401007387 */ /* 0x0001e80000100a00 */
[----:B0-----:R-:W2:Y:S01]  /*1a6e0*/  LDL.LU R20, [R1+0xe0] ;  /* 0x0000e00001147983 */ /* 0x001ea20000300800 */
[----:B------:R-:W2:Y:S02]  /*1a6f0*/  LDL.LU R21, [R1+0xe4] ;  /* 0x0000e40001157983 */ /* 0x000ea40000300800 */
[----:B------:R-:W2:Y:S02]  /*1a700*/  LDL.LU R22, [R1+0xe8] ;  /* 0x0000e80001167983 */ /* 0x000ea40000300800 */
[----:B------:R-:W2:Y:S01]  /*1a710*/  LDL.LU R23, [R1+0xec] ;  /* 0x0000ec0001177983 */ /* 0x000ea20000300800 */
[----:B------:R-:W3:Y:S01]  /*1a720*/  LDL.LU.64 R14, [R1+0x1598] ;  /* 0x00159800010e7983 */ /* 0x000ee20000300a00 */
[----:B------:R-:W3:Y:S02]  /*1a730*/  LDL.LU.64 R12, [R1+0x1590] ;  /* 0x00159000010c7983 */ /* 0x000ee40000300a00 */
[----:B------:R0:W-:Y:S02]  /*1a740*/  STL.64 [R1+0x110], R8 ;  /* 0x0001100801007387 */ /* 0x0001e40000100a00 */
[----:B------:R-:W-:Y:S01]  /*1a750*/  STL.64 [R1+0x118], R10 ;  /* 0x0001180a01007387 */ /* 0x000fe20000100a00 */
[----:B0-----:R-:W4:Y:S01]  /*1a760*/  LDL.LU.64 R8, [R1+0x30] ;  /* 0x0000300001087983 */ /* 0x001f220000300a00 */
[C---:B---3--:R-:W-:Y:S03]  /*1a770*/  HMMA.16816.F32 R16, R12.reuse, R16, R24 ;  /* 0x000000100c10723c */ /* 0x048fe60000001818 */
[----:B------:R-:W3:Y:S11]  /*1a780*/  LDL.LU.64 R24, [R1+0x1588] ;  /* 0x0015880001187983 */ /* 0x000ef60000300a00 */
[----:B------:R-:W-:Y:S09]  /*1a790*/  @!UPT UIADD3 URZ, URZ, URZ, URZ ;  /* 0x0000003f3f3ff290 */ /* 0x000ff2000fffe03f */
[----:B------:R-:W-:Y:S01]  /*1a7a0*/  STL.64 [R1+0x100], R16 ;  /* 0x0001001001007387 */ /* 0x000fe20000100a00 */
[----:B------:R0:W-:Y:S03]  /*1a7b0*/  STL.64 [R1+0x108], R18 ;  /* 0x0001081201007387 */ /* 0x0001e60000100a00 */
[----:B0-----:R-:W3:Y:S01]  /*1a7c0*/  LDL.LU.64 R18, [R1+0x1580] ;  /* 0x0015800001127983 */ /* 0x001ee20000300a00 */
[----:B------:R-:W3:Y:S02]  /*1a7d0*/  LDL.LU.64 R16, [R1+0x1578] ;  /* 0x0015780001107983 */ /* 0x000ee40000300a00 */
[C---:B---3--:R-:W-:Y:S11]  /*1a7e0*/  HMMA.16816.F32 R16, R12.reuse, R24, R16 ;  /* 0x000000180c10723c */ /* 0x048ff60000001810 */
[----:B------:R-:W-:Y:S11]  /*1a7f0*/  @!UPT UIADD3 URZ, URZ, URZ, URZ ;  /* 0x0000003f3f3ff290 */ /* 0x000ff6000fffe03f */
[----:B------:R-:W-:Y:S01]  /*1a800*/  @!UPT UIADD3 URZ, URZ, URZ, URZ ;  /* 0x0000003f3f3ff290 */ /* 0x000fe2000fffe03f */
[----:B------:R0:W-:Y:S01]  /*1a810*/  STL.64 [R1+0xf0], R16 ;  /* 0x0000f01001007387 */ /* 0x0001e20000100a00 */
[----:B------:R1:W-:Y:S03]  /*1a820*/  STL.64 [R1+0xf8], R18 ;  /* 0x0000f81201007387 */ /* 0x0003e60000100a00 */
[----:B0-----:R-:W3:Y:S01]  /*1a830*/  LDL.LU R16, [R1+0x1570] ;  /* 0x0015700001107983 */ /* 0x001ee20000300800 */
[----:B-1----:R-:W-:Y:S02]  /*1a840*/  IMAD.MOV.U32 R18, RZ, RZ, R24 ;  /* 0x000000ffff127224 */ /* 0x002fe400078e0018 */
[----:B------:R-:W-:Y:S02]  /*1a850*/  IMAD.MOV.U32 R17, RZ, RZ, R25 ;  /* 0x000000ffff117224 */ /* 0x000fe400078e0019 */
[----:B------:R-:W2:Y:S02]  /*1a860*/  LDL.LU.64 R24, [R1+0x1568] ;  /* 0x0015680001187983 */ /* 0x000ea40000300a00 */
[----:B--2---:R-:W-:Y:S01]  /*1a870*/  HMMA.16816.F32 R20, R12, R24, R20 ;  /* 0x000000180c14723c */ /* 0x004fe20000001814 */
[----:B------:R-:W-:-:S02]  /*1a880*/  IMAD.MOV.U32 R2, RZ, RZ, R24 ;  /* 0x000000ffff027224 */ /* 0x000fc400078e0018 */
[----:B------:R-:W-:Y:S11]  /*1a890*/  IMAD.MOV.U32 R0, RZ, RZ, R25 ;  /* 0x000000ffff007224 */ /* 0x000ff600078e0019 */
[----:B------:R-:W-:Y:S09]  /*1a8a0*/  @!UPT UIADD3 URZ, URZ, URZ, URZ ;  /* 0x0000003f3f3ff290 */ /* 0x000ff2000fffe03f */
[----:B------:R0:W-:Y:S01]  /*1a8b0*/  STL.64 [R1+0xe0], R20 ;  /* 0x0000e01401007387 */ /* 0x0001e20000100a00 */
[----:B------:R-:W-:Y:S03]  /*1a8c0*/  STL.64 [R1+0xe8], R22 ;  /* 0x0000e81601007387 */ /* 0x000fe60000100a00 */
[----:B0-----:R-:W2:Y:S01]  /*1a8d0*/  LDL.LU.64 R20, [R1+0x1560] ;  /* 0x0015600001147983 */ /* 0x001ea20000300a00 */
[----:B------:R-:W4:Y:S02]  /*1a8e0*/  LDL.LU.64 R26, [R1+0x1558] ;  /* 0x00155800011a7983 */ /* 0x000f240000300a00 */
[----:B------:R-:W4:Y:S02]  /*1a8f0*/  LDL.LU.64 R24, [R1+0x1550] ;  /* 0x0015500001187983 */ /* 0x000f240000300a00 */
[----:B----4-:R-:W-:Y:S11]  /*1a900*/  HMMA.16816.F32 R24, R12, R8, R24 ;  /* 0x000000080c18723c */ /* 0x010ff60000001818 */
[----:B------:R-:W-:Y:S11]  /*1a910*/  @!UPT UIADD3 URZ, URZ, URZ, URZ ;  /* 0x0000003f3f3ff290 */ /* 0x000ff6000fffe03f */
[----:B------:R-:W-:Y:S01]  /*1a920*/  @!UPT UIADD3 URZ, URZ, URZ, URZ ;  /* 0x0000003f3f3ff290 */ /* 0x000fe2000fffe03f */
[----:B------:R-:W-:Y:S01]  /*1a930*/  STL.64 [R1+0xd0], R24 ;  /* 0x0000d01801007387 */ /* 0x000fe20000100a00 */
[----:B------:R0:W-:Y:S03]  /*1a940*/  STL.64 [R1+0x14d0], R8 ;  /* 0x0014d00801007387 */ /* 0x0001e60000100a00 */
[----:B0-----:R-:W4:Y:S01]  /*1a950*/  LDL.LU R8, [R1+0x580] ;  /* 0x0005800001087983 */ /* 0x001f220000300800 */
[----:B------:R-:W4:Y:S02]  /*1a960*/  LDL.LU R9, [R1+0x584] ;  /* 0x0005840001097983 */ /* 0x000f240000300800 */
[----:B------:R-:W2:Y:S02]  /*1a970*/  LDL.LU R10, [R1+0x588] ;  /* 0x00058800010a7983 */ /* 0x000ea40000300800 */
[----:B------:R-:W2:Y:S02]  /*1a980*/  LDL.LU R11, [R1+0x58c] ;  /* 0x00058c00010b7983 */ /* 0x000ea40000300800 */
[----:B---3--:R-:W-:-:S02]  /*1a990*/  IMAD.MOV.U32 R24, RZ, RZ, R16 ;  /* 0x000000ffff187224 */ /* 0x008fc400078e0010 */
[----:B------:R-:W-:Y:S02]  /*1a9a0*/  IMAD.MOV.U32 R25, RZ, RZ, R3 ;  /* 0x000000ffff197224 */ /* 0x000fe400078e0003 */
[----:B------:R-:W-:Y:S02]  /*1a9b0*/  IMAD.MOV.U32 R6, RZ, RZ, R26 ;  /* 0x000000ffff067224 */ /* 0x000fe400078e001a */
[----:B------:R-:W-:Y:S01]  /*1a9c0*/  IMAD.MOV.U32 R7, RZ, RZ, R27 ;  /* 0x000000ffff077224 */ /* 0x000fe200078e001b */
[----:B--2---:R-:W-:Y:S01]  /*1a9d0*/  STL.64 [R1+0x14e0], R10 ;  /* 0x0014e00a01007387 */ /* 0x004fe20000100a00 */
[----:B----4-:R-:W-:Y:S02]  /*1a9e0*/  STL.64 [R1+0x14d8], R8 ;  /* 0x0014d80801007387 */ /* 0x010fe40000100a00 */
[----:B------:R0:W-:Y:S02]  /*1a9f0*/  STL.64 [R1+0x1548], R24 ;  /* 0x0015481801007387 */ /* 0x0001e40000100a00 */
[----:B0-----:R-:W2:Y:S01]  /*1aa00*/  LDL.LU R24, [R1+0x600] ;  /* 0x0006000001187983 */ /* 0x001ea20000300800 */
[----:B------:R-:W2:Y:S02]  /*1aa10*/  LDL.LU R25, [R1+0x604] ;  /* 0x0006040001197983 */ /* 0x000ea40000300800 */
[----:B------:R-:W2:Y:S02]  /*1aa20*/  LDL.LU R26, [R1+0x608] ;  /* 0x00060800011a7983 */ /* 0x000ea40000300800 */
[----:B------:R-:W2:Y:S02]  /*1aa30*/  LDL.LU R27, [R1+0x60c] ;  /* 0x00060c00011b7983 */ /* 0x000ea40000300800 */
[----:B------:R-:W-:Y:S01]  /*1aa40*/  IMAD.MOV.U32 R9, RZ, RZ, R17 ;  /* 0x000000ffff097224 */ /* 0x000fe200078e0011 */
[----:B------:R-:W3:Y:S01]  /*1aa50*/  LDL.LU R16, [R1+0x5b0] ;  /* 0x0005b00001107983 */ /* 0x000ee20000300800 */
[----:B------:R-:W-:-:S02]  /*1aa60*/  IMAD.MOV.U32 R8, RZ, RZ, R18 ;  /* 0x000000ffff087224 */ /* 0x000fc400078e0012 */
[----:B------:R-:W3:Y:S02]  /*1aa70*/  LDL.LU R17, [R1+0x5b4] ;  /* 0x0005b40001117983 */ /* 0x000ee40000300800 */
[----:B------:R-:W4:Y:S01]  /*1aa80*/  LDL.LU R18, [R1+0x5b8] ;  /* 0x0005b80001127983 */ /* 0x000f220000300800 */
[----:B------:R-:W4:Y:S04]  /*1aa90*/  LDL.LU R19, [R1+0x5bc] ;  /* 0x0005bc0001137983 */ /* 0x000f280000300800 */
        /* <DEDUP_REMOVED lines=12> */
[----:B------:R-:W2:Y:S01]  /*1ab60*/  LDL.LU R19, [R1+0x24c] ;  /* 0x00024c0001137983 */ /* 0x000ea20000300800 */
[----:B------:R0:W-:Y:S04]  /*1ab70*/  STL.64 [R1+0x14f8], R8 ;  /* 0x0014f80801007387 */ /* 0x0001e80000100a00 */
[----:B0-----:R-:W3:Y:S01]  /*1ab80*/  LDL.64 R8, [R1+0x60] ;  /* 0x0000600001087983 */ /* 0x001ee20000100a00 */
[----:B------:R-:W-:Y:S02]  /*1ab90*/  STL [R1+0x1214], R6 ;  /* 0x0012140601007387 */ /* 0x000fe40000100800 */
[----:B------:R-:W-:Y:S05]  /*1aba0*/  STL [R1+0x1210], R7 ;  /* 0x0012100701007387 */ /* 0x000fea0000100800 */
[----:B------:R0:W-:Y:S01]  /*1abb0*/  STL.64 [R1+0x190], R24 ;  /* 0x0001901801007387 */ /* 0x0001e20000100a00 */
[----:B------:R-:W-:Y:S04]  /*1abc0*/  STL.64 [R1+0x198], R26 ;  /* 0x0001981a01007387 */ /* 0x000fe80000100a00 */
[----:B0-----:R-:W2:Y:S01]  /*1abd0*/  LDL.LU.64 R24, [R1+0x1548] ;  /* 0x0015480001187983 */ /* 0x001ea20000300a00 */
[----:B------:R0:W-:Y:S03]  /*1abe0*/  STL.64 [R1+0x14c8], R20 ;  /* 0x0014c81401007387 */ /* 0x0001e60000100a00 */
        /* <DEDUP_REMOVED lines=10> */
[C---:B------:R-:W-:Y:S11]  /*1ac90*/  HMMA.16816.F32 R24, R12.reuse, R24, R16 ;  /* 0x000000180c18723c */ /* 0x040ff60000001810 */
[----:B------:R-:W-:Y:S11]  /*1aca0*/  @!UPT UIADD3 URZ, URZ, URZ, URZ ;  /* 0x0000003f3f3ff290 */ /* 0x000ff6000fffe03f */
[----:B------:R-:W-:Y:S02]  /*1acb0*/  @!UPT UIADD3 URZ, URZ, URZ, URZ ;  /* 0x0000003f3f3ff290 */ /* 0x000fe4000fffe03f */
[----:B------:R-:W-:Y:S01]  /*1acc0*/  IMAD.MOV.U32 R6, RZ, RZ, R25 ;  /* 0x000000ffff067224 */ /* 0x000fe200078e0019 */
[----:B----4-:R-:W-:Y:S01]  /*1acd0*/  STL.64 [R1+0x1508], R22 ;  /* 0x0015081601007387 */ /* 0x010fe20000100a00 */
[----:B--2---:R0:W-:Y:S03]  /*1ace0*/  STL.64 [R1+0x1500], R20 ;  /* 0x0015001401007387 */ /* 0x0041e60000100a00 */
[----:B0-----:R-:W2:Y:S01]  /*1acf0*/  LDL.LU R20, [R1+0x5a0] ;  /* 0x0005a00001147983 */ /* 0x001ea20000300800 */
[----:B------:R-:W2:Y:S02]  /*1ad00*/  LDL.LU R21, [R1+0x5a4] ;  /* 0x0005a40001157983 */ /* 0x000ea40000300800 */
[----:B------:R-:W2:Y:S02]  /*1ad10*/  LDL.LU R22, [R1+0x5a8] ;  /* 0x0005a80001167983 */ /* 0x000ea40000300800 */
[----:B------:R-:W2:Y:S01]  /*1ad20*/  LDL.LU R23, [R1+0x5ac] ;  /* 0x0005ac0001177983 */ /* 0x000ea20000300800 */
[----:B------:R-:W4:Y:S01]  /*1ad30*/  LDL.LU.64 R18, [R1+0x1540] ;  /* 0x0015400001127983 */ /* 0x000f220000300a00 */
[----:B------:R-:W4:Y:S02]  /*1ad40*/  LDL.LU.64 R16, [R1+0x1538] ;  /* 0x0015380001107983 */ /* 0x000f240000300a00 */
[----:B------:R0:W-:Y:S02]  /*1ad50*/  STL [R1+0x240], R24 ;  /* 0x0002401801007387 */ /* 0x0001e40000100800 */
[----:B------:R-:W-:Y:S01]  /*1ad60*/  STL [R1+0x24c], R27 ;  /* 0x00024c1b01007387 */ /* 0x000fe20000100800 */
[----:B0-----:R-:W4:Y:S02]  /*1ad70*/  LDL.LU.64 R24, [R1+0x1530] ;  /* 0x0015300001187983 */ /* 0x001f240000300a00 */
[C---:B----4-:R-:W-:Y:S11]  /*1ad80*/  HMMA.16816.F32 R16, R12.reuse, R24, R16 ;  /* 0x000000180c10723c */ /* 0x050ff60000001810 */
[----:B------:R-:W-:Y:S11]  /*1ad90*/  @!UPT UIADD3 URZ, URZ, URZ, URZ ;  /* 0x0000003f3f3ff290 */ /* 0x000ff6000fffe03f */
[----:B------:R-:W-:Y:S01]  /*1ada0*/  @!UPT UIADD3 URZ, URZ, URZ, URZ ;  /* 0x0000003f3f3ff290 */ /* 0x000fe2000fffe03f */
[----:B------:R-:W-:Y:S01]  /*1adb0*/  STL.64 [R1+0x380], R16 ;  /* 0x0003801001007387 */ /* 0x000fe20000100a00 */
[----:B------:R0:W-:Y:S03]  /*1adc0*/  STL.64 [R1+0x388], R18 ;  /* 0x0003881201007387 */ /* 0x0001e60000100a00 */
[----:B0-----:R-:W4:Y:S01]  /*1add0*/  LDL.LU.64 R18, [R1+0x1528] ;  /* 0x0015280001127983 */ /* 0x001f220000300a00 */
[----:B------:R-:W4:Y:S02]  /*1ade0*/  LDL.LU.64 R16, [R1+0x1520] ;  /* 0x0015200001107983 */ /* 0x000f240000300a00 */
[----:B------:R0:W-:Y:S02]  /*1adf0*/  STL.64 [R1+0x14c0], R24 ;  /* 0x0014c01801007387 */ /* 0x0001e40000100a00 */
[----:B------:R-:W-:Y:S01]  /*1ae00*/  IMAD.MOV.U32 R7, RZ, RZ, R26 ;  /* 0x000000ffff077224 */ /* 0x000fe200078e001a */
[----:B0-----:R-:W2:Y:S01]  /*1ae10*/  LDL.LU R24, [R1+0x560] ;  /* 0x0005600001187983 */ /* 0x001ea20000300800 */
[----:B------:R-:W2:Y:S02]  /*1ae20*/  LDL.LU R25, [R1+0x564] ;  /* 0x0005640001197983 */ /* 0x000ea40000300800 */
[----:B------:R-:W2:Y:S02]  /*1ae30*/  LDL.LU R26, [R1+0x568] ;  /* 0x00056800011a7983 */ /* 0x000ea40000300800 */
[----:B------:R-:W2:Y:S01]  /*1ae40*/  LDL.LU R27, [R1+0x56c] ;  /* 0x00056c00011b7983 */ /* 0x000ea20000300800 */
[----:B----4-:R-:W-:Y:S01]  /*1ae50*/  HMMA.16816.F32 R12, R12, R4, R16 ;  /* 0x000000040c0c723c */ /* 0x010fe20000001810 */
[----:B------:R-:W2:Y:S01]  /*1ae60*/  LDL.LU.64 R18, [R1+0x1518] ;  /* 0x0015180001127983 */ /* 0x000ea20000300a00 */
[----:B------:R-:W2:Y:S02]  /*1ae70*/  LDL.LU.64 R16, [R1+0x1510] ;  /* 0x0015100001107983 */ /* 0x000ea40000300a00 */
[----:B---3--:R-:W-:Y:S11]  /*1ae80*/  IMAD.MOV.U32 R3, RZ, RZ, R9 ;  /* 0x000000ffff037224 */ /* 0x008ff600078e0009 */
[----:B------:R-:W-:Y:S08]  /*1ae90*/  @!UPT UIADD3 URZ, URZ, URZ, URZ ;  /* 0x0000003f3f3ff290 */ /* 0x000ff0000fffe03f */
[----:B------:R-:W-:Y:S01]  /*1aea0*/  STL.64 [R1+0x370], R12 ;  /* 0x0003700c01007387 */ /* 0x000fe20000100a00 */
[----:B------:R0:W-:Y:S02]  /*1aeb0*/  STL.64 [R1+0x378], R14 ;  /* 0x0003780e01007387 */ /* 0x0001e40000100a00 */
[----:B0-----:R-:W-:Y:S01]  /*1aec0*/  IMAD.MOV.U32 R14, RZ, RZ, R8 ;  /* 0x000000ffff0e7224 */ /* 0x001fe200078e0008 */
[C---:B--2---:R-:W-:Y:S11]  /*1aed0*/  HMMA.16816.F32 R20, R16.reuse, R8, R20 ;  /* 0x000000081014723c */ /* 0x044ff60000001814 */
[----:B------:R-:W-:Y:S11]  /*1aee0*/  @!UPT UIADD3 URZ, URZ, URZ, URZ ;  /* 0x0000003f3f3ff290 */ /* 0x000ff6000fffe03f */
[----:B------:R-:W-:Y:S01]  /*1aef0*/  @!UPT UIADD3 URZ, URZ, URZ, URZ ;  /* 0x0000003f3f3ff290 */ /* 0x000fe2000fffe03f */
[----:B------:R-:W-:Y:S01]  /*1af00*/  STL.64 [R1+0x460], R20 ;  /* 0x0004601401007387 */ /* 0x000fe20000100a00 */
[----:B------:R0:W-:Y:S03]  /*1af10*/  STL.64 [R1+0x468], R22 ;  /* 0x0004681601007387 */ /* 0x0001e60000100a00 */
[----:B0-----:R-:W2:Y:S01]  /*1af20*/  LDL.LU.64 R22, [R1+0x1508] ;  /* 0x0015080001167983 */ /* 0x001ea20000300a00 */
[----:B------:R-:W2:Y:S02]  /*1af30*/  LDL.LU.64 R20, [R1+0x1500] ;  /* 0x0015000001147983 */ /* 0x000ea40000300a00 */
[----:B------:R-:W2:Y:S02]  /*1af40*/  LDL.LU.64 R8, [R1+0x14f8] ;  /* 0x0014f80001087983 */ /* 0x000ea40000300a00 */
[----:B--2---:R-:W-:Y:S01]  /*1af50*/  HMMA.16816.F32 R8, R16, R8, R20 ;  /* 0x000000081008723c */ /* 0x004fe20000001814 */
[----:B------:R-:W2:Y:S01]  /*1af60*/  LDL.LU.64 R22, [R1+0x14f0] ;  /* 0x0014f00001167983 */ /* 0x000ea20000300a00 */
[----:B------:R-:W2:Y:S11]  /*1af70*/  LDL.LU.64 R20, [R1+0x14e8] ;  /* 0x0014e80001147983 */ /* 0x000eb60000300a00 */
[----:B------:R-:W-:Y:S10]  /*1af80*/  @!UPT UIADD3 URZ, URZ, URZ, URZ ;  /* 0x0000003f3f3ff290 */ /* 0x000ff4000fffe03f */
[----:B------:R-:W-:Y:S01]  /*1af90*/  STL.64 [R1+0x450], R8 ;  /* 0x0004500801007387 */ /* 0x000fe20000100a00 */
[----:B------:R0:W-:Y:S03]  /*1afa0*/  STL.64 [R1+0x458], R10 ;  /* 0x0004580a01007387 */ /* 0x0001e60000100a00 */
[----:B0-----:R-:W3:Y:S01]  /*1afb0*/  LDL.LU.64 R10, [R1+0x14e0] ;  /* 0x0014e000010a7983 */ /* 0x001ee20000300a00 */
[----:B------:R-:W3:Y:S02]  /*1afc0*/  LDL.LU.64 R8, [R1+0x14d8] ;  /* 0x0014d80001087983 */ /* 0x000ee40000300a00 */
[----:B------:R-:W-:Y:S02]  /*1afd0*/  IMAD.MOV.U32 R12, RZ, RZ, R2 ;  /* 0x000000ffff0c7224 */ /* 0x000fe400078e0002 */
[----:B------:R-:W-:-:S07]  /*1afe0*/  IMAD.MOV.U32 R13, RZ, RZ, R0 ;  /* 0x000000ffff0d7224 */ /* 0x000fce00078e0000 */
[C---:B---3--:R-:W-:Y:S11]  /*1aff0*/  HMMA.16816.F32 R8, R16.reuse, R12, R8 ;  /* 0x0000000c1008723c */ /* 0x048ff60000001808 */
[----:B------:R-:W-:Y:S11]  /*1b000*/  @!UPT UIADD3 URZ, URZ, URZ, URZ ;  /* 0x0000003f3f3ff290 */ /* 0x000ff6000fffe03f */
[----:B------:R-:W-:Y:S01]  /*1b010*/  @!UPT UIADD3 URZ, URZ, URZ, URZ ;  /* 0x0000003f3f3ff290 */ /* 0x000fe2000fffe03f */
[----:B------:R0:W-:Y:S01]  /*1b020*/  STL.64 [R1+0x440], R8 ;  /* 0x0004400801007387 */ /* 0x0001e20000100a00 */
[----:B------:R-:W-:Y:S03]  /*1b030*/  STL.64 [R1+0x448], R10 ;  /* 0x0004480a01007387 */ /* 0x000fe60000100a00 */
[----:B0-----:R-:W2:Y:S01]  /*1b040*/  LDL.LU.64 R8, [R1+0x14d0] ;  /* 0x0014d00001087983 */ /* 0x001ea20000300a00 */
[----:B------:R-:W-:Y:S01]  /*1b050*/  STL.64 [R1+0x1460], R12 ;  /* 0x0014600c01007387 */ /* 0x000fe20000100a00 */
[C---:B--2---:R-:W-:Y:S11]  /*1b060*/  HMMA.16816.F32 R20, R16.reuse, R8, R20 ;  /* 0x000000081014723c */ /* 0x044ff60000001814 */
[----:B------:R-:W-:Y:S11]  /*1b070*/  @!UPT UIADD3 URZ, URZ, URZ, URZ ;  /* 0x0000003f3f3ff290 */ /* 0x000ff6000fffe03f */
[----:B------:R-:W-:Y:S01]  /*1b080*/  @!UPT UIADD3 URZ, URZ, URZ, URZ ;  /* 0x0000003f3f3ff290 */ /* 0x000fe2000fffe03f */
[----:B------:R0:W-:Y:S01]  /*1b090*/  STL.64 [R1+0x430], R20 ;  /* 0x0004301401007387 */ /* 0x0001e20000100a00 */
[----:B------:R-:W-:Y:S03]  /*1b0a0*/  STL.64 [R1+0x438], R22 ;  /* 0x0004381601007387 */ /* 0x000fe60000100a00 */
[----:B0-----:R-:W2:Y:S01]  /*1b0b0*/  LDL.LU.64 R20, [R1+0x14c8] ;  /* 0x0014c80001147983 */ /* 0x001ea20000300a00 */
[----:B------:R0:W-:Y:S03]  /*1b0c0*/  STL.64 [R1+0x1458], R8 ;  /* 0x0014580801007387 */ /* 0x0001e60000100a00 */
[----:B0-----:R-:W3:Y:S01]  /*1b0d0*/  LDL.64 R8, [R1+0x10] ;  /* 0x0000100001087983 */ /* 0x001ee20000100a00 */
[C---:B--2---:R-:W-:Y:S03]  /*1b0e0*/  HMMA.16816.F32 R20, R16.reuse, R20, R24 ;  /* 0x000000141014723c */ /* 0x044fe60000001818 */
[----:B------:R-:W2:Y:S11]  /*1b0f0*/  LDL.LU.64 R24, [R1+0x14c0] ;  /* 0x0014c00001187983 */ /* 0x000eb60000300a00 */
        /* <DEDUP_REMOVED lines=14> */
[C---:B--2---:R-:W-:Y:S01]  /*1b1e0*/  HMMA.16816.F32 R8, R16.reuse, R24, R20 ;  /* 0x000000181008723c */ /* 0x044fe20000001814 */
[----:B------:R-:W2:Y:S11]  /*1b1f0*/  LDL.LU R20, [R1+0x390] ;  /* 0x0003900001147983 */ /* 0x000eb60000300800 */
[----:B------:R-:W-:Y:S11]  /*1b200*/  @!UPT UIADD3 URZ, URZ, URZ, URZ ;  /* 0x0000003f3f3ff290 */ /* 0x000ff6000fffe03f */
[----:B------:R0:W-:Y:S01]  /*1b210*/  STL.64 [R1+0x400], R8 ;  /* 0x0004000801007387 */ /* 0x0001e20000100a00 */
[----:B------:R1:W-:Y:S02]  /*1b220*/  STL.64 [R1+0x408], R10 ;  /* 0x0004080a01007387 */ /* 0x0003e40000100a00 */
[----:B------:R-:W2:Y:S02]  /*1b230*/  LDL.LU R21, [R1+0x394] ;  /* 0x0003940001157983 */ /* 0x000ea40000300800 */
[----:B------:R-:W2:Y:S01]  /*1b240*/  LDL.LU R22, [R1+0x398] ;  /* 0x0003980001167983 */ /* 0x000ea20000300800 */
[----:B------:R-:W2:Y:S01]  /*1b250*/  LDL.LU R23, [R1+0x39c] ;  /* 0x00039c0001177983 */ /* 0x000ea20000300800 */
[----:B------:R-:W3:Y:S03]  /*1b260*/  LDL.64 R12, [R1+0x50] ;  /* 0x00005000010c7983 */ /* 0x000ee60000100a00 */
[----:B---3--:R-:W-:Y:S01]  /*1b270*/  STL.64 [R1+0x1478], R12 ;  /* 0x0014780c01007387 */ /* 0x008fe20000100a00 */
[----:B0-----:R-:W3:Y:S02]  /*1b280*/  LDL.LU R8, [R1+0x500] ;  /* 0x0005000001087983 */ /* 0x001ee40000300800 */
[----:B------:R-:W3:Y:S02]  /*1b290*/  LDL.LU R9, [R1+0x504] ;  /* 0x0005040001097983 */ /* 0x000ee40000300800 */
[----:B-1----:R-:W4:Y:S01]  /*1b2a0*/  LDL.LU R10, [R1+0x508] ;  /* 0x00050800010a7983 */ /* 0x002f220000300800 */
[----:B------:R-:W4:Y:S04]  /*1b2b0*/  LDL.LU R11, [R1+0x50c] ;  /* 0x00050c00010b7983 */ /* 0x000f280000300800 */
[----:B----4-:R-:W-:Y:S01]  /*1b2c0*/  STL.64 [R1+0x1470], R10 ;  /* 0x0014700a01007387 */ /* 0x010fe20000100a00 */
[----:B---3--:R0:W-:Y:S03]  /*1b2d0*/  STL.64 [R1+0x1468], R8 ;  /* 0x0014680801007387 */ /* 0x0081e60000100a00 */
        /* <DEDUP_REMOVED lines=8> */
[----:B------:R-:W3:Y:S02]  /*1b360*/  LDL.LU R10, [R1+0x528] ;  /* 0x00052800010a7983 */ /* 0x000ee40000300800 */
[----:B------:R-:W3:Y:S01]  /*1b370*/  LDL.LU R11, [R1+0x52c] ;  /* 0x00052c00010b7983 */ /* 0x000ee20000300800 */
[----:B------:R0:W-:Y:S04]  /*1b380*/  STL.64 [R1+0x1428], R24 ;  /* 0x0014281801007387 */ /* 0x0001e80000100a00 */
[----:B0-----:R-:W4:Y:S01]  /*1b390*/  LDL.LU R24, [R1+0x4d0] ;  /* 0x0004d00001187983 */ /* 0x001f220000300800 */
[----:B------:R-:W4:Y:S02]  /*1b3a0*/  LDL.LU R25, [R1+0x4d4] ;  /* 0x0004d40001197983 */ /* 0x000f240000300800 */
[----:B------:R-:W3:Y:S02]  /*1b3b0*/  LDL.LU R26, [R1+0x4d8] ;  /* 0x0004d800011a7983 */ /* 0x000ee40000300800 */
[----:B------:R-:W3:Y:S01]  /*1b3c0*/  LDL.LU R27, [R1+0x4dc] ;  /* 0x0004dc00011b7983 */ /* 0x000ee20000300800 */
[----:B--2---:R-:W-:Y:S01]  /*1b3d0*/  HMMA.16816.F32 R16, R16, R4, R20 ;  /* 0x000000041010723c */ /* 0x004fe20000001814 */
[----:B---3--:R-:W-:Y:S01]  /*1b3e0*/  STL.64 [R1+0x1438], R26 ;  /* 0x0014381a01007387 */ /* 0x008fe20000100a00 */
[----:B----4-:R0:W-:Y:S03]  /*1b3f0*/  STL.64 [R1+0x1430], R24 ;  /* 0x0014301801007387 */ /* 0x0101e60000100a00 */
[----:B0-----:R-:W2:Y:S01]  /*1b400*/  LDL.64 R24, [R1+0x20] ;  /* 0x0000200001187983 */ /* 0x001ea20000100a00 */
[----:B------:R-:W-:-:S03]  /*1b410*/  IMAD.MOV.U32 R12, RZ, RZ, R14 ;  /* 0x000000ffff0c7224 */ /* 0x000fc600078e000e */
[----:B--2---:R0:W-:Y:S04]  /*1b420*/  STL.64 [R1+0x1450], R24 ;  /* 0x0014501801007387 */ /* 0x0041e80000100a00 */
[----:B0-----:R-:W2:Y:S01]  /*1b430*/  LDL.LU R24, [R1+0x4f0] ;  /* 0x0004f00001187983 */ /* 0x001ea20000300800 */
[----:B------:R-:W2:Y:S02]  /*1b440*/  LDL.LU R25, [R1+0x4f4] ;  /* 0x0004f40001197983 */ /* 0x000ea40000300800 */
[----:B------:R-:W2:Y:S02]  /*1b450*/  LDL.LU R26, [R1+0x4f8] ;  /* 0x0004f800011a7983 */ /* 0x000ea40000300800 */
[----:B------:R-:W2:Y:S01]  /*1b460*/  LDL.LU R27, [R1+0x4fc] ;  /* 0x0004fc00011b7983 */ /* 0x000ea20000300800 */
[----:B------:R-:W3:Y:S01]  /*1b470*/  LDL.LU.64 R22, [R1+0x1498] ;  /* 0x0014980001167983 */ /* 0x000ee20000300a00 */
[----:B------:R-:W3:Y:S02]  /*1b480*/  LDL.LU.64 R20, [R1+0x1490] ;  /* 0x0014900001147983 */ /* 0x000ee40000300a00 */
[----:B------:R-:W-:Y:S02]  /*1b490*/  STL.64 [R1+0x1420], R6 ;  /* 0x0014200601007387 */ /* 0x000fe40000100a00 */
[----:B------:R0:W-:Y:S01]  /*1b4a0*/  STL.64 [R1+0x1418], R4 ;  /* 0x0014180401007387 */ /* 0x0001e20000100a00 */
[----:B------:R-:W-:Y:S01]  /*1b4b0*/  STL.64 [R1+0x360], R16 ;  /* 0x0003601001007387 */ /* 0x000fe20000100a00 */
[----:B------:R-:W-:Y:S03]  /*1b4c0*/  STL.64 [R1+0x368], R18 ;  /* 0x0003681201007387 */ /* 0x000fe60000100a00 */
[----:B0-----:R-:W4:Y:S01]  /*1b4d0*/  LDL.LU R4, [R1+0x4c0] ;  /* 0x0004c00001047983 */ /* 0x001f220000300800 */
[----:B------:R-:W4:Y:S02]  /*1b4e0*/  LDL.LU R5, [R1+0x4c4] ;  /* 0x0004c40001057983 */ /* 0x000f240000300800 */
[----:B------:R-:W2:Y:S02]  /*1b4f0*/  LDL.LU R6, [R1+0x4c8] ;  /* 0x0004c80001067983 */ /* 0x000ea40000300800 */
[----:B------:R-:W2:Y:S02]  /*1b500*/  LDL.LU R7, [R1+0x4cc] ;  /* 0x0004cc0001077983 */ /* 0x000ea40000300800 */
[----:B------:R-:W-:-:S07]  /*1b510*/  IMAD.MOV.U32 R13, RZ, RZ, R3 ;  /* 0x000000ffff0d7224 */ /* 0x000fce00078e0003 */
[C---:B---3--:R-:W-:Y:S01]  /*1b520*/  HMMA.16816.F32 R12, R20.reuse, R12, R8 ;  /* 0x0000000c140c723c */ /* 0x048fe20000001808 */
[----:B--2---:R-:W-:Y:S01]  /*1b530*/  STL.64 [R1+0x1448], R6 ;  /* 0x0014480601007387 */ /* 0x004fe20000100a00 */
[----:B----4-:R0:W-:Y:S03]  /*1b540*/  STL.64 [R1+0x1440], R4 ;  /* 0x0014400401007387 */ /* 0x0101e60000100a00 */
[----:B0-----:R-:W2:Y:S01]  /*1b550*/  LDL.LU R4, [R1+0x4e0] ;  /* 0x0004e00001047983 */ /* 0x001ea20000300800 */
[----:B------:R-:W2:Y:S02]  /*1b560*/  LDL.LU R5, [R1+0x4e4] ;  /* 0x0004e40001057983 */ /* 0x000ea40000300800 */
[----:B------:R-:W2:Y:S02]  /*1b570*/  LDL.LU R6, [R1+0x4e8] ;  /* 0x0004e80001067983 */ /* 0x000ea40000300800 */
[----:B------:R-:W2:Y:S01]  /*1b580*/  LDL.LU R7, [R1+0x4ec] ;  /* 0x0004ec0001077983 */ /* 0x000ea20000300800 */
[----:B------:R-:W3:Y:S01]  /*1b590*/  LDL.LU.64 R10, [R1+0x1488] ;  /* 0x00148800010a7983 */ /* 0x000ee20000300a00 */
[----:B------:R-:W3:Y:S11]  /*1b5a0*/  LDL.LU.64 R8, [R1+0x1480] ;  /* 0x0014800001087983 */ /* 0x000ef60000300a00 */
[----:B------:R0:W-:Y:S02]  /*1b5b0*/  STL.64 [R1+0x3f0], R12 ;  /* 0x0003f00c01007387 */ /* 0x0001e40000100a00 */
[----:B------:R1:W-:Y:S01]  /*1b5c0*/  STL.64 [R1+0x3f8], R14 ;  /* 0x0003f80e01007387 */ /* 0x0003e20000100a00 */
[----:B0-----:R-:W3:Y:S02]  /*1b5d0*/  LDL.LU.64 R12, [R1+0x1478] ;  /* 0x00147800010c7983 */ /* 0x001ee40000300a00 */
[----:B---3--:R-:W-:Y:S01]  /*1b5e0*/  HMMA.16816.F32 R8, R20, R12, R8 ;  /* 0x0000000c1408723c */ /* 0x008fe20000001808 */
[----:B------:R-:W-:-:S02]  /*1b5f0*/  IMAD.MOV.U32 R18, RZ, RZ, R12 ;  /* 0x000000ffff127224 */ /* 0x000fc400078e000c */
[----:B-1----:R-:W-:Y:S11]  /*1b600*/  IMAD.MOV.U32 R15, RZ, RZ, R13 ;  /* 0x000000ffff0f7224 */ /* 0x002ff600078e000d */
[----:B------:R-:W-:Y:S09]  /*1b610*/  @!UPT UIADD3 URZ, URZ, URZ, URZ ;  /* 0x0000003f3f3ff290 */ /* 0x000ff2000fffe03f */
[----:B------:R-:W-:Y:S01]  /*1b620*/  STL.64 [R1+0x3e0], R8 ;  /* 0x0003e00801007387 */ /* 0x000fe20000100a00 */
[----:B------:R0:W-:Y:S03]  /*1b630*/  STL.64 [R1+0x3e8], R10 ;  /* 0x0003e80a01007387 */ /* 0x0001e60000100a00 */
[----:B0-----:R-:W3:Y:S01]  /*1b640*/  LDL.LU.64 R10, [R1+0x1470] ;  /* 0x00147000010a7983 */ /* 0x001ee20000300a00 */
[----:B------:R-:W3:Y:S02]  /*1b650*/  LDL.LU.64 R8, [R1+0x1468] ;  /* 0x0014680001087983 */ /* 0x000ee40000300a00 */
[----:B------:R-:W3:Y:S02]  /*1b660*/  LDL.LU.64 R12, [R1+0x1460] ;  /* 0x00146000010c7983 */ /* 0x000ee40000300a00 */
[C---:B---3--:R-:W-:Y:S11]  /*1b670*/  HMMA.16816.F32 R8, R20.reuse, R12, R8 ;  /* 0x0000000c1408723c */ /* 0x048ff60000001808 */
[----:B------:R-:W-:Y:S11]  /*1b680*/  @!UPT UIADD3 URZ, URZ, URZ, URZ ;  /* 0x0000003f3f3ff290 */ /* 0x000ff6000fffe03f */
[----:B------:R-:W-:Y:S01]  /*1b690*/  @!UPT UIADD3 URZ, URZ, URZ, URZ ;  /* 0x0000003f3f3ff290 */ /* 0x000fe2000fffe03f */
[----:B------:R0:W-:Y:S01]  /*1b6a0*/  STL.64 [R1+0x3d0], R8 ;  /* 0x0003d00801007387 */ /* 0x0001e20000100a00 */
[----:B------:R-:W-:Y:S03]  /*1b6b0*/  STL.64 [R1+0x3d8], R10 ;  /* 0x0003d80a01007387 */ /* 0x000fe60000100a00 */
[----:B0-----:R-:W3:Y:S01]  /*1b6c0*/  LDL.LU.64 R8, [R1+0x1458] ;  /* 0x0014580001087983 */ /* 0x001ee20000300a00 */
[----:B------:R-:W-:Y:S01]  /*1b6d0*/  STL.64 [R1+0x13d8], R12 ;  /* 0x0013d80c01007387 */ /* 0x000fe20000100a00 */
[C---:B---3--:R-:W-:Y:S11]  /*1b6e0*/  HMMA.16816.F32 R24, R20.reuse, R8, R24 ;  /* 0x000000081418723c */ /* 0x048ff60000001818 */
[----:B------:R-:W-:Y:S11]  /*1b6f0*/  @!UPT UIADD3 URZ, URZ, URZ, URZ ;  /* 0x0000003f3f3ff290 */ /* 0x000ff6000fffe03f */
[----:B------:R-:W-:Y:S01]  /*1b700*/  @!UPT UIADD3 URZ, URZ, URZ, URZ ;  /* 0x0000003f3f3ff290 */ /* 0x000fe2000fffe03f */
[----:B------:R0:W-:Y:S01]  /*1b710*/  STL.64 [R1+0x3c0], R24 ;  /* 0x0003c01801007387 */ /* 0x0001e20000100a00 */
[----:B------:R-:W-:Y:S03]  /*1b720*/  STL.64 [R1+0x3c8], R26 ;  /* 0x0003c81a01007387 */ /* 0x000fe60000100a00 */
[----:B0-----:R-:W2:Y:S01]  /*1b730*/  LDL.LU.64 R24, [R1+0x1450] ;  /* 0x0014500001187983 */ /* 0x001ea20000300a00 */
[----:B------:R0:W-:Y:S03]  /*1b740*/  STL.64 [R1+0x13d0], R8 ;  /* 0x0013d00801007387 */ /* 0x0001e60000100a00 */
[----:B0-----:R-:W3:Y:S01]  /*1b750*/  LDL.LU R8, [R1+0x490] ;  /* 0x0004900001087983 */ /* 0x001ee20000300800 */
[----:B------:R-:W3:Y:S02]  /*1b760*/  LDL.LU R9, [R1+0x494] ;  /* 0x0004940001097983 */ /* 0x000ee40000300800 */
[----:B------:R-:W3:Y:S02]  /*1b770*/  LDL.LU R10, [R1+0x498] ;  /* 0x00049800010a7983 */ /* 0x000ee40000300800 */
[----:B------:R-:W3:Y:S01]  /*1b780*/  LDL.LU R11, [R1+0x49c] ;  /* 0x00049c00010b7983 */ /* 0x000ee20000300800 */
[----:B--2---:R-:W-:Y:S01]  /*1b790*/  HMMA.16816.F32 R4, R20, R24, R4 ;  /* 0x000000181404723c */ /* 0x004fe20000001804 */
[----:B------:R-:W-:-:S02]  /*1b7a0*/  IMAD.MOV.U32 R14, RZ, RZ, R24 ;  /* 0x000000ffff0e7224 */ /* 0x000fc400078e0018 */
[----:B------:R-:W-:Y:S11]  /*1b7b0*/  IMAD.MOV.U32 R3, RZ, RZ, R25 ;  /* 0x000000ffff037224 */ /* 0x000ff600078e0019 */
[----:B------:R-:W-:Y:S09]  /*1b7c0*/  @!UPT UIADD3 URZ, URZ, URZ, URZ ;  /* 0x0000003f3f3ff290 */ /* 0x000ff2000fffe03f */
[----:B------:R-:W-:Y:S01]  /*1b7d0*/  STL.64 [R1+0x3b0], R4 ;  /* 0x0003b00401007387 */ /* 0x000fe20000100a00 */
[----:B------:R0:W-:Y:S03]  /*1b7e0*/  STL.64 [R1+0x3b8], R6 ;  /* 0x0003b80601007387 */ /* 0x0001e60000100a00 */
[----:B0-----:R-:W2:Y:S01]  /*1b7f0*/  LDL.LU.64 R6, [R1+0x1448] ;  /* 0x0014480001067983 */ /* 0x001ea20000300a00 */
[----:B------:R-:W2:Y:S02]  /*1b800*/  LDL.LU.64 R4, [R1+0x1440] ;  /* 0x0014400001047983 */ /* 0x000ea40000300a00 */
[----:B------:R-:W4:Y:S02]  /*1b810*/  LDL.LU.64 R26, [R1+0x1438] ;  /* 0x00143800011a7983 */ /* 0x000f240000300a00 */
[----:B------:R-:W4:Y:S02]  /*1b820*/  LDL.LU.64 R24, [R1+0x1430] ;  /* 0x0014300001187983 */ /* 0x000f240000300a00 */
[----:B------:R-:W-:-:S02]  /*1b830*/  IMAD.MOV.U32 R16, RZ, RZ, R2 ;  /* 0x000000ffff107224 */ /* 0x000fc400078e0002 */
[----:B------:R-:W-:-:S07]  /*1b840*/  IMAD.MOV.U32 R17, RZ, RZ, R0 ;  /* 0x000000ffff117224 */ /* 0x000fce00078e0000 */
[C---:B----4-:R-:W-:Y:S11]  /*1b850*/  HMMA.16816.F32 R24, R20.reuse, R16, R24 ;  /* 0x000000101418723c */ /* 0x050ff60000001818 */
        /* <DEDUP_REMOVED lines=9> */
[----:B------:R-:W-:Y:S01]  /*1b8f0*/  STL.64 [R1+0x390], R4 ;  /* 0x0003900401007387 */ /* 0x000fe20000100a00 */
[----:B------:R0:W-:Y:S03]  /*1b900*/  STL.64 [R1+0x398], R6 ;  /* 0x0003980601007387 */ /* 0x0001e60000100a00 */
[----:B0-----:R-:W2:Y:S01]  /*1b910*/  LDL.LU.64 R6, [R1+0x1420] ;  /* 0x0014200001067983 */ /* 0x001ea20000300a00 */
[----:B------:R-:W3:Y:S02]  /*1b920*/  LDL.LU.64 R4, [R1+0x1418] ;  /* 0x0014180001047983 */ /* 0x000ee40000300a00 */
[----:B------:R-:W-:Y:S02]  /*1b930*/  IMAD.MOV.U32 R2, RZ, RZ, R24 ;  /* 0x000000ffff027224 */ /* 0x000fe400078e0018 */
[----:B------:R-:W-:Y:S01]  /*1b940*/  IMAD.MOV.U32 R0, RZ, RZ, R25 ;  /* 0x000000ffff007224 */ /* 0x000fe200078e0019 */
[----:B------:R-:W4:Y:S01]  /*1b950*/  LDL.LU.64 R26, [R1+0x1410] ;  /* 0x00141000011a7983 */ /* 0x000f220000300a00 */
[----:B------:R-:W4:Y:S01]  /*1b960*/  LDL.LU.64 R24, [R1+0x1408] ;  /* 0x0014080001187983 */ /* 0x000f220000300a00 */
[----:B---3--:R-:W-:Y:S02]  /*1b970*/  HMMA.16816.F32 R20, R20, R4, R8 ;  /* 0x000000041414723c */ /* 0x008fe40000001808 */
[----:B------:R-:W3:Y:S11]  /*1b980*/  LDL.LU R8, [R1+0x250] ;  /* 0x0002500001087983 */ /* 0x000ef60000300800 */
[----:B------:R-:W-:Y:S10]  /*1b990*/  @!UPT UIADD3 URZ, URZ, URZ, URZ ;  /* 0x0000003f3f3ff290 */ /* 0x000ff4000fffe03f */
[----:B------:R-:W-:Y:S01]  /*1b9a0*/  STL.64 [R1+0x2c0], R20 ;  /* 0x0002c01401007387 */ /* 0x000fe20000100a00 */
[----:B------:R-:W-:Y:S02]  /*1b9b0*/  STL.64 [R1+0x2c8], R22 ;  /* 0x0002c81601007387 */ /* 0x000fe40000100a00 */
[----:B------:R-:W3:Y:S02]  /*1b9c0*/  LDL.LU R9, [R1+0x254] ;  /* 0x0002540001097983 */ /* 0x000ee40000300800 */
[----:B------:R-:W2:Y:S01]  /*1b9d0*/  LDL.LU R10, [R1+0x258] ;  /* 0x00025800010a7983 */ /* 0x000ea20000300800 */
[----:B------:R-:W2:Y:S01]  /*1b9e0*/  LDL.LU R11, [R1+0x25c] ;  /* 0x00025c00010b7983 */ /* 0x000ea20000300800 */
[----:B------:R-:W-:Y:S02]  /*1b9f0*/  IMAD.MOV.U32 R12, RZ, RZ, R18 ;  /* 0x000000ffff0c7224 */ /* 0x000fe400078e0012 */
[----:B------:R-:W-:Y:S01]  /*1ba00*/  IMAD.MOV.U32 R13, RZ, RZ, R15 ;  /* 0x000000ffff0d7224 */ /* 0x000fe200078e000f */
[----:B--2---:R-:W-:Y:S01]  /*1ba10*/  STL.64 [R1+0x13e8], R10 ;  /* 0x0013e80a01007387 */ /* 0x004fe20000100a00 */
[----:B---3--:R-:W-:Y:S03]  /*1ba20*/  STL.64 [R1+0x13e0], R8 ;  /* 0x0013e00801007387 */ /* 0x008fe60000100a00 */
[----:B------:R0:W-:Y:S02]  /*1ba30*/  STL.64 [R1+0x13f0], R12 ;  /* 0x0013f00c01007387 */ /* 0x0001e40000100a00 */
[----:B0-----:R-:W4:Y:S01]  /*1ba40*/  LDL.LU.64 R12, [R1+0x60] ;  /* 0x00006000010c7983 */ /* 0x001f220000300a00 */
[----:B------:R-:W2:Y:S02]  /*1ba50*/  LDL.LU R8, [R1+0x260] ;  /* 0x0002600001087983 */ /* 0x000ea40000300800 */
[----:B------:R-:W2:Y:S02]  /*1ba60*/  LDL.LU R9, [R1+0x264] ;  /* 0x0002640001097983 */ /* 0x000ea40000300800 */
[----:B------:R-:W3:Y:S01]  /*1ba70*/  LDL.LU R10, [R1+0x268] ;  /* 0x00026800010a7983 */ /* 0x000ee20000300800 */
[----:B------:R-:W3:Y:S01]  /*1ba80*/  LDL.LU R11, [R1+0x26c] ;  /* 0x00026c00010b7983 */ /* 0x000ee20000300800 */
[----:B------:R-:W-:-:S02]  /*1ba90*/  IMAD.MOV.U32 R16, RZ, RZ, R14 ;  /* 0x000000ffff107224 */ /* 0x000fc400078e000e */
[----:B------:R-:W-:Y:S01]  /*1baa0*/  IMAD.MOV.U32 R17, RZ, RZ, R3 ;  /* 0x000000ffff117224 */ /* 0x000fe200078e0003 */
[----:B---3--:R-:W-:Y:S01]  /*1bab0*/  STL.64 [R1+0x1400], R10 ;  /* 0x0014000a01007387 */ /* 0x008fe20000100a00 */
[----:B--2---:R0:W-:Y:S03]  /*1bac0*/  STL.64 [R1+0x13f8], R8 ;  /* 0x0013f80801007387 */ /* 0x0041e60000100a00 */
[----:B0-----:R-:W4:Y:S01]  /*1bad0*/  LDL.LU R8, [R1+0x280] ;  /* 0x0002800001087983 */ /* 0x001f220000300800 */
[----:B------:R-:W4:Y:S02]  /*1bae0*/  LDL.LU R9, [R1+0x284] ;  /* 0x0002840001097983 */ /* 0x000f240000300800 */
[----:B------:R-:W4:Y:S02]  /*1baf0*/  LDL.LU R10, [R1+0x288] ;  /* 0x00028800010a7983 */ /* 0x000f240000300800 */
[----:B------:R-:W4:Y:S01]  /*1bb00*/  LDL.LU R11, [R1+0x28c] ;  /* 0x00028c00010b7983 */ /* 0x000f220000300800 */
[----:B------:R0:W-:Y:S04]  /*1bb10*/  STL.64 [R1+0x13c8], R16 ;  /* 0x0013c81001007387 */ /* 0x0001e80000100a00 */
        /* <DEDUP_REMOVED lines=8> */
[----:B------:R-:W2:Y:S02]  /*1bba0*/  LDL.LU R6, [R1+0x628] ;  /* 0x0006280001067983 */ /* 0x000ea40000300800 */
[----:B------:R-:W2:Y:S02]  /*1bbb0*/  LDL.LU R7, [R1+0x62c] ;  /* 0x00062c0001077983 */ /* 0x000ea40000300800 */
[----:B--2---:R-:W-:Y:S01]  /*1bbc0*/  STL.64 [R1+0x13a8], R6 ;  /* 0x0013a80601007387 */ /* 0x004fe20000100a00 */
[----:B---3--:R0:W-:Y:S03]  /*1bbd0*/  STL.64 [R1+0x13a0], R4 ;  /* 0x0013a00401007387 */ /* 0x0081e60000100a00 */
[----:B0-----:R-:W2:Y:S01]  /*1bbe0*/  LDL.LU R4, [R1+0x5c0] ;  /* 0x0005c00001047983 */ /* 0x001ea20000300800 */
[----:B------:R-:W2:Y:S02]  /*1bbf0*/  LDL.LU R5, [R1+0x5c4] ;  /* 0x0005c40001057983 */ /* 0x000ea40000300800 */
[----:B------:R-:W3:Y:S02]  /*1bc00*/  LDL.LU R6, [R1+0x5c8] ;  /* 0x0005c80001067983 */ /* 0x000ee40000300800 */
[----:B------:R-:W3:Y:S01]  /*1bc10*/  LDL.LU R7, [R1+0x5cc] ;  /* 0x0005cc0001077983 */ /* 0x000ee20000300800 */
[----:B----4-:R-:W-:Y:S01]  /*1bc20*/  HMMA.16816.F32 R8, R24, R12, R8 ;  /* 0x0000000c1808723c */ /* 0x010fe20000001808 */
[----:B------:R-:W-:-:S02]  /*1bc30*/  IMAD.MOV.U32 R29, RZ, RZ, R12 ;  /* 0x000000ffff1d7224 */ /* 0x000fc400078e000c */
[----:B------:R-:W-:Y:S01]  /*1bc40*/  IMAD.MOV.U32 R3, RZ, RZ, R13 ;  /* 0x000000ffff037224 */ /* 0x000fe200078e000d */
[----:B---3--:R-:W-:Y:S01]  /*1bc50*/  STL.64 [R1+0x13c0], R6 ;  /* 0x0013c00601007387 */ /* 0x008fe20000100a00 */
[----:B--2---:R0:W-:Y:S03]  /*1bc60*/  STL.64 [R1+0x13b8], R4 ;  /* 0x0013b80401007387 */ /* 0x0041e60000100a00 */
[----:B0-----:R-:W2:Y:S01]  /*1bc70*/  LDL.LU R4, [R1+0x4b0] ;  /* 0x0004b00001047983 */ /* 0x001ea20000300800 */
[----:B------:R-:W2:Y:S02]  /*1bc80*/  LDL.LU R5, [R1+0x4b4] ;  /* 0x0004b40001057983 */ /* 0x000ea40000300800 */
[----:B------:R-:W2:Y:S02]  /*1bc90*/  LDL.LU R6, [R1+0x4b8] ;  /* 0x0004b80001067983 */ /* 0x000ea40000300800 */
[----:B------:R-:W2:Y:S10]  /*1bca0*/  LDL.LU R7, [R1+0x4bc] ;  /* 0x0004bc0001077983 */ /* 0x000eb40000300800 */
        /* <DEDUP_REMOVED lines=9> */
[----:B------:R0:W-:Y:S01]  /*1bd40*/  STL.64 [R1+0x2a0], R12 ;  /* 0x0002a00c01007387 */ /* 0x0001e20000100a00 */
[----:B------:R3:W-:Y:S03]  /*1bd50*/  STL.64 [R1+0x2a8], R14 ;  /* 0x0002a80e01007387 */ /* 0x0007e60000100a00 */
[----:B0-----:R-:W3:Y:S02]  /*1bd60*/  LDL.LU.64 R12, [R1+0x13d8] ;  /* 0x0013d800010c7983 */ /* 0x001ee40000300a00 */
[C---:B---3--:R-:W-:Y:S02]  /*1bd70*/  HMMA.16816.F32 R12, R24.reuse, R12, R8 ;  /* 0x0000000c180c723c */ /* 0x048fe40000001808 */
[----:B------:R-:W3:Y:S11]  /*1bd80*/  LDL.LU.64 R8, [R1+0x13d0] ;  /* 0x0013d00001087983 */ /* 0x000ef60000300a00 */
[----:B------:R-:W-:Y:S10]  /*1bd90*/  @!UPT UIADD3 URZ, URZ, URZ, URZ ;  /* 0x0000003f3f3ff290 */ /* 0x000ff4000fffe03f */
[----:B------:R-:W-:Y:S01]  /*1bda0*/  STL.64 [R1+0x290], R12 ;  /* 0x0002900c01007387 */ /* 0x000fe20000100a00 */
[----:B------:R-:W-:Y:S01]  /*1bdb0*/  STL.64 [R1+0x298], R14 ;  /* 0x0002980e01007387 */ /* 0x000fe20000100a00 */
[----:B---3--:R-:W-:Y:S11]  /*1bdc0*/  HMMA.16816.F32 R16, R24, R8, R16 ;  /* 0x000000081810723c */ /* 0x008ff60000001810 */
[----:B------:R-:W-:Y:S11]  /*1bdd0*/  @!UPT UIADD3 URZ, URZ, URZ, URZ ;  /* 0x0000003f3f3ff290 */ /* 0x000ff6000fffe03f */
[----:B------:R-:W-:Y:S01]  /*1bde0*/  @!UPT UIADD3 URZ, URZ, URZ, URZ ;  /* 0x0000003f3f3ff290 */ /* 0x000fe2000fffe03f */
[----:B------:R0:W-:Y:S01]  /*1bdf0*/  STL.64 [R1+0x280], R16 ;  /* 0x0002801001007387 */ /* 0x0001e20000100a00 */
[----:B------:R-:W-:Y:S03]  /*1be00*/  STL.64 [R1+0x288], R18 ;  /* 0x0002881201007387 */ /* 0x000fe60000100a00 */
[----:B0-----:R-:W2:Y:S01]  /*1be10*/  LDL.LU.64 R16, [R1+0x13c8] ;  /* 0x0013c80001107983 */ /* 0x001ea20000300a00 */
[----:B------:R-:W-:Y:S01]  /*1be20*/  LOP3.LUT R15, R28, 0x40, RZ, 0x3c, !PT ;  /* 0x000000401c0f7812 */ /* 0x000fe200078e3cff */
[----:B------:R-:W-:Y:S02]  /*1be30*/  IMAD.MOV.U32 R20, RZ, RZ, R2 ;  /* 0x000000ffff147224 */ /* 0x000fe400078e0002 */
[----:B------:R-:W-:Y:S02]  /*1be40*/  IMAD.MOV.U32 R21, RZ, RZ, R0 ;  /* 0x000000ffff157224 */ /* 0x000fe400078e0000 */
[----:B------:R-:W-:-:S02]  /*1be50*/  IMAD.MOV.U32 R2, RZ, RZ, R8 ;  /* 0x000000ffff027224 */ /* 0x000fc400078e0008 */
[----:B------:R-:W-:Y:S02]  /*1be60*/  IMAD.MOV.U32 R0, RZ, RZ, R9 ;  /* 0x000000ffff007224 */ /* 0x000fe400078e0009 */
[----:B------:R-:W0:Y:S02]  /*1be70*/  LDSM.16.MT88.4 R8, [R15+0x4100] ;  /* 0x004100000f08783b */ /* 0x000e240000004200 */
[----:B------:R-:W1:Y:S02]  /*1be80*/  LDSM.16.MT88.4 R12, [R15+0x4180] ;  /* 0x004180000f0c783b */ /* 0x000e640000004200 */
        /* <DEDUP_REMOVED lines=8> */
[----:B------:R-:W2:Y:S11]  /*1bf10*/  LDL.LU.64 R4, [R1+0x13b8] ;  /* 0x0013b80001047983 */ /* 0x000eb60000300a00 */
[----:B------:R-:W-:Y:S10]  /*1bf20*/  @!UPT UIADD3 URZ, URZ, URZ, URZ ;  /* 0x0000003f3f3ff290 */ /* 0x000ff4000fffe03f */
[----:B------:R0:W-:Y:S01]  /*1bf30*/  STL.64 [R1+0x270], R16 ;  /* 0x0002701001007387 */ /* 0x0001e20000100a00 */
[----:B------:R-:W-:Y:S03]  /*1bf40*/  STL.64 [R1+0x278], R18 ;  /* 0x0002781201007387 */ /* 0x000fe60000100a00 */
[----:B0-----:R-:W2:Y:S01]  /*1bf50*/  LDL.LU.64 R16, [R1+0x13b0] ;  /* 0x0013b00001107983 */ /* 0x001ea20000300a00 */
[----:B-1----:R-:W-:Y:S02]  /*1bf60*/  STL.64 [R1+0x1330], R14 ;  /* 0x0013300e01007387 */ /* 0x002fe40000100a00 */
[----:B------:R0:W-:Y:S02]  /*1bf70*/  STL.64 [R1+0x1328], R12 ;  /* 0x0013280c01007387 */ /* 0x0001e40000100a00 */
[----:B0-----:R-:W4:Y:S01]  /*1bf80*/  LDL.LU R12, [R1+0x6c0] ;  /* 0x0006c000010c7983 */ /* 0x001f220000300800 */
[----:B------:R-:W4:Y:S02]  /*1bf90*/  LDL.LU R13, [R1+0x6c4] ;  /* 0x0006c400010d7983 */ /* 0x000f240000300800 */
[----:B------:R-:W4:Y:S02]  /*1bfa0*/  LDL.LU R14, [R1+0x6c8] ;  /* 0x0006c800010e7983 */ /* 0x000f240000300800 */
[----:B------:R-:W4:Y:S01]  /*1bfb0*/  LDL.LU R15, [R1+0x6cc] ;  /* 0x0006cc00010f7983 */ /* 0x000f220000300800 */
[C---:B--2---:R-:W-:Y:S01]  /*1bfc0*/  HMMA.16816.F32 R16, R24.reuse, R16, R4 ;  /* 0x000000101810723c */ /* 0x044fe20000001804 */
[----:B------:R-:W2:Y:S01]  /*1bfd0*/  LDL.LU.64 R6, [R1+0x13a8] ;  /* 0x0013a80001067983 */ /* 0x000ea20000300a00 */
[----:B------:R-:W2:Y:S11]  /*1bfe0*/  LDL.LU.64 R4, [R1+0x13a0] ;  /* 0x0013a00001047983 */ /* 0x000eb60000300a00 */
[----:B------:R-:W-:Y:S10]  /*1bff0*/  @!UPT UIADD3 URZ, URZ, URZ, URZ ;  /* 0x0000003f3f3ff290 */ /* 0x000ff4000fffe03f */
[----:B------:R-:W-:Y:S01]  /*1c000*/  STL.64 [R1+0x260], R16 ;  /* 0x0002601001007387 */ /* 0x000fe20000100a00 */
[----:B------:R-:W-:Y:S02]  /*1c010*/  STL.64 [R1+0x268], R18 ;  /* 0x0002681201007387 */ /* 0x000fe40000100a00 */
[----:B------:R-:W0:Y:S02]  /*1c020*/  LDSM.16.MT88.4 R16, [R28+0x6000] ;  /* 0x006000001c10783b */ /* 0x000e240000004200 */
[----:B0-----:R-:W-:Y:S02]  /*1c030*/  STL.64 [R1+0x12a0], R18 ;  /* 0x0012a01201007387 */ /* 0x001fe40000100a00 */
[----:B------:R0:W-:Y:S02]  /*1c040*/  STL.64 [R1+0x1298], R16 ;  /* 0x0012981001007387 */ /* 0x0001e40000100a00 */
[----:B0-----:R-:W3:Y:S01]  /*1c050*/  LDL.LU.64 R16, [R1+0x40] ;  /* 0x0000400001107983 */ /* 0x001ee20000300a00 */
[C---:B--2---:R-:W-:Y:S03]  /*1c060*/  HMMA.16816.F32 R20, R24.reuse, R20, R4 ;  /* 0x000000141814723c */ /* 0x044fe60000001804 */
[----:B------:R-:W2:Y:S01]  /*1c070*/  LDL.LU.64 R6, [R1+0x1398] ;  /* 0x0013980001067983 */ /* 0x000ea20000300a00 */
[----:B------:R-:W3:Y:S11]  /*1c080*/  LDL.LU.64 R4, [R1+0x1390] ;  /* 0x0013900001047983 */ /* 0x000ef60000300a00 */
[----:B------:R-:W-:Y:S08]  /*1c090*/  @!UPT UIADD3 URZ, URZ, URZ, URZ ;  /* 0x0000003f3f3ff290 */ /* 0x000ff0000fffe03f */
[----:B------:R-:W-:Y:S01]  /*1c0a0*/  STL.64 [R1+0x250], R20 ;  /* 0x0002501401007387 */ /* 0x000fe20000100a00 */
[----:B------:R-:W-:Y:S02]  /*1c0b0*/  STL.64 [R1+0x258], R22 ;  /* 0x0002581601007387 */ /* 0x000fe40000100a00 */
[----:B------:R-:W0:Y:S02]  /*1c0c0*/  LDSM.16.MT88.4 R20, [R28+0x6080] ;  /* 0x006080001c14783b */ /* 0x000e240000004200 */
[----:B0-----:R-:W-:Y:S02]  /*1c0d0*/  STL.64 [R1+0x1220], R22 ;  /* 0x0012201601007387 */ /* 0x001fe40000100a00 */
[----:B------:R0:W-:Y:S02]  /*1c0e0*/  STL.64 [R1+0x1218], R20 ;  /* 0x0012181401007387 */ /* 0x0001e40000100a00 */
[----:B0-----:R-:W-:Y:S02]  /*1c0f0*/  IMAD.MOV.U32 R20, RZ, RZ, R29 ;  /* 0x000000ffff147224 */ /* 0x001fe400078e001d */
[----:B------:R-:W-:Y:S01]  /*1c100*/  IMAD.MOV.U32 R21, RZ, RZ, R3 ;  /* 0x000000ffff157224 */ /* 0x000fe200078e0003 */
[----:B------:R-:W4:Y:S01]  /*1c110*/  LDL.LU R29, [R1+0x138c] ;  /* 0x00138c00011d7983 */ /* 0x000f220000300800 */
[----:B------:R-:W4:Y:S01]  /*1c120*/  LDL.LU R3, [R1+0x1388] ;  /* 0x0013880001037983 */ /* 0x000f220000300800 */
[----:B---3--:R-:W-:Y:S02]  /*1c130*/  HMMA.16816.F32 R24, R24, R4, R8 ;  /* 0x000000041818723c */ /* 0x008fe40000001808 */
[----:B------:R-:W4:Y:S01]  /*1c140*/  LDL.LU.64 R10, [R1+0x1380] ;  /* 0x00138000010a7983 */ /* 0x000f220000300a00 */
[----:B------:R-:W4:Y:S02]  /*1c150*/  LDL.LU.64 R8, [R1+0x1378] ;  /* 0x0013780001087983 */ /* 0x000f240000300a00 */
[----:B--2---:R-:W-:Y:S02]  /*1c160*/  STL.64 [R1+0x1340], R6 ;  /* 0x0013400601007387 */ /* 0x004fe40000100a00 */
[----:B------:R0:W-:Y:S11]  /*1c170*/  STL.64 [R1+0x1338], R4 ;  /* 0x0013380401007387 */ /* 0x0001f60000100a00 */
[----:B------:R-:W-:Y:S05]  /*1c180*/  @!UPT UIADD3 URZ, URZ, URZ, URZ ;  /* 0x0000003f3f3ff290 */ /* 0x000fea000fffe03f */
[----:B------:R-:W-:Y:S01]  /*1c190*/  STL.64 [R1+0x1a0], R24 ;  /* 0x0001a01801007387 */ /* 0x000fe20000100a00 */
[----:B------:R-:W-:Y:S02]  /*1c1a0*/  STL.64 [R1+0x1a8], R26 ;  /* 0x0001a81a01007387 */ /* 0x000fe40000100a00 */
[----:B------:R-:W1:Y:S04]  /*1c1b0*/  LDSM.16.MT88.4 R24, [R28+0x6100] ;  /* 0x006100001c18783b */ /* 0x000e680000004200 */
[----:B0-----:R-:W2:Y:S01]  /*1c1c0*/  LDL.LU R4, [R1+0x6a0] ;  /* 0x0006a00001047983 */ /* 0x001ea20000300800 */
[----:B------:R-:W2:Y:S01]  /*1c1d0*/  LDL.LU R5, [R1+0x6a4] ;  /* 0x0006a40001057983 */ /* 0x000ea20000300800 */
[----:B------:R-:W2:Y:S02]  /*1c1e0*/  LDL.LU R6, [R1+0x6a8] ;  /* 0x0006a80001067983 */ /* 0x000ea40000300800 */
[----:B------:R-:W2:Y:S01]  /*1c1f0*/  LDL.LU R7, [R1+0x6ac] ;  /* 0x0006ac0001077983 */ /* 0x000ea20000300800 */
[----:B-1----:R-:W-:Y:S01]  /*1c200*/  STL.64 [R1+0x1170], R26 ;  /* 0x0011701a01007387 */ /* 0x002fe20000100a00 */
[----:B------:R0:W-:Y:S03]  /*1c210*/  STL.64 [R1+0x1168], R24 ;  /* 0x0011681801007387 */ /* 0x0001e60000100a00 */
[----:B0-----:R-:W3:Y:S01]  /*1c220*/  LDL.LU.64 R24, [R1] ;  /* 0x0000000001187983 */ /* 0x001ee20000300a00 */
[----:B------:R-:W2:Y:S01]  /*1c230*/  LDL.64 R26, [R1+0x8] ;  /* 0x00000800011a7983 */ /* 0x000ea20000100a00 */
[C---:B----4-:R-:W-:Y:S02]  /*1c240*/  HMMA.16816.F32 R12, R8.reuse, R20, R12 ;  /* 0x00000014080c723c */ /* 0x050fe4000000180c */
[----:B--2---:R-:W-:Y:S01]  /*1c250*/  STL.64 [R1+0x1350], R26 ;  /* 0x0013501a01007387 */ /* 0x004fe20000100a00 */
[----:B---3--:R0:W-:Y:S03]  /*1c260*/  STL.64 [R1+0x1348], R24 ;  /* 0x0013481801007387 */ /* 0x0081e60000100a00 */
[----:B0-----:R-:W2:Y:S01]  /*1c270*/  LDL.LU R24, [R1+0x6b0] ;  /* 0x0006b00001187983 */ /* 0x001ea20000300800 */
[----:B------:R-:W2:Y:S02]  /*1c280*/  LDL.LU R25, [R1+0x6b4] ;  /* 0x0006b40001197983 */ /* 0x000ea40000300800 */
[----:B------:R-:W2:Y:S02]  /*1c290*/  LDL.LU R26, [R1+0x6b8] ;  /* 0x0006b800011a7983 */ /* 0x000ea40000300800 */
[----:B------:R-:W2:Y:S11]  /*1c2a0*/  LDL.LU R27, [R1+0x6bc] ;  /* 0x0006bc00011b7983 */ /* 0x000eb60000300800 */
[----:B------:R-:W-:Y:S01]  /*1c2b0*/  @!UPT UIADD3 URZ, URZ, URZ, URZ ;  /* 0x0000003f3f3ff290 */ /* 0x000fe2000fffe03f */
[----:B------:R0:W-:Y:S01]  /*1c2c0*/  STL.64 [R1+0x180], R12 ;  /* 0x0001800c01007387 */ /* 0x0001e20000100a00 */
[----:B------:R-:W-:Y:S03]  /*1c2d0*/  STL.64 [R1+0x188], R14 ;  /* 0x0001880e01007387 */ /* 0x000fe60000100a00 */
[----:B0-----:R-:W3:Y:S01]  /*1c2e0*/  LDL.LU.64 R12, [R1+0x20] ;  /* 0x00002000010c7983 */ /* 0x001ee20000300a00 */
[----:B------:R0:W-:Y:S03]  /*1c2f0*/  STL.64 [R1+0x1358], R20 ;  /* 0x0013581401007387 */ /* 0x0001e60000100a00 */
[----:B0-----:R-:W2:Y:S01]  /*1c300*/  LDL.LU.64 R20, [R1+0x50] ;  /* 0x0000500001147983 */ /* 0x001ea20000300a00 */
[----:B------:R-:W-:Y:S01]  /*1c310*/  HMMA.16816.F32 R4, R8, R16, R4 ;  /* 0x000000100804723c */ /* 0x000fe20000001804 */
[----:B------:R-:W-:-:S02]  /*1c320*/  IMAD.MOV.U32 R15, RZ, RZ, R16 ;  /* 0x000000ffff0f7224 */ /* 0x000fc400078e0010 */
[----:B------:R-:W-:-:S05]  /*1c330*/  IMAD.MOV.U32 R14, RZ, RZ, R17 ;  /* 0x000000ffff0e7224 */ /* 0x000fca00078e0011 */
[----:B--2---:R-:W-:Y:S11]  /*1c340*/  HMMA.16816.F32 R24, R8, R20, R24 ;  /* 0x000000140818723c */ /* 0x004ff60000001818 */
[----:B------:R-:W-:Y:S11]  /*1c350*/  @!UPT UIADD3 URZ, URZ, URZ, URZ ;  /* 0x0000003f3f3ff290 */ /* 0x000ff6000fffe03f */
[----:B------:R-:W-:Y:S01]  /*1c360*/  @!UPT UIADD3 URZ, URZ, URZ, URZ ;  /* 0x0000003f3f3ff290 */ /* 0x000fe2000fffe03f */
[----:B------:R-:W-:Y:S01]  /*1c370*/  STL.64 [R1+0x170], R24 ;  /* 0x0001701801007387 */ /* 0x000fe20000100a00 */
[----:B------:R-:W-:Y:S02]  /*1c380*/  STL.64 [R1+0x178], R26 ;  /* 0x0001781a01007387 */ /* 0x000fe40000100a00 */
[----:B------:R-:W-:Y:S02]  /*1c390*/  STL.64 [R1+0x160], R4 ;  /* 0x0001600401007387 */ /* 0x000fe40000100a00 */
[----:B------:R-:W-:Y:S01]  /*1c3a0*/  STL.64 [R1+0x168], R6 ;  /* 0x0001680601007387 */ /* 0x000fe20000100a00 */
[----:B------:R-:W-:Y:S01]  /*1c3b0*/  STL.64 [R1+0x1368], R14 ;  /* 0x0013680e01007387 */ /* 0x000fe20000100a00 */
[----:B---3--:R0:W-:Y:S03]  /*1c3c0*/  STL.64 [R1+0x1360], R12 ;  /* 0x0013600c01007387 */ /* 0x0081e60000100a00 */
[----:B0-----:R-:W2:Y:S01]  /*1c3d0*/  LDL.LU R12, [R1+0x690] ;  /* 0x00069000010c7983 */ /* 0x001ea20000300800 */
[----:B------:R-:W2:Y:S02]  /*1c3e0*/  LDL.LU R13, [R1+0x694] ;  /* 0x00069400010d7983 */ /* 0x000ea40000300800 */
[----:B------:R-:W2:Y:S02]  /*1c3f0*/  LDL.LU R14, [R1+0x698] ;  /* 0x00069800010e7983 */ /* 0x000ea40000300800 */
[----:B------:R-:W2:Y:S01]  /*1c400*/  LDL.LU R15, [R1+0x69c] ;  /* 0x00069c00010f7983 */ /* 0x000ea20000300800 */
[----:B------:R-:W3:Y:S01]  /*1c410*/  LDL.LU R16, [R1+0x350] ;  /* 0x0003500001107983 */ /* 0x000ee20000300800 */
[----:B------:R-:W3:Y:S02]  /*1c420*/  LDL.LU R17, [R1+0x354] ;  /* 0x0003540001117983 */ /* 0x000ee40000300800 */
[----:B------:R-:W4:Y:S02]  /*1c430*/  LDL.LU R18, [R1+0x358] ;  /* 0x0003580001127983 */ /* 0x000f240000300800 */
[----:B------:R-:W4:Y:S01]  /*1c440*/  LDL.LU R19, [R1+0x35c] ;  /* 0x00035c0001137983 */ /* 0x000f220000300800 */
[----:B------:R-:W2:Y:S01]  /*1c450*/  LDL.LU R4, [R1+0x660] ;  /* 0x0006600001047983 */ /* 0x000ea20000300800 */
[----:B------:R-:W2:Y:S02]  /*1c460*/  LDL.LU R5, [R1+0x664] ;  /* 0x0006640001057983 */ /* 0x000ea40000300800 */
[----:B------:R-:W2:Y:S02]  /*1c470*/  LDL.LU R6, [R1+0x668] ;  /* 0x0006680001067983 */ /* 0x000ea40000300800 */
[----:B------:R-:W-:Y:S01]  /*1c480*/  IMAD.MOV.U32 R27, RZ, RZ, R20 ;  /* 0x000000ffff1b7224 */ /* 0x000fe200078e0014 */
[----:B------:R-:W2:Y:S01]  /*1c490*/  LDL.LU R7, [R1+0x66c] ;  /* 0x00066c0001077983 */ /* 0x000ea20000300800 */
[----:B------:R-:W-:-:S02]  /*1c4a0*/  IMAD.MOV.U32 R26, RZ, RZ, R21 ;  /* 0x000000ffff1a7224 */ /* 0x000fc400078e0015 */
[----:B------:R-:W2:Y:S02]  /*1c4b0*/  LDL.LU R20, [R1+0x670] ;  /* 0x0006700001147983 */ /* 0x000ea40000300800 */
[----:B------:R-:W2:Y:S01]  /*1c4c0*/  LDL.LU R21, [R1+0x674] ;  /* 0x0006740001157983 */ /* 0x000ea20000300800 */
[----:B------:R-:W2:Y:S01]  /*1c4d0*/  LDL.LU R22, [R1+0x678] ;  /* 0x0006780001167983 */ /* 0x000ea20000300800 */
[----:B------:R-:W2:Y:S02]  /*1c4e0*/  LDL.LU R23, [R1+0x67c] ;  /* 0x00067c0001177983 */ /* 0x000ea40000300800 */
[----:B------:R-:W2:Y:S01]  /*1c4f0*/  LDL.LU.64 R24, [R1+0x10] ;  /* 0x0000100001187983 */ /* 0x000ea20000300a00 */
[----:B----4-:R-:W-:Y:S01]  /*1c500*/  STL.64 [R1+0x12b0], R18 ;  /* 0x0012b01201007387 */ /* 0x010fe20000100a00 */
[----:B---3--:R0:W-:Y:S03]  /*1c510*/  STL.64 [R1+0x12a8], R16 ;  /* 0x0012a81001007387 */ /* 0x0081e60000100a00 */
[----:B0-----:R-:W3:Y:S01]  /*1c520*/  LDL.LU R16, [R1+0x470] ;  /* 0x0004700001107983 */ /* 0x001ee20000300800 */
[----:B------:R-:W3:Y:S02]  /*1c530*/  LDL.LU R17, [R1+0x474] ;  /* 0x0004740001117983 */ /* 0x000ee40000300800 */
[----:B------:R-:W4:Y:S02]  /*1c540*/  LDL.LU R18, [R1+0x478] ;  /* 0x0004780001127983 */ /* 0x000f240000300800 */
[----:B------:R-:W4:Y:S02]  /*1c550*/  LDL.LU R19, [R1+0x47c] ;  /* 0x00047c0001137983 */ /* 0x000f240000300800 */
[----:B----4-:R-:W-:Y:S01]  /*1c560*/  STL.64 [R1+0x12c0], R18 ;  /* 0x0012c01201007387 */ /* 0x010fe20000100a00 */
[----:B---3--:R0:W-:Y:S02]  /*1c570*/  STL.64 [R1+0x12b8], R16 ;  /* 0x0012b81001007387 */ /* 0x0081e40000100a00 */
[----:B0-----:R-:W-:-:S02]  /*1c580*/  IMAD.MOV.U32 R16, RZ, RZ, R2 ;  /* 0x000000ffff107224 */ /* 0x001fc400078e0002 */
[----:B------:R-:W-:Y:S01]  /*1c590*/  IMAD.MOV.U32 R17, RZ, RZ, R0 ;  /* 0x000000ffff117224 */ /* 0x000fe200078e0000 */
[----:B------:R-:W3:Y:S01]  /*1c5a0*/  LDL.LU R2, [R1+0x1374] ;  /* 0x0013740001027983 */ /* 0x000ee20000300800 */
[----:B------:R-:W4:Y:S05]  /*1c5b0*/  LDL.LU R0, [R1+0x1370] ;  /* 0x0013700001007983 */ /* 0x000f2a0000300800 */
[----:B--2---:R-:W-:Y:S11]  /*1c5c0*/  HMMA.16816.F32 R12, R8, R16, R12 ;  /* 0x00000010080c723c */ /* 0x004ff6000000180c */
[----:B------:R-:W-:Y:S11]  /*1c5d0*/  @!UPT UIADD3 URZ, URZ, URZ, URZ ;  /* 0x0000003f3f3ff290 */ /* 0x000ff6000fffe03f */
[----:B------:R-:W-:Y:S01]  /*1c5e0*/  @!UPT UIADD3 URZ, URZ, URZ, URZ ;  /* 0x0000003f3f3ff290 */ /* 0x000fe2000fffe03f */
[----:B------:R-:W-:Y:S01]  /*1c5f0*/  STL.64 [R1+0x150], R12 ;  /* 0x0001500c01007387 */ /* 0x000fe20000100a00 */
[----:B------:R0:W-:Y:S03]  /*1c600*/  STL.64 [R1+0x158], R14 ;  /* 0x0001580e01007387 */ /* 0x0001e60000100a00 */
[----:B0-----:R-:W2:Y:S01]  /*1c610*/  LDL.LU.64 R14, [R1+0x1368] ;  /* 0x00136800010e7983 */ /* 0x001ea20000300a00 */
[----:B------:R-:W3:Y:S02]  /*1c620*/  LDL.LU.64 R12, [R1+0x1360] ;  /* 0x00136000010c7983 */ /* 0x000ee40000300a00 */
[----:B------:R2:W-:Y:S02]  /*1c630*/  STL.64 [R1+0x12d8], R16 ;  /* 0x0012d81001007387 */ /* 0x0005e40000100a00 */
[----:B--2---:R-:W-:Y:S02]  /*1c640*/  IMAD.MOV.U32 R16, RZ, RZ, R15 ;  /* 0x000000ffff107224 */ /* 0x004fe400078e000f */
[----:B------:R-:W-:-:S05]  /*1c650*/  IMAD.MOV.U32 R17, RZ, RZ, R14 ;  /* 0x000000ffff117224 */ /* 0x000fca00078e000e */
[----:B------:R0:W-:Y:S04]  /*1c660*/  STL.64 [R1+0x12f0], R16 ;  /* 0x0012f01001007387 */ /* 0x0001e80000100a00 */
[----:B0-----:R-:W3:Y:S01]  /*1c670*/  LDL.LU R16, [R1+0x680] ;  /* 0x0006800001107983 */ /* 0x001ee20000300800 */
[----:B------:R-:W3:Y:S02]  /*1c680*/  LDL.LU R17, [R1+0x684] ;  /* 0x0006840001117983 */ /* 0x000ee40000300800 */
[----:B------:R-:W3:Y:S02]  /*1c690*/  LDL.LU R18, [R1+0x688] ;  /* 0x0006880001127983 */ /* 0x000ee40000300800 */
[----:B------:R-:W3:Y:S01]  /*1c6a0*/  LDL.LU R19, [R1+0x68c] ;  /* 0x00068c0001137983 */ /* 0x000ee20000300800 */
[C---:B------:R-:W-:Y:S08]  /*1c6b0*/  HMMA.16816.F32 R20, R8.reuse, R24, R20 ;  /* 0x000000180814723c */ /* 0x040ff00000001814 */
[----:B---3--:R-:W-:Y:S11]  /*1c6c0*/  HMMA.16816.F32 R16, R8, R12, R16 ;  /* 0x0000000c0810723c */ /* 0x008ff60000001810 */
[----:B------:R-:W-:Y:S11]  /*1c6d0*/  @!UPT UIADD3 URZ, URZ, URZ, URZ ;  /* 0x0000003f3f3ff290 */ /* 0x000ff6000fffe03f */
[----:B------:R-:W-:Y:S01]  /*1c6e0*/  @!UPT UIADD3 URZ, URZ, URZ, URZ ;  /* 0x0000003f3f3ff290 */ /* 0x000fe2000fffe03f */
[----:B------:R0:W-:Y:S01]  /*1c6f0*/  STL.64 [R1+0x140], R16 ;  /* 0x0001401001007387 */ /* 0x0001e20000100a00 */
[----:B------:R1:W-:Y:S02]  /*1c700*/  STL.64 [R1+0x148], R18 ;  /* 0x0001481201007387 */ /* 0x0003e40000100a00 */
[----:B0-----:R-:W-:Y:S02]  /*1c710*/  IMAD.MOV.U32 R16, RZ, RZ, R27 ;  /* 0x000000ffff107224 */ /* 0x001fe400078e001b */
[----:B-1----:R-:W-:Y:S02]  /*1c720*/  IMAD.MOV.U32 R19, RZ, RZ, R12 ;  /* 0x000000ffff137224 */ /* 0x002fe400078e000c */
[----:B------:R-:W-:Y:S01]  /*1c730*/  IMAD.MOV.U32 R18, RZ, RZ, R13 ;  /* 0x000000ffff127224 */ /* 0x000fe200078e000d */
[----:B------:R-:W2:Y:S01]  /*1c740*/  LDL.LU R12, [R1+0x5e0] ;  /* 0x0005e000010c7983 */ /* 0x000ea20000300800 */
[----:B------:R-:W-:Y:S02]  /*1c750*/  IMAD.MOV.U32 R17, RZ, RZ, R26 ;  /* 0x000000ffff117224 */ /* 0x000fe400078e001a */
[----:B------:R-:W2:Y:S02]  /*1c760*/  LDL.LU R13, [R1+0x5e4] ;  /* 0x0005e400010d7983 */ /* 0x000ea40000300800 */
[----:B------:R-:W2:Y:S01]  /*1c770*/  LDL.LU R14, [R1+0x5e8] ;  /* 0x0005e800010e7983 */ /* 0x000ea20000300800 */
[----:B------:R-:W2:Y:S01]  /*1c780*/  LDL.LU R15, [R1+0x5ec] ;  /* 0x0005ec00010f7983 */ /* 0x000ea20000300800 */
[----:B------:R-:W-:Y:S02]  /*1c790*/  STL.64 [R1+0x1320], R18 ;  /* 0x0013201201007387 */ /* 0x000fe40000100a00 */
[----:B------:R0:W-:Y:S02]  /*1c7a0*/  STL.64 [R1+0x1318], R16 ;  /* 0x0013181001007387 */ /* 0x0001e40000100a00 */
[----:B0-----:R-:W3:Y:S01]  /*1c7b0*/  LDL.LU R16, [R1+0xb0] ;  /* 0x0000b00001107983 */ /* 0x001ee20000300800 */
[----:B------:R-:W3:Y:S02]  /*1c7c0*/  LDL.LU R17, [R1+0xb4] ;  /* 0x0000b40001117983 */ /* 0x000ee40000300800 */
[----:B------:R-:W3:Y:S02]  /*1c7d0*/  LDL.LU R18, [R1+0xb8] ;  /* 0x0000b80001127983 */ /* 0x000ee40000300800 */
[----:B------:R-:W3:Y:S01]  /*1c7e0*/  LDL.LU R19, [R1+0xbc] ;  /* 0x0000bc0001137983 */ /* 0x000ee20000300800 */
[----:B------:R0:W-:Y:S01]  /*1c7f0*/  STL.64 [R1+0x130], R20 ;  /* 0x0001301401007387 */ /* 0x0001e20000100a00 */
[----:B------:R1:W-:Y:S03]  /*1c800*/  STL.64 [R1+0x138], R22 ;  /* 0x0001381601007387 */ /* 0x0003e60000100a00 */
[----:B0-----:R-:W3:Y:S01]  /*1c810*/  LDL.LU.64 R20, [R1+0x1358] ;  /* 0x0013580001147983 */ /* 0x001ee20000300a00 */
[----:B-1----:R-:W-:-:S02]  /*1c820*/  IMAD.MOV.U32 R23, RZ, RZ, R24 ;  /* 0x000000ffff177224 */ /* 0x002fc400078e0018 */
[----:B------:R-:W-:Y:S02]  /*1c830*/  IMAD.MOV.U32 R22, RZ, RZ, R25 ;  /* 0x000000ffff167224 */ /* 0x000fe400078e0019 */
[----:B------:R-:W2:Y:S01]  /*1c840*/  LDL.LU.64 R26, [R1+0x1350] ;  /* 0x00135000011a7983 */ /* 0x000ea20000300a00 */
        /* <DEDUP_REMOVED lines=9> */
[----:B------:R0:W-:Y:S02]  /*1c8e0*/  STL.64 [R1+0x12c8], R24 ;  /* 0x0012c81801007387 */ /* 0x0001e40000100a00 */
[----:B0-----:R-:W2:Y:S01]  /*1c8f0*/  LDL.LU R24, [R1+0x480] ;  /* 0x0004800001187983 */ /* 0x001ea20000300800 */
        /* <DEDUP_REMOVED lines=9> */
[----:B------:R-:W-:Y:S01]  /*1c990*/  HMMA.16816.F32 R8, R8, R4, R12 ;  /* 0x000000040808723c */ /* 0x000fe2000000180c */
[----:B--2---:R-:W-:Y:S01]  /*1c9a0*/  STL.64 [R1+0x1300], R26 ;  /* 0x0013001a01007387 */ /* 0x004fe20000100a00 */
[----:B------:R0:W-:Y:S03]  /*1c9b0*/  STL.64 [R1+0x12f8], R24 ;  /* 0x0012f81801007387 */ /* 0x0001e60000100a00 */
[----:B0-----:R-:W2:Y:S01]  /*1c9c0*/  LDL.LU R24, [R1+0xa0] ;  /* 0x0000a00001187983 */ /* 0x001ea20000300800 */
[----:B------:R-:W2:Y:S02]  /*1c9d0*/  LDL.LU R25, [R1+0xa4] ;  /* 0x0000a40001197983 */ /* 0x000ea40000300800 */
[----:B------:R-:W2:Y:S02]  /*1c9e0*/  LDL.LU R26, [R1+0xa8] ;  /* 0x0000a800011a7983 */ /* 0x000ea40000300800 */
[----:B------:R-:W2:Y:S01]  /*1c9f0*/  LDL.LU R27, [R1+0xac] ;  /* 0x0000ac00011b7983 */ /* 0x000ea20000300800 */
[----:B------:R-:W3:Y:S01]  /*1ca00*/  LDL.LU.64 R14, [R1+0x1330] ;  /* 0x00133000010e7983 */ /* 0x000ee20000300a00 */
[----:B------:R-:W3:Y:S11]  /*1ca10*/  LDL.LU.64 R12, [R1+0x1328] ;  /* 0x00132800010c7983 */ /* 0x000ef60000300a00 */
[----:B------:R0:W-:Y:S02]  /*1ca20*/  STL.64 [R1+0xc0], R8 ;  /* 0x0000c00801007387 */ /* 0x0001e40000100a00 */
[----:B------:R1:W-:Y:S02]  /*1ca30*/  STL.64 [R1+0xc8], R10 ;  /* 0x0000c80a01007387 */ /* 0x0003e40000100a00 */
[----:B0-----:R-:W-:-:S02]  /*1ca40*/  IMAD.MOV.U32 R8, RZ, RZ, R23 ;  /* 0x000000ffff087224 */ /* 0x001fc400078e0017 */
[----:B------:R-:W-:Y:S01]  /*1ca50*/  IMAD.MOV.U32 R9, RZ, RZ, R22 ;  /* 0x000000ffff097224 */ /* 0x000fe200078e0016 */
[----:B-1----:R-:W2:Y:S04]  /*1ca60*/  LDL R10, [R1+0x18] ;  /* 0x00001800010a7983 */ /* 0x002ea80000100800 */
[----:B------:R-:W2:Y:S01]  /*1ca70*/  LDL R11, [R1+0x1c] ;  /* 0x00001c00010b7983 */ /* 0x000ea20000100800 */
[----:B---3--:R-:W-:Y:S03]  /*1ca80*/  HMMA.16816.F32 R20, R12, R20, R16 ;  /* 0x000000140c14723c */ /* 0x008fe60000001810 */
[----:B------:R-:W3:Y:S01]  /*1ca90*/  LDL.LU.64 R18, [R1+0x1320] ;  /* 0x0013200001127983 */ /* 0x000ee20000300a00 */
[----:B------:R-:W2:Y:S11]  /*1caa0*/  LDL.LU.64 R16, [R1+0x1318] ;  /* 0x0013180001107983 */ /* 0x000eb60000300a00 */
[----:B------:R-:W-:Y:S08]  /*1cab0*/  @!UPT UIADD3 URZ, URZ, URZ, URZ ;  /* 0x0000003f3f3ff290 */ /* 0x000ff0000fffe03f */
[----:B------:R4:W-:Y:S01]  /*1cac0*/  STL.64 [R1+0xb0], R20 ;  /* 0x0000b01401007387 */ /* 0x0009e20000100a00 */
[----:B------:R0:W-:Y:S02]  /*1cad0*/  STL.64 [R1+0xb8], R22 ;  /* 0x0000b81601007387 */ /* 0x0001e40000100a00 */
[----:B----4-:R-:W-:Y:S02]  /*1cae0*/  IMAD.MOV.U32 R20, RZ, RZ, R0 ;  /* 0x000000ffff147224 */ /* 0x010fe400078e0000 */
[----:B0-----:R-:W-:Y:S02]  /*1caf0*/  IMAD.MOV.U32 R22, RZ, RZ, R3 ;  /* 0x000000ffff167224 */ /* 0x001fe400078e0003 */
[----:B------:R-:W-:Y:S01]  /*1cb00*/  IMAD.MOV.U32 R23, RZ, RZ, R29 ;  /* 0x000000ffff177224 */ /* 0x000fe200078e001d */
[----:B------:R-:W4:Y:S01]  /*1cb10*/  LDL.LU R0, [R1+0x1314] ;  /* 0x0013140001007983 */ /* 0x000f220000300800 */
[----:B------:R-:W-:Y:S02]  /*1cb20*/  IMAD.MOV.U32 R21, RZ, RZ, R2 ;  /* 0x000000ffff157224 */ /* 0x000fe400078e0002 */
[----:B------:R-:W4:Y:S02]  /*1cb30*/  LDL.LU R2, [R1+0x1310] ;  /* 0x0013100001027983 */ /* 0x000f240000300800 */
[----:B------:R-:W4:Y:S01]  /*1cb40*/  LDL.LU R3, [R1+0x130c] ;  /* 0x00130c0001037983 */ /* 0x000f220000300800 */
[----:B------:R-:W4:Y:S01]  /*1cb50*/  LDL.LU R29, [R1+0x1308] ;  /* 0x00130800011d7983 */ /* 0x000f220000300800 */
[----:B------:R0:W-:Y:S02]  /*1cb60*/  STL.64 [R1+0x1230], R22 ;  /* 0x0012301601007387 */ /* 0x0001e40000100a00 */
[----:B------:R3:W-:Y:S01]  /*1cb70*/  STL.64 [R1+0x1228], R20 ;  /* 0x0012281401007387 */ /* 0x0007e20000100a00 */
[----:B0-----:R-:W4:Y:S04]  /*1cb80*/  LDL R22, [R1+0x28] ;  /* 0x0000280001167983 */ /* 0x001f280000100800 */
[----:B------:R-:W4:Y:S01]  /*1cb90*/  LDL R23, [R1+0x2c] ;  /* 0x00002c0001177983 */ /* 0x000f220000100800 */
[----:B---3--:R-:W-:-:S02]  /*1cba0*/  IMAD.MOV.U32 R20, RZ, RZ, R19 ;  /* 0x000000ffff147224 */ /* 0x008fc400078e0013 */
[----:B------:R-:W-:Y:S02]  /*1cbb0*/  IMAD.MOV.U32 R21, RZ, RZ, R18 ;  /* 0x000000ffff157224 */ /* 0x000fe400078e0012 */
[C---:B--2---:R-:W-:Y:S01]  /*1cbc0*/  HMMA.16816.F32 R16, R12.reuse, R16, R24 ;  /* 0x000000100c10723c */ /* 0x044fe20000001818 */
[----:B------:R-:W2:Y:S01]  /*1cbd0*/  LDL.LU.64 R26, [R1+0x1300] ;  /* 0x00130000011a7983 */ /* 0x000ea20000300a00 */
[----:B------:R-:W2:Y:S11]  /*1cbe0*/  LDL.LU.64 R24, [R1+0x12f8] ;  /* 0x0012f80001187983 */ /* 0x000eb60000300a00 */
[----:B------:R-:W-:Y:S10]  /*1cbf0*/  @!UPT UIADD3 URZ, URZ, URZ, URZ ;  /* 0x0000003f3f3ff290 */ /* 0x000ff4000fffe03f */
        /* <DEDUP_REMOVED lines=12> */
[----:B------:R-:W3:Y:S11]  /*1ccc0*/  LDL.LU.64 R24, [R1+0x12c8] ;  /* 0x0012c80001187983 */ /* 0x000ef60000300a00 */
        /* <DEDUP_REMOVED lines=10> */
[----:B0-----:R-:W3:Y:S01]  /*1cd70*/  LDL.LU.64 R18, [R1+0x12b0] ;  /* 0x0012b00001127983 */ /* 0x001ee20000300a00 */
[----:B------:R-:W3:Y:S02]  /*1cd80*/  LDL.LU.64 R16, [R1+0x12a8] ;  /* 0x0012a80001107983 */ /* 0x000ee40000300a00 */
[----:B----4-:R0:W-:Y:S02]  /*1cd90*/  STL.64 [R1+0x1240], R22 ;  /* 0x0012401601007387 */ /* 0x0101e40000100a00 */
[----:B0-----:R-:W2:Y:S04]  /*1cda0*/  LDL R22, [R1+0x38] ;  /* 0x0000380001167983 */ /* 0x001ea80000100800 */
[----:B------:R-:W2:Y:S04]  /*1cdb0*/  LDL R23, [R1+0x3c] ;  /* 0x00003c0001177983 */ /* 0x000ea80000100800 */
[----:B--2---:R0:W-:Y:S01]  /*1cdc0*/  STL.64 [R1+0x1258], R22 ;  /* 0x0012581601007387 */ /* 0x0041e20000100a00 */
[----:B------:R-:W2:Y:S02]  /*1cdd0*/  LDL.LU R20, [R1+0x230] ;  /* 0x0002300001147983 */ /* 0x000ea40000300800 */
[----:B------:R-:W2:Y:S01]  /*1cde0*/  LDL.LU R21, [R1+0x234] ;  /* 0x0002340001157983 */ /* 0x000ea20000300800 */
[----:B0-----:R-:W2:Y:S01]  /*1cdf0*/  LDL.LU R22, [R1+0x238] ;  /* 0x0002380001167983 */ /* 0x001ea20000300800 */
[----:B------:R-:W2:Y:S02]  /*1ce00*/  LDL.LU R23, [R1+0x23c] ;  /* 0x00023c0001177983 */ /* 0x000ea40000300800 */
[----:B------:R3:W-:Y:S01]  /*1ce10*/  STL.64 [R1+0x1260], R10 ;  /* 0x0012600a01007387 */ /* 0x0007e20000100a00 */
[C---:B--2---:R-:W-:Y:S08]  /*1ce20*/  HMMA.16816.F32 R20, R12.reuse, R8, R20 ;  /* 0x000000080c14723c */ /* 0x044ff00000001814 */
[C---:B---3--:R-:W-:Y:S11]  /*1ce30*/  HMMA.16816.F32 R8, R12.reuse, R24, R16 ;  /* 0x000000180c08723c */ /* 0x048ff60000001810 */
[----:B------:R-:W-:Y:S04]  /*1ce40*/  @!UPT UIADD3 URZ, URZ, URZ, URZ ;  /* 0x0000003f3f3ff290 */ /* 0x000fe8000fffe03f */
[----:B------:R-:W-:Y:S01]  /*1ce50*/  STL.64 [R1+0x230], R20 ;  /* 0x0002301401007387 */ /* 0x000fe20000100a00 */
[----:B------:R-:W-:Y:S02]  /*1ce60*/  STL.64 [R1+0x238], R22 ;  /* 0x0002381601007387 */ /* 0x000fe40000100a00 */
[----:B------:R-:W2:Y:S05]  /*1ce70*/  LDL.LU R16, [R1+0x340] ;  /* 0x0003400001107983 */ /* 0x000eaa0000300800 */
[----:B------:R0:W-:Y:S01]  /*1ce80*/  STL.64 [R1+0x350], R8 ;  /* 0x0003500801007387 */ /* 0x0001e20000100a00 */
[----:B------:R1:W-:Y:S01]  /*1ce90*/  STL.64 [R1+0x358], R10 ;  /* 0x0003580a01007387 */ /* 0x0003e20000100a00 */
[----:B------:R-:W2:Y:S02]  /*1cea0*/  LDL.LU R17, [R1+0x344] ;  /* 0x0003440001117983 */ /* 0x000ea40000300800 */
[----:B------:R-:W2:Y:S02]  /*1ceb0*/  LDL.LU R18, [R1+0x348] ;  /* 0x0003480001127983 */ /* 0x000ea40000300800 */
[----:B------:R-:W2:Y:S01]  /*1cec0*/  LDL.LU R19, [R1+0x34c] ;  /* 0x00034c0001137983 */ /* 0x000ea20000300800 */
[----:B0-----:R-:W3:Y:S01]  /*1ced0*/  LDL.LU R8, [R1+0x310] ;  /* 0x0003100001087983 */ /* 0x001ee20000300800 */
[----:B------:R-:W3:Y:S02]  /*1cee0*/  LDL.LU R9, [R1+0x314] ;  /* 0x0003140001097983 */ /* 0x000ee40000300800 */
[----:B-1----:R-:W4:Y:S02]  /*1cef0*/  LDL.LU R10, [R1+0x318] ;  /* 0x00031800010a7983 */ /* 0x002f240000300800 */
[----:B------:R-:W4:Y:S02]  /*1cf00*/  LDL.LU R11, [R1+0x31c] ;  /* 0x00031c00010b7983 */ /* 0x000f240000300800 */
[----:B----4-:R0:W-:Y:S01]  /*1cf10*/  STL.64 [R1+0x1270], R10 ;  /* 0x0012700a01007387 */ /* 0x0101e20000100a00 */
[----:B---3--:R-:W-:Y:S03]  /*1cf20*/  STL.64 [R1+0x1268], R8 ;  /* 0x0012680801007387 */ /* 0x008fe60000100a00 */
[----:B0-----:R-:W3:Y:S04]  /*1cf30*/  LDL.64 R10, [R1+0x58] ;  /* 0x00005800010a7983 */ /* 0x001ee80000100a00 */
[----:B---3--:R0:W-:Y:S01]  /*1cf40*/  STL.64 [R1+0x1280], R10 ;  /* 0x0012800a01007387 */ /* 0x0081e20000100a00 */
[----:B------:R-:W3:Y:S03]  /*1cf50*/  LDL.64 R22, [R1+0x48] ;  /* 0x0000480001167983 */ /* 0x000ee60000100a00 */
[----:B0-----:R-:W4:Y:S04]  /*1cf60*/  LDL.64 R10, [R1+0x68] ;  /* 0x00006800010a7983 */ /* 0x001f280000100a00 */
[----:B---3--:R0:W-:Y:S01]  /*1cf70*/  STL.64 [R1+0x1278], R22 ;  /* 0x0012781601007387 */ /* 0x0081e20000100a00 */
[----:B------:R-:W3:Y:S02]  /*1cf80*/  LDL.LU R20, [R1+0x320] ;  /* 0x0003200001147983 */ /* 0x000ee40000300800 */
[----:B------:R-:W3:Y:S01]  /*1cf90*/  LDL.LU R21, [R1+0x324] ;  /* 0x0003240001157983 */ /* 0x000ee20000300800 */
[----:B0-----:R-:W2:Y:S01]  /*1cfa0*/  LDL.LU R22, [R1+0x328] ;  /* 0x0003280001167983 */ /* 0x001ea20000300800 */
[----:B------:R-:W2:Y:S03]  /*1cfb0*/  LDL.LU R23, [R1+0x32c] ;  /* 0x00032c0001177983 */ /* 0x000ea60000300800 */
[----:B--2---:R-:W-:Y:S01]  /*1cfc0*/  STL.64 [R1+0x1290], R22 ;  /* 0x0012901601007387 */ /* 0x004fe20000100a00 */
        /* <DEDUP_REMOVED lines=8> */
[----:B0-----:R-:W2:Y:S01]  /*1d050*/  LDL.LU R26, [R1+0x2f8] ;  /* 0x0002f800011a7983 */ /* 0x001ea20000300800 */
[----:B------:R-:W2:Y:S01]  /*1d060*/  LDL.LU R27, [R1+0x2fc] ;  /* 0x0002fc00011b7983 */ /* 0x000ea20000300800 */
[----:B------:R-:W-:Y:S02]  /*1d070*/  HMMA.16816.F32 R12, R12, R4, R16 ;  /* 0x000000040c0c723c */ /* 0x000fe40000001810 */
[----:B--2---:R0:W-:Y:S01]  /*1d080*/  STL.64 [R1+0x1250], R26 ;  /* 0x0012501a01007387 */ /* 0x0041e20000100a00 */
[----:B---3--:R1:W-:Y:S02]  /*1d090*/  STL.64 [R1+0x1248], R24 ;  /* 0x0012481801007387 */ /* 0x0083e40000100a00 */
[----:B------:R-:W2:Y:S02]  /*1d0a0*/  LDL.LU.64 R18, [R1+0x12a0] ;  /* 0x0012a00001127983 */ /* 0x000ea40000300a00 */
[----:B------:R-:W2:Y:S02]  /*1d0b0*/  LDL.LU.64 R16, [R1+0x1298] ;  /* 0x0012980001107983 */ /* 0x000ea40000300a00 */
[----:B0-----:R-:W-:-:S02]  /*1d0c0*/  IMAD.MOV.U32 R26, RZ, RZ, R2 ;  /* 0x000000ffff1a7224 */ /* 0x001fc400078e0002 */
[----:B------:R-:W-:Y:S02]  /*1d0d0*/  IMAD.MOV.U32 R27, RZ, RZ, R0 ;  /* 0x000000ffff1b7224 */ /* 0x000fe400078e0000 */
[----:B-1----:R-:W-:Y:S02]  /*1d0e0*/  IMAD.MOV.U32 R24, RZ, RZ, R29 ;  /* 0x000000ffff187224 */ /* 0x002fe400078e001d */
[----:B------:R-:W-:-:S09]  /*1d0f0*/  IMAD.MOV.U32 R25, RZ, RZ, R3 ;  /* 0x000000ffff197224 */ /* 0x000fd200078e0003 */
[----:B------:R-:W-:Y:S02]  /*1d100*/  IMAD.MOV.U32 R0, RZ, RZ, R12 ;  /* 0x000000ffff007224 */ /* 0x000fe400078e000c */
[----:B------:R-:W-:Y:S02]  /*1d110*/  IMAD.MOV.U32 R2, RZ, RZ, R15 ;  /* 0x000000ffff027224 */ /* 0x000fe400078e000f */
[----:B------:R-:W-:Y:S02]  /*1d120*/  IMAD.MOV.U32 R29, RZ, RZ, R13 ;  /* 0x000000ffff1d7224 */ /* 0x000fe400078e000d */
[----:B------:R-:W-:Y:S01]  /*1d130*/  IMAD.MOV.U32 R3, RZ, RZ, R14 ;  /* 0x000000ffff037224 */ /* 0x000fe200078e000e */
[----:B------:R-:W3:Y:S01]  /*1d140*/  LDL.LU R12, [R1+0x2d0] ;  /* 0x0002d000010c7983 */ /* 0x000ee20000300800 */
[----:B------:R-:W3:Y:S02]  /*1d150*/  LDL.LU R13, [R1+0x2d4] ;  /* 0x0002d400010d7983 */ /* 0x000ee40000300800 */
[----:B------:R-:W3:Y:S02]  /*1d160*/  LDL.LU R14, [R1+0x2d8] ;  /* 0x0002d800010e7983 */ /* 0x000ee40000300800 */
[----:B------:R-:W3:Y:S01]  /*1d170*/  LDL.LU R15, [R1+0x2dc] ;  /* 0x0002dc00010f7983 */ /* 0x000ee20000300800 */
[----:B------:R-:W-:Y:S01]  /*1d180*/  STL [R1+0x1108], R2 ;  /* 0x0011080201007387 */ /* 0x000fe20000100800 */
[----:B------:R0:W-:Y:S02]  /*1d190*/  STL [R1+0xed4], R3 ;  /* 0x000ed40301007387 */ /* 0x0001e40000100800 */
[----:B------:R-:W-:Y:S02]  /*1d1a0*/  STL [R1+0xed0], R29 ;  /* 0x000ed01d01007387 */ /* 0x000fe40000100800 */
[----:B------:R-:W-:Y:S02]  /*1d1b0*/  STL [R1+0xecc], R0 ;  /* 0x000ecc0001007387 */ /* 0x000fe40000100800 */
[----:B----4-:R-:W-:-:S02]  /*1d1c0*/  IMAD.MOV.U32 R4, RZ, RZ, R10 ;  /* 0x000000ffff047224 */ /* 0x010fc400078e000a */
        /* <DEDUP_REMOVED lines=17> */
[----:B------:R-:W2:Y:S02]  /*1d2e0*/  LDL.LU.64 R8, [R1+0x1268] ;  /* 0x0012680001087983 */ /* 0x000ea40000300a00 */
        /* <DEDUP_REMOVED lines=8> */
[----:B------:R-:W4:Y:S02]  /*1d370*/  LDL.LU.64 R22, [R1+0x1258] ;  /* 0x0012580001167983 */ /* 0x000f240000300a00 */
[C---:B----4-:R-:W-:Y:S01]  /*1d380*/  HMMA.16816.F32 R20, R16.reuse, R22, R24 ;  /* 0x000000161014723c */ /* 0x050fe20000001818 */
[----:B------:R-:W4:Y:S01]  /*1d390*/  LDL.LU.64 R26, [R1+0x1250] ;  /* 0x00125000011a7983 */ /* 0x000f220000300a00 */
[----:B------:R-:W4:Y:S11]  /*1d3a0*/  LDL.LU.64 R24, [R1+0x1248] ;  /* 0x0012480001187983 */ /* 0x000f360000300a00 */
[----:B------:R-:W-:Y:S10]  /*1d3b0*/  @!UPT UIADD3 URZ, URZ, URZ, URZ ;  /* 0x0000003f3f3ff290 */ /* 0x000ff4000fffe03f */
[----:B------:R-:W-:Y:S01]  /*1d3c0*/  STL.64 [R1+0x5a0], R20 ;  /* 0x0005a01401007387 */ /* 0x000fe20000100a00 */
[----:B------:R0:W-:Y:S03]  /*1d3d0*/  STL.64 [R1+0x5a8], R22 ;  /* 0x0005a81601007387 */ /* 0x0001e60000100a00 */
[----:B0-----:R-:W4:Y:S02]  /*1d3e0*/  LDL.LU.64 R22, [R1+0x1240] ;  /* 0x0012400001167983 */ /* 0x001f240000300a00 */
[C---:B----4-:R-:W-:Y:S02]  /*1d3f0*/  HMMA.16816.F32 R20, R16.reuse, R22, R24 ;  /* 0x000000161014723c */ /* 0x050fe40000001818 */
[----:B------:R-:W3:Y:S11]  /*1d400*/  LDL.LU.64 R26, [R1+0x1238] ;  /* 0x00123800011a7983 */ /* 0x000ef60000300a00 */
[----:B------:R-:W-:Y:S10]  /*1d410*/  @!UPT UIADD3 URZ, URZ, URZ, URZ ;  /* 0x0000003f3f3ff290 */ /* 0x000ff4000fffe03f */
[----:B------:R-:W-:Y:S01]  /*1d420*/  STL.64 [R1+0x2f0], R20 ;  /* 0x0002f01401007387 */ /* 0x000fe20000100a00 */
[----:B------:R0:W-:Y:S03]  /*1d430*/  STL.64 [R1+0x2f8], R22 ;  /* 0x0002f81601007387 */ /* 0x0001e60000100a00 */
[----:B0-----:R-:W2:Y:S01]  /*1d440*/  LDL.LU.64 R22, [R1+0x1230] ;  /* 0x0012300001167983 */ /* 0x001ea20000300a00 */
[----:B------:R-:W2:Y:S01]  /*1d450*/  LDL.LU.64 R20, [R1+0x1228] ;  /* 0x0012280001147983 */ /* 0x000ea20000300a00 */
[C---:B---3--:R-:W-:Y:S08]  /*1d460*/  HMMA.16816.F32 R12, R16.reuse, R26, R12 ;  /* 0x0000001a100c723c */ /* 0x048ff0000000180c */
[----:B--2---:R-:W-:Y:S11]  /*1d470*/  HMMA.16816.F32 R20, R16, R10, R20 ;  /* 0x0000000a1014723c */ /* 0x004ff60000001814 */
[----:B------:R-:W-:Y:S11]  /*1d480*/  @!UPT UIADD3 URZ, URZ, URZ, URZ ;  /* 0x0000003f3f3ff290 */ /* 0x000ff6000fffe03f */
[----:B------:R-:W-:Y:S01]  /*1d490*/  @!UPT UIADD3 URZ, URZ, URZ, URZ ;  /* 0x0000003f3f3ff290 */ /* 0x000fe2000fffe03f */
[----:B------:R-:W-:Y:S01]  /*1d4a0*/  STL.64 [R1+0x310], R20 ;  /* 0x0003101401007387 */ /* 0x000fe20000100a00 */
[----:B------:R0:W-:Y:S03]  /*1d4b0*/  STL.64 [R1+0x318], R22 ;  /* 0x0003181601007387 */ /* 0x0001e60000100a00 */
[----:B0-----:R-:W2:Y:S01]  /*1d4c0*/  LDL.LU.64 R22, [R1+0x1220] ;  /* 0x0012200001167983 */ /* 0x001ea20000300a00 */
[----:B------:R-:W2:Y:S02]  /*1d4d0*/  LDL.LU.64 R20, [R1+0x1218] ;  /* 0x0012180001147983 */ /* 0x000ea40000300a00 */
[----:B------:R-:W-:Y:S02]  /*1d4e0*/  STL.64 [R1+0x1198], R10 ;  /* 0x0011980a01007387 */ /* 0x000fe40000100a00 */
[----:B------:R0:W-:Y:S01]  /*1d4f0*/  STL.64 [R1+0x4d0], R12 ;  /* 0x0004d00c01007387 */ /* 0x0001e20000100a00 */
[----:B------:R1:W-:Y:S04]  /*1d500*/  STL.64 [R1+0x4d8], R14 ;  /* 0x0004d80e01007387 */ /* 0x0003e80000100a00 */
[----:B0-----:R-:W3:Y:S01]  /*1d510*/  LDL.LU R12, [R1+0x240] ;  /* 0x00024000010c7983 */ /* 0x001ee20000300800 */
[----:B------:R-:W-:-:S02]  /*1d520*/  IMAD.MOV.U32 R13, RZ, RZ, R6 ;  /* 0x000000ffff0d7224 */ /* 0x000fc400078e0006 */
[----:B------:R-:W4:Y:S02]  /*1d530*/  LDL.LU R6, [R1+0x1214] ;  /* 0x0012140001067983 */ /* 0x000f240000300800 */
[----:B-1----:R-:W-:Y:S02]  /*1d540*/  IMAD.MOV.U32 R14, RZ, RZ, R7 ;  /* 0x000000ffff0e7224 */ /* 0x002fe400078e0007 */
[----:B------:R-:W2:Y:S01]  /*1d550*/  LDL.LU R7, [R1+0x1210] ;  /* 0x0012100001077983 */ /* 0x000ea20000300800 */
[----:B------:R-:W2:Y:S03]  /*1d560*/  LDL.LU R15, [R1+0x24c] ;  /* 0x00024c00010f7983 */ /* 0x000ea60000300800 */
[----:B--2---:R-:W-:Y:S01]  /*1d570*/  STL.64 [R1+0x1118], R14 ;  /* 0x0011180e01007387 */ /* 0x004fe20000100a00 */
[----:B---3--:R0:W-:Y:S03]  /*1d580*/  STL.64 [R1+0x1110], R12 ;  /* 0x0011100c01007387 */ /* 0x0081e60000100a00 */
[----:B0-----:R-:W2:Y:S01]  /*1d590*/  LDL.LU R12, [R1+0xd0] ;  /* 0x0000d000010c7983 */ /* 0x001ea20000300800 */
[----:B------:R-:W2:Y:S02]  /*1d5a0*/  LDL.LU R13, [R1+0xd4] ;  /* 0x0000d400010d7983 */ /* 0x000ea40000300800 */
[----:B----4-:R-:W-:-:S02]  /*1d5b0*/  IMAD.MOV.U32 R14, RZ, RZ, R6 ;  /* 0x000000ffff0e7224 */ /* 0x010fc400078e0006 */
[----:B------:R-:W-:Y:S01]  /*1d5c0*/  IMAD.MOV.U32 R15, RZ, RZ, R7 ;  /* 0x000000ffff0f7224 */ /* 0x000fe200078e0007 */
[----:B------:R-:W3:Y:S01]  /*1d5d0*/  LDL.LU R6, [R1+0x120c] ;  /* 0x00120c0001067983 */ /* 0x000ee20000300800 */
[----:B------:R-:W4:Y:S03]  /*1d5e0*/  LDL.LU R7, [R1+0x1208] ;  /* 0x0012080001077983 */ /* 0x000f260000300800 */
[----:B------:R0:W-:Y:S01]  /*1d5f0*/  STL.64 [R1+0x1128], R14 ;  /* 0x0011280e01007387 */ /* 0x0001e20000100a00 */
[----:B------:R-:W-:Y:S02]  /*1d600*/  IMAD.MOV.U32 R2, RZ, RZ, R26 ;  /* 0x000000ffff027224 */ /* 0x000fe400078e001a */
[----:B------:R-:W-:Y:S02]  /*1d610*/  IMAD.MOV.U32 R0, RZ, RZ, R27 ;  /* 0x000000ffff007224 */ /* 0x000fe400078e001b */
[----:B0-----:R-:W-:-:S02]  /*1d620*/  IMAD.MOV.U32 R14, RZ, RZ, R9 ;  /* 0x000000ffff0e7224 */ /* 0x001fc400078e0009 */
[----:B------:R-:W-:Y:S01]  /*1d630*/  IMAD.MOV.U32 R15, RZ, RZ, R8 ;  /* 0x000000ffff0f7224 */ /* 0x000fe200078e0008 */
[----:B--2---:R-:W-:Y:S01]  /*1d640*/  STL.64 [R1+0x1120], R12 ;  /* 0x0011200c01007387 */ /* 0x004fe20000100a00 */
[----:B------:R-:W2:Y:S02]  /*1d650*/  LDL.LU R24, [R1+0x220] ;  /* 0x0002200001187983 */ /* 0x000ea40000300800 */
[----:B------:R-:W2:Y:S02]  /*1d660*/  LDL.LU R25, [R1+0x224] ;  /* 0x0002240001197983 */ /* 0x000ea40000300800 */
[----:B------:R-:W2:Y:S01]  /*1d670*/  LDL.LU R26, [R1+0x228] ;  /* 0x00022800011a7983 */ /* 0x000ea20000300800 */
[----:B------:R-:W2:Y:S01]  /*1d680*/  LDL.LU R27, [R1+0x22c] ;  /* 0x00022c00011b7983 */ /* 0x000ea20000300800 */
[----:B------:R0:W-:Y:S02]  /*1d690*/  STL.64 [R1+0x11c8], R14 ;  /* 0x0011c80e01007387 */ /* 0x0001e40000100a00 */
[----:B------:R-:W2:Y:S02]  /*1d6a0*/  LDL.LU R8, [R1+0x1d0] ;  /* 0x0001d00001087983 */ /* 0x000ea40000300800 */
[----:B------:R-:W2:Y:S02]  /*1d6b0*/  LDL.LU R9, [R1+0x1d4] ;  /* 0x0001d40001097983 */ /* 0x000ea40000300800 */
[----:B----4-:R-:W-:-:S02]  /*1d6c0*/  IMAD.MOV.U32 R10, RZ, RZ, R7 ;  /* 0x000000ffff0a7224 */ /* 0x010fc400078e0007 */
[----:B---3--:R-:W-:Y:S01]  /*1d6d0*/  IMAD.MOV.U32 R11, RZ, RZ, R6 ;  /* 0x000000ffff0b7224 */ /* 0x008fe200078e0006 */
[----:B------:R-:W3:Y:S01]  /*1d6e0*/  LDL.LU R7, [R1+0x1204] ;  /* 0x0012040001077983 */ /* 0x000ee20000300800 */
[----:B------:R-:W4:Y:S02]  /*1d6f0*/  LDL.LU R6, [R1+0x1200] ;  /* 0x0012000001067983 */ /* 0x000f240000300800 */
[----:B0-----:R-:W-:Y:S02]  /*1d700*/  IMAD.MOV.U32 R14, RZ, RZ, R29 ;  /* 0x000000ffff0e7224 */ /* 0x001fe400078e001d */
[----:B------:R-:W-:-:S05]  /*1d710*/  IMAD.MOV.U32 R15, RZ, RZ, R5 ;  /* 0x000000ffff0f7224 */ /* 0x000fca00078e0005 */
[----:B------:R-:W-:Y:S01]  /*1d720*/  STL.64 [R1+0x11e0], R14 ;  /* 0x0011e00e01007387 */ /* 0x000fe20000100a00 */
[----:B------:R0:W-:Y:S03]  /*1d730*/  STL.64 [R1+0x11a8], R10 ;  /* 0x0011a80a01007387 */ /* 0x0001e60000100a00 */
[----:B--2---:R1:W-:Y:S01]  /*1d740*/  STL.64 [R1+0x11a0], R8 ;  /* 0x0011a00801007387 */ /* 0x0043e20000100a00 */
[----:B0-----:R-:W2:Y:S03]  /*1d750*/  LDL.64 R10, [R1+0x38] ;  /* 0x00003800010a7983 */ /* 0x001ea60000100a00 */
[----:B--2---:R0:W-:Y:S01]  /*1d760*/  STL.64 [R1+0x11c0], R10 ;  /* 0x0011c00a01007387 */ /* 0x0041e20000100a00 */
[----:B-1----:R-:W2:Y:S02]  /*1d770*/  LDL.LU R8, [R1+0x1f0] ;  /* 0x0001f00001087983 */ /* 0x002ea40000300800 */
[----:B------:R-:W2:Y:S01]  /*1d780*/  LDL.LU R9, [R1+0x1f4] ;  /* 0x0001f40001097983 */ /* 0x000ea20000300800 */
[----:B0-----:R-:W2:Y:S01]  /*1d790*/  LDL.LU R10, [R1+0x1f8] ;  /* 0x0001f800010a7983 */ /* 0x001ea20000300800 */
[----:B------:R-:W2:Y:S03]  /*1d7a0*/  LDL.LU R11, [R1+0x1fc] ;  /* 0x0001fc00010b7983 */ /* 0x000ea60000300800 */
[----:B--2---:R4:W-:Y:S01]  /*1d7b0*/  STL.64 [R1+0x11d8], R10 ;  /* 0x0011d80a01007387 */ /* 0x0049e20000100a00 */
[----:B------:R0:W-:Y:S02]  /*1d7c0*/  STL.64 [R1+0x11d0], R8 ;  /* 0x0011d00801007387 */ /* 0x0001e40000100a00 */
[----:B----4-:R-:W-:Y:S01]  /*1d7d0*/  IMAD.MOV.U32 R10, RZ, RZ, R6 ;  /* 0x000000ffff0a7224 */ /* 0x010fe200078e0006 */
[----:B0-----:R-:W2:Y:S01]  /*1d7e0*/  LDL.LU R8, [R1+0x200] ;  /* 0x0002000001087983 */ /* 0x001ea20000300800 */
[----:B------:R-:W2:Y:S02]  /*1d7f0*/  LDL.LU R9, [R1+0x204] ;  /* 0x0002040001097983 */ /* 0x000ea40000300800 */
[----:B------:R-:W4:Y:S02]  /*1d800*/  LDL.LU R6, [R1+0x11fc] ;  /* 0x0011fc0001067983 */ /* 0x000f240000300800 */
[----:B---3--:R-:W-:-:S02]  /*1d810*/  IMAD.MOV.U32 R11, RZ, RZ, R7 ;  /* 0x000000ffff0b7224 */ /* 0x008fc400078e0007 */
[----:B------:R-:W4:Y:S03]  /*1d820*/  LDL.LU R7, [R1+0x11f8] ;  /* 0x0011f80001077983 */ /* 0x000f260000300800 */
[----:B------:R-:W-:Y:S01]  /*1d830*/  STL.64 [R1+0x11f0], R10 ;  /* 0x0011f00a01007387 */ /* 0x000fe20000100a00 */
[----:B----4-:R-:W-:Y:S01]  /*1d840*/  HMMA.16816.F32 R16, R16, R6, R24 ;  /* 0x000000061010723c */ /* 0x010fe20000001818 */
[----:B--2---:R0:W-:Y:S04]  /*1d850*/  STL.64 [R1+0x11e8], R8 ;  /* 0x0011e80801007387 */ /* 0x0041e80000100a00 */
[----:B0-----:R-:W2:Y:S01]  /*1d860*/  LDL.LU R8, [R1+0x210] ;  /* 0x0002100001087983 */ /* 0x001ea20000300800 */
[----:B------:R-:W2:Y:S02]  /*1d870*/  LDL.LU R9, [R1+0x214] ;  /* 0x0002140001097983 */ /* 0x000ea40000300800 */
[----:B------:R-:W2:Y:S02]  /*1d880*/  LDL.LU R10, [R1+0x218] ;  /* 0x00021800010a7983 */ /* 0x000ea40000300800 */
[----:B------:R-:W2:Y:S01]  /*1d890*/  LDL.LU R11, [R1+0x21c] ;  /* 0x00021c00010b7983 */ /* 0x000ea20000300800 */
[----:B------:R0:W-:Y:S01]  /*1d8a0*/  STL.64 [R1+0x1178], R6 ;  /* 0x0011780601007387 */ /* 0x0001e20000100a00 */
[----:B------:R-:W3:Y:S11]  /*1d8b0*/  LDL.LU R24, [R1+0x110] ;  /* 0x0001100001187983 */ /* 0x000ef60000300800 */
[----:B------:R-:W-:Y:S01]  /*1d8c0*/  STL.64 [R1+0x220], R16 ;  /* 0x0002201001007387 */ /* 0x000fe20000100a00 */
[----:B------:R-:W-:Y:S02]  /*1d8d0*/  STL.64 [R1+0x228], R18 ;  /* 0x0002281201007387 */ /* 0x000fe40000100a00 */
[----:B------:R-:W3:Y:S02]  /*1d8e0*/  LDL.LU R25, [R1+0x114] ;  /* 0x0001140001197983 */ /* 0x000ee40000300800 */
[----:B------:R-:W4:Y:S01]  /*1d8f0*/  LDL.LU R26, [R1+0x118] ;  /* 0x00011800011a7983 */ /* 0x000f220000300800 */
[----:B------:R-:W4:Y:S01]  /*1d900*/  LDL.LU R27, [R1+0x11c] ;  /* 0x00011c00011b7983 */ /* 0x000f220000300800 */
[----:B0-----:R-:W-:-:S02]  /*1d910*/  IMAD.MOV.U32 R6, RZ, RZ, R2 ;  /* 0x000000ffff067224 */ /* 0x001fc400078e0002 */
[----:B------:R-:W-:Y:S02]  /*1d920*/  IMAD.MOV.U32 R7, RZ, RZ, R0 ;  /* 0x000000ffff077224 */ /* 0x000fe400078e0000 */
[----:B------:R-:W-:Y:S02]  /*1d930*/  IMAD.MOV.U32 R14, RZ, RZ, R4 ;  /* 0x000000ffff0e7224 */ /* 0x000fe400078e0004 */
[----:B------:R-:W-:Y:S01]  /*1d940*/  IMAD.MOV.U32 R15, RZ, RZ, R3 ;  /* 0x000000ffff0f7224 */ /* 0x000fe200078e0003 */
[----:B----4-:R-:W-:Y:S01]  /*1d950*/  STL.64 [R1+0x1188], R26 ;  /* 0x0011881a01007387 */ /* 0x010fe20000100a00 */
[----:B---3--:R-:W-:Y:S02]  /*1d960*/  STL.64 [R1+0x1180], R24 ;  /* 0x0011801801007387 */ /* 0x008fe40000100a00 */
[----:B------:R0:W-:Y:S02]  /*1d970*/  STL.64 [R1+0x1190], R6 ;  /* 0x0011900601007387 */ /* 0x0001e40000100a00 */
[----:B------:R-:W3:Y:S01]  /*1d980*/  LDL.LU R4, [R1+0x1c0] ;  /* 0x0001c00001047983 */ /* 0x000ee20000300800 */
[----:B------:R-:W3:Y:S04]  /*1d990*/  LDL.LU R5, [R1+0x1c4] ;  /* 0x0001c40001057983 */ /* 0x000ee80000300800 */
[----:B0-----:R-:W4:Y:S01]  /*1d9a0*/  LDL.LU R6, [R1+0x1c8] ;  /* 0x0001c80001067983 */ /* 0x001f220000300800 */
[----:B------:R-:W4:Y:S01]  /*1d9b0*/  LDL.LU R7, [R1+0x1cc] ;  /* 0x0001cc0001077983 */ /* 0x000f220000300800 */
[C---:B--2---:R-:W-:Y:S02]  /*1d9c0*/  HMMA.16816.F32 R12, R20.reuse, R14, R8 ;  /* 0x0000000e140c723c */ /* 0x044fe40000001808 */
        /* <DEDUP_REMOVED lines=10> */
[----:B------:R-:W4:Y:S01]  /*1da70*/  LDL.64 R18, [R1+0x28] ;  /* 0x0000280001127983 */ /* 0x000f220000100a00 */
[----:B------:R-:W2:Y:S02]  /*1da80*/  LDL.LU.64 R10, [R1+0x11f0] ;  /* 0x0011f000010a7983 */ /* 0x000ea40000300a00 */
[----:B------:R-:W2:Y:S02]  /*1da90*/  LDL.LU.64 R8, [R1+0x11e8] ;  /* 0x0011e80001087983 */ /* 0x000ea40000300a00 */
[----:B------:R-:W-:Y:S01]  /*1daa0*/  STL.64 [R1+0x5c0], R12 ;  /* 0x0005c00c01007387 */ /* 0x000fe20000100a00 */
[----:B------:R0:W-:Y:S04]  /*1dab0*/  STL.64 [R1+0x5c8], R14 ;  /* 0x0005c80e01007387 */ /* 0x0001e80000100a00 */
        /* <DEDUP_REMOVED lines=8> */
[C---:B--2---:R-:W-:Y:S11]  /*1db40*/  HMMA.16816.F32 R8, R20.reuse, R14, R8 ;  /* 0x0000000e1408723c */ /* 0x044ff60000001808 */
[----:B------:R-:W-:Y:S11]  /*1db50*/  @!UPT UIADD3 URZ, URZ, URZ, URZ ;  /* 0x0000003f3f3ff290 */ /* 0x000ff6000fffe03f */
[----:B------:R-:W-:Y:S01]  /*1db60*/  @!UPT UIADD3 URZ, URZ, URZ, URZ ;  /* 0x0000003f3f3ff290 */ /* 0x000fe2000fffe03f */
[----:B------:R-:W-:Y:S01]  /*1db70*/  STL.64 [R1+0x580], R8 ;  /* 0x0005800801007387 */ /* 0x000fe20000100a00 */
[----:B------:R0:W-:Y:S03]  /*1db80*/  STL.64 [R1+0x588], R10 ;  /* 0x0005880a01007387 */ /* 0x0001e60000100a00 */
[----:B0-----:R-:W2:Y:S01]  /*1db90*/  LDL.LU.64 R10, [R1+0x11c0] ;  /* 0x0011c000010a7983 */ /* 0x001ea20000300a00 */
[----:B------:R0:W-:Y:S03]  /*1dba0*/  STL.64 [R1+0x1138], R14 ;  /* 0x0011380e01007387 */ /* 0x0001e60000100a00 */
[----:B0-----:R-:W3:Y:S01]  /*1dbb0*/  LDL.64 R14, [R1+0x58] ;  /* 0x00005800010e7983 */ /* 0x001ee20000100a00 */
[----:B--2---:R-:W-:Y:S01]  /*1dbc0*/  HMMA.16816.F32 R4, R20, R10, R4 ;  /* 0x0000000a1404723c */ /* 0x004fe20000001804 */
[----:B------:R-:W-:-:S02]  /*1dbd0*/  IMAD.MOV.U32 R2, RZ, RZ, R10 ;  /* 0x000000ffff027224 */ /* 0x000fc400078e000a */
[----:B------:R-:W-:Y:S01]  /*1dbe0*/  IMAD.MOV.U32 R0, RZ, RZ, R11 ;  /* 0x000000ffff007224 */ /* 0x000fe200078e000b */
[----:B---3--:R0:W-:Y:S04]  /*1dbf0*/  STL.64 [R1+0x1150], R14 ;  /* 0x0011500e01007387 */ /* 0x0081e80000100a00 */
[----:B0-----:R-:W2:Y:S11]  /*1dc00*/  LDL.64 R14, [R1+0x68] ;  /* 0x00006800010e7983 */ /* 0x001eb60000100a00 */
[----:B------:R-:W-:Y:S04]  /*1dc10*/  @!UPT UIADD3 URZ, URZ, URZ, URZ ;  /* 0x0000003f3f3ff290 */ /* 0x000fe8000fffe03f */
[----:B------:R-:W-:Y:S02]  /*1dc20*/  STL.64 [R1+0x570], R4 ;  /* 0x0005700401007387 */ /* 0x000fe40000100a00 */
[----:B------:R0:W-:Y:S02]  /*1dc30*/  STL.64 [R1+0x578], R6 ;  /* 0x0005780601007387 */ /* 0x0001e40000100a00 */
[----:B0-----:R-:W3:Y:S01]  /*1dc40*/  LDL.LU.64 R6, [R1+0x11b8] ;  /* 0x0011b80001067983 */ /* 0x001ee20000300a00 */
[----:B------:R-:W3:Y:S02]  /*1dc50*/  LDL.LU.64 R4, [R1+0x11b0] ;  /* 0x0011b00001047983 */ /* 0x000ee40000300a00 */
        /* <DEDUP_REMOVED lines=8> */
[----:B------:R0:W-:Y:S02]  /*1dce0*/  STL.64 [R1+0x1130], R18 ;  /* 0x0011301201007387 */ /* 0x0001e40000100a00 */
        /* <DEDUP_REMOVED lines=10> */
[C---:B---3--:R-:W-:Y:S01]  /*1dd90*/  HMMA.16816.F32 R4, R20.reuse, R10, R4 ;  /* 0x0000000a1404723c */ /* 0x048fe20000001804 */
[----:B----4-:R-:W-:Y:S01]  /*1dda0*/  STL.64 [R1+0x1160], R18 ;  /* 0x0011601201007387 */ /* 0x010fe20000100a00 */
[----:B--2---:R0:W-:Y:S03]  /*1ddb0*/  STL.64 [R1+0x1158], R16 ;  /* 0x0011581001007387 */ /* 0x0041e60000100a00 */
[----:B0-----:R-:W2:Y:S01]  /*1ddc0*/  LDL.LU R16, [R1+0x100] ;  /* 0x0001000001107983 */ /* 0x001ea20000300800 */
[----:B------:R-:W2:Y:S02]  /*1ddd0*/  LDL.LU R17, [R1+0x104] ;  /* 0x0001040001117983 */ /* 0x000ea40000300800 */
[----:B------:R-:W2:Y:S02]  /*1dde0*/  LDL.LU R18, [R1+0x108] ;  /* 0x0001080001127983 */ /* 0x000ea40000300800 */
[----:B------:R-:W2:Y:S11]  /*1ddf0*/  LDL.LU R19, [R1+0x10c] ;  /* 0x00010c0001137983 */ /* 0x000eb60000300800 */
[----:B------:R-:W-:Y:S02]  /*1de00*/  @!UPT UIADD3 URZ, URZ, URZ, URZ ;  /* 0x0000003f3f3ff290 */ /* 0x000fe4000fffe03f */
[----:B------:R-:W-:Y:S01]  /*1de10*/  STL.64 [R1+0x200], R4 ;  /* 0x0002000401007387 */ /* 0x000fe20000100a00 */
[----:B------:R0:W-:Y:S03]  /*1de20*/  STL.64 [R1+0x208], R6 ;  /* 0x0002080601007387 */ /* 0x0001e60000100a00 */
[----:B0-----:R-:W3:Y:S02]  /*1de30*/  LDL.LU.64 R6, [R1+0x1190] ;  /* 0x0011900001067983 */ /* 0x001ee40000300a00 */
[C---:B---3--:R-:W-:Y:S02]  /*1de40*/  HMMA.16816.F32 R4, R20.reuse, R6, R24 ;  /* 0x000000061404723c */ /* 0x048fe40000001818 */
[----:B------:R-:W3:Y:S01]  /*1de50*/  LDL.LU.64 R26, [R1+0x1188] ;  /* 0x00118800011a7983 */ /* 0x000ee20000300a00 */
[----:B------:R-:W3:Y:S11]  /*1de60*/  LDL.LU.64 R24, [R1+0x1180] ;  /* 0x0011800001187983 */ /* 0x000ef60000300a00 */
[----:B------:R-:W-:Y:S09]  /*1de70*/  @!UPT UIADD3 URZ, URZ, URZ, URZ ;  /* 0x0000003f3f3ff290 */ /* 0x000ff2000fffe03f */
[----:B------:R-:W-:Y:S01]  /*1de80*/  STL.64 [R1+0x1f0], R4 ;  /* 0x0001f00401007387 */ /* 0x000fe20000100a00 */
[----:B------:R0:W-:Y:S03]  /*1de90*/  STL.64 [R1+0x1f8], R6 ;  /* 0x0001f80601007387 */ /* 0x0001e60000100a00 */
[----:B0-----:R-:W3:Y:S02]  /*1dea0*/  LDL.LU.64 R6, [R1+0x1178] ;  /* 0x0011780001067983 */ /* 0x001ee40000300a00 */
[----:B---3--:R-:W-:Y:S02]  /*1deb0*/  HMMA.16816.F32 R20, R20, R6, R24 ;  /* 0x000000061414723c */ /* 0x008fe40000001818 */
[----:B------:R-:W2:Y:S01]  /*1dec0*/  LDL.LU.64 R26, [R1+0x1170] ;  /* 0x00117000011a7983 */ /* 0x000ea20000300a00 */
[----:B------:R-:W2:Y:S02]  /*1ded0*/  LDL.LU.64 R24, [R1+0x1168] ;  /* 0x0011680001187983 */ /* 0x000ea40000300a00 */
[----:B------:R-:W-:-:S02]  /*1dee0*/  IMAD.MOV.U32 R29, RZ, RZ, R14 ;  /* 0x000000ffff1d7224 */ /* 0x000fc400078e000e */
[----:B------:R-:W-:Y:S11]  /*1def0*/  IMAD.MOV.U32 R4, RZ, RZ, R15 ;  /* 0x000000ffff047224 */ /* 0x000ff600078e000f */
[----:B------:R-:W-:Y:S05]  /*1df00*/  @!UPT UIADD3 URZ, URZ, URZ, URZ ;  /* 0x0000003f3f3ff290 */ /* 0x000fea000fffe03f */
[----:B------:R-:W-:Y:S01]  /*1df10*/  STL.64 [R1+0x4c0], R20 ;  /* 0x0004c01401007387 */ /* 0x000fe20000100a00 */
[----:B------:R-:W-:Y:S02]  /*1df20*/  STL.64 [R1+0x4c8], R22 ;  /* 0x0004c81601007387 */ /* 0x000fe40000100a00 */
[----:B------:R-:W-:Y:S01]  /*1df30*/  STL [R1+0x110c], R7 ;  /* 0x00110c0701007387 */ /* 0x000fe20000100800 */
        /* <DEDUP_REMOVED lines=8> */
[----:B------:R-:W-:Y:S01]  /*1dfc0*/  IMAD.MOV.U32 R22, RZ, RZ, R2 ;  /* 0x000000ffff167224 */ /* 0x000fe200078e0002 */
        /* <DEDUP_REMOVED lines=9> */
[----:B--2---:R-:W-:Y:S01]  /*1e060*/  HMMA.16816.F32 R12, R24, R14, R16 ;  /* 0x0000000e180c723c */ /* 0x004fe20000001810 */
[----:B------:R-:W2:Y:S11]  /*1e070*/  LDL.LU.64 R18, [R1+0x1130] ;  /* 0x0011300001127983 */ /* 0x000eb60000300a00 */
[----:B------:R-:W-:Y:S11]  /*1e080*/  @!UPT UIADD3 URZ, URZ, URZ, URZ ;  /* 0x0000003f3f3ff290 */ /* 0x000ff6000fffe03f */
[----:B------:R-:W-:Y:S01]  /*1e090*/  STL.64 [R1+0x530], R12 ;  /* 0x0005300c01007387 */ /* 0x000fe20000100a00 */
[----:B------:R0:W-:Y:S03]  /*1e0a0*/  STL.64 [R1+0x538], R14 ;  /* 0x0005380e01007387 */ /* 0x0001e60000100a00 */
[----:B0-----:R-:W3:Y:S01]  /*1e0b0*/  LDL.LU.64 R14, [R1+0x1128] ;  /* 0x00112800010e7983 */ /* 0x001ee20000300a00 */
[----:B------:R-:W3:Y:S02]  /*1e0c0*/  LDL.LU.64 R12, [R1+0x1120] ;  /* 0x00112000010c7983 */ /* 0x000ee40000300a00 */
[----:B------:R-:W-:-:S07]  /*1e0d0*/  IMAD.MOV.U32 R23, RZ, RZ, R0 ;  /* 0x000000ffff177224 */ /* 0x000fce00078e0000 */
[----:B---3--:R-:W-:Y:S01]  /*1e0e0*/  HMMA.16816.F32 R20, R24, R22, R12 ;  /* 0x000000161814723c */ /* 0x008fe2000000180c */
[----:B------:R-:W3:Y:S01]  /*1e0f0*/  LDL.LU.64 R14, [R1+0x1118] ;  /* 0x00111800010e7983 */ /* 0x000ee20000300a00 */
[----:B------:R-:W3:Y:S11]  /*1e100*/  LDL.LU.64 R12, [R1+0x1110] ;  /* 0x00111000010c7983 */ /* 0x000ef60000300a00 */
[----:B------:R-:W-:Y:S10]  /*1e110*/  @!UPT UIADD3 URZ, URZ, URZ, URZ ;  /* 0x0000003f3f3ff290 */ /* 0x000ff4000fffe03f */
[----:B------:R-:W-:Y:S01]  /*1e120*/  STL.64 [R1+0x520], R20 ;  /* 0x0005201401007387 */ /* 0x000fe20000100a00 */
[----:B------:R-:W-:Y:S02]  /*1e130*/  STL.64 [R1+0x528], R22 ;  /* 0x0005281601007387 */ /* 0x000fe40000100a00 */
[----:B------:R-:W0:Y:S02]  /*1e140*/  LDSM.16.MT88.4 R20, [R28+0x6180] ;  /* 0x006180001c14783b */ /* 0x000e240000004200 */
[----:B0-----:R-:W-:Y:S02]  /*1e150*/  STL.64 [R1+0x1100], R22 ;  /* 0x0011001601007387 */ /* 0x001fe40000100a00 */
[----:B------:R0:W-:Y:S02]  /*1e160*/  STL.64 [R1+0x10f8], R20 ;  /* 0x0010f81401007387 */ /* 0x0001e40000100a00 */
[----:B0-----:R-:W4:Y:S01]  /*1e170*/  LDL.LU R20, [R1+0x190] ;  /* 0x0001900001147983 */ /* 0x001f220000300800 */
[----:B------:R-:W4:Y:S02]  /*1e180*/  LDL.LU R21, [R1+0x194] ;  /* 0x0001940001157983 */ /* 0x000f240000300800 */
[----:B------:R-:W4:Y:S02]  /*1e190*/  LDL.LU R22, [R1+0x198] ;  /* 0x0001980001167983 */ /* 0x000f240000300800 */
[----:B------:R-:W4:Y:S01]  /*1e1a0*/  LDL.LU R23, [R1+0x19c] ;  /* 0x00019c0001177983 */ /* 0x000f220000300800 */
[----:B------:R-:W-:Y:S01]  /*1e1b0*/  LOP3.LUT R5, R28, 0x40, RZ, 0x3c, !PT ;  /* 0x000000401c057812 */ /* 0x000fe200078e3cff */
[----:B--2---:R-:W-:-:S02]  /*1e1c0*/  IMAD.MOV.U32 R3, RZ, RZ, R18 ;  /* 0x000000ffff037224 */ /* 0x004fc400078e0012 */
[----:B------:R-:W-:Y:S01]  /*1e1d0*/  IMAD.MOV.U32 R0, RZ, RZ, R19 ;  /* 0x000000ffff007224 */ /* 0x000fe200078e0013 */
[----:B------:R-:W-:Y:S01]  /*1e1e0*/  STL [R1+0xd9c], R28 ;  /* 0x000d9c1c01007387 */ /* 0x000fe20000100800 */
[C---:B---3--:R-:W-:Y:S08]  /*1e1f0*/  HMMA.16816.F32 R12, R24.reuse, R10, R12 ;  /* 0x0000000a180c723c */ /* 0x048ff0000000180c */
[C---:B----4-:R-:W-:Y:S01]  /*1e200*/  HMMA.16816.F32 R20, R24.reuse, R18, R20 ;  /* 0x000000121814723c */ /* 0x050fe20000001814 */
[----:B------:R-:W0:Y:S11]  /*1e210*/  LDSM.16.MT88.4 R16, [R5+0x6000] ;  /* 0x006000000510783b */ /* 0x000e360000004200 */
[----:B------:R-:W-:Y:S11]  /*1e220*/  @!UPT UIADD3 URZ, URZ, URZ, URZ ;  /* 0x0000003f3f3ff290 */ /* 0x000ff6000fffe03f */
[----:B------:R-:W-:Y:S01]  /*1e230*/  STL.64 [R1+0x1d0], R20 ;  /* 0x0001d01401007387 */ /* 0x000fe20000100a00 */
[----:B------:R-:W-:Y:S03]  /*1e240*/  STL.64 [R1+0x1d8], R22 ;  /* 0x0001d81601007387 */ /* 0x000fe60000100a00 */
[----:B0-----:R0:W-:Y:S01]  /*1e250*/  STL.64 [R1+0x1070], R18 ;  /* 0x0010701201007387 */ /* 0x0011e20000100a00 */
[----:B------:R-:W-:Y:S03]  /*1e260*/  STL.64 [R1+0x1068], R16 ;  /* 0x0010681001007387 */ /* 0x000fe60000100a00 */
[----:B0-----:R-:W2:Y:S01]  /*1e270*/  LDL.64 R18, [R1+0x8] ;  /* 0x0000080001127983 */ /* 0x001ea20000100a00 */
[----:B------:R-:W2:Y:S02]  /*1e280*/  LDL.LU R8, [R1+0x380] ;  /* 0x0003800001087983 */ /* 0x000ea40000300800 */
[----:B------:R-:W-:Y:S02]  /*1e290*/  STL.64 [R1+0x4a0], R12 ;  /* 0x0004a00c01007387 */ /* 0x000fe40000100a00 */
[----:B------:R-:W-:Y:S02]  /*1e2a0*/  STL.64 [R1+0x4a8], R14 ;  /* 0x0004a80e01007387 */ /* 0x000fe40000100a00 */
[----:B------:R-:W0:Y:S04]  /*1e2b0*/  LDSM.16.MT88.4 R12, [R5+0x6080] ;  /* 0x00608000050c783b */ /* 0x000e280000004200 */
[----:B------:R-:W2:Y:S01]  /*1e2c0*/  LDL.LU R9, [R1+0x384] ;  /* 0x0003840001097983 */ /* 0x000ea20000300800 */
[----:B------:R-:W2:Y:S02]  /*1e2d0*/  LDL.LU R10, [R1+0x388] ;  /* 0x00038800010a7983 */ /* 0x000ea40000300800 */
[----:B------:R-:W2:Y:S01]  /*1e2e0*/  LDL.LU R11, [R1+0x38c] ;  /* 0x00038c00010b7983 */ /* 0x000ea20000300800 */
[----:B0-----:R-:W-:Y:S01]  /*1e2f0*/  STL.64 [R1+0xfe0], R14 ;  /* 0x000fe00e01007387 */ /* 0x001fe20000100a00 */
[----:B------:R0:W-:Y:S03]  /*1e300*/  STL.64 [R1+0xfd8], R12 ;  /* 0x000fd80c01007387 */ /* 0x0001e60000100a00 */
        /* <DEDUP_REMOVED lines=16> */
[----:B----4-:R0:W-:Y:S01]  /*1e410*/  STL.64 [R1+0x10a0], R14 ;  /* 0x0010a00e01007387 */ /* 0x0101e20000100a00 */
[----:B---3--:R-:W-:Y:S03]  /*1e420*/  STL.64 [R1+0x1098], R12 ;  /* 0x0010980c01007387 */ /* 0x008fe60000100a00 */
[----:B0-----:R-:W3:Y:S01]  /*1e430*/  LDL.64 R14, [R1+0x38] ;  /* 0x00003800010e7983 */ /* 0x001ee20000100a00 */
[----:B--2---:R-:W-:Y:S03]  /*1e440*/  HMMA.16816.F32 R8, R24, R18, R8 ;  /* 0x000000121808723c */ /* 0x004fe60000001808 */
[----:B---3--:R0:W-:Y:S04]  /*1e450*/  STL.64 [R1+0x10b0], R14 ;  /* 0x0010b00e01007387 */ /* 0x0081e80000100a00 */
[----:B0-----:R-:W2:Y:S04]  /*1e460*/  LDL.64 R14, [R1+0x48] ;  /* 0x00004800010e7983 */ /* 0x001ea80000100a00 */
[----:B--2---:R0:W-:Y:S02]  /*1e470*/  STL.64 [R1+0x10c8], R14 ;  /* 0x0010c80e01007387 */ /* 0x0041e40000100a00 */
[----:B0-----:R-:W-:-:S02]  /*1e480*/  IMAD.MOV.U32 R14, RZ, RZ, R7 ;  /* 0x000000ffff0e7224 */ /* 0x001fc400078e0007 */
[----:B------:R-:W-:Y:S01]  /*1e490*/  IMAD.MOV.U32 R15, RZ, RZ, R2 ;  /* 0x000000ffff0f7224 */ /* 0x000fe200078e0002 */
[----:B------:R-:W2:Y:S01]  /*1e4a0*/  LDL.LU R7, [R1+0x110c] ;  /* 0x00110c0001077983 */ /* 0x000ea20000300800 */
[----:B------:R-:W3:Y:S02]  /*1e4b0*/  LDL.LU R2, [R1+0x1108] ;  /* 0x0011080001027983 */ /* 0x000ee40000300800 */
[----:B------:R-:W2:Y:S02]  /*1e4c0*/  LDL.LU R20, [R1+0x370] ;  /* 0x0003700001147983 */ /* 0x000ea40000300800 */
[----:B------:R-:W2:Y:S01]  /*1e4d0*/  LDL.LU R21, [R1+0x374] ;  /* 0x0003740001157983 */ /* 0x000ea20000300800 */
[----:B------:R-:W2:Y:S01]  /*1e4e0*/  LDL.LU R22, [R1+0x378] ;  /* 0x0003780001167983 */ /* 0x000ea20000300800 */
[----:B------:R-:W2:Y:S02]  /*1e4f0*/  LDL.LU R23, [R1+0x37c] ;  /* 0x00037c0001177983 */ /* 0x000ea40000300800 */
[----:B------:R-:W-:Y:S02]  /*1e500*/  STL.64 [R1+0x10e0], R14 ;  /* 0x0010e00e01007387 */ /* 0x000fe40000100a00 */
[----:B------:R0:W-:Y:S01]  /*1e510*/  STL.64 [R1+0x10a8], R18 ;  /* 0x0010a81201007387 */ /* 0x0001e20000100a00 */
[----:B------:R-:W4:Y:S01]  /*1e520*/  LDL.LU R16, [R1+0x430] ;  /* 0x0004300001107983 */ /* 0x000f220000300800 */
[----:B------:R-:W-:Y:S02]  /*1e530*/  STL.64 [R1+0x470], R8 ;  /* 0x0004700801007387 */ /* 0x000fe40000100a00 */
[----:B------:R-:W-:Y:S02]  /*1e540*/  STL.64 [R1+0x478], R10 ;  /* 0x0004780a01007387 */ /* 0x000fe40000100a00 */
[----:B------:R-:W4:Y:S01]  /*1e550*/  LDL.LU R17, [R1+0x434] ;  /* 0x0004340001117983 */ /* 0x000f220000300800 */
[----:B------:R-:W1:Y:S04]  /*1e560*/  LDSM.16.MT88.4 R8, [R5+0x6100] ;  /* 0x006100000508783b */ /* 0x000e680000004200 */
[----:B0-----:R-:W2:Y:S01]  /*1e570*/  LDL.LU R18, [R1+0x438] ;  /* 0x0004380001127983 */ /* 0x001ea20000300800 */
[----:B------:R-:W2:Y:S03]  /*1e580*/  LDL.LU R19, [R1+0x43c] ;  /* 0x00043c0001137983 */ /* 0x000ea60000300800 */
[----:B--2---:R-:W-:Y:S01]  /*1e590*/  STL.64 [R1+0x10c0], R18 ;  /* 0x0010c01201007387 */ /* 0x004fe20000100a00 */
[----:B----4-:R0:W-:Y:S03]  /*1e5a0*/  STL.64 [R1+0x10b8], R16 ;  /* 0x0010b81001007387 */ /* 0x0101e60000100a00 */
[----:B0-----:R-:W2:Y:S01]  /*1e5b0*/  LDL.LU R16, [R1+0x440] ;  /* 0x0004400001107983 */ /* 0x001ea20000300800 */
[----:B------:R-:W2:Y:S02]  /*1e5c0*/  LDL.LU R17, [R1+0x444] ;  /* 0x0004440001117983 */ /* 0x000ea40000300800 */
[----:B------:R-:W4:Y:S02]  /*1e5d0*/  LDL.LU R18, [R1+0x448] ;  /* 0x0004480001127983 */ /* 0x000f240000300800 */
[----:B------:R-:W4:Y:S02]  /*1e5e0*/  LDL.LU R19, [R1+0x44c] ;  /* 0x00044c0001137983 */ /* 0x000f240000300800 */
[----:B----4-:R-:W-:Y:S01]  /*1e5f0*/  STL.64 [R1+0x10d8], R18 ;  /* 0x0010d81201007387 */ /* 0x010fe20000100a00 */
[----:B--2---:R0:W-:Y:S03]  /*1e600*/  STL.64 [R1+0x10d0], R16 ;  /* 0x0010d01001007387 */ /* 0x0041e60000100a00 */
        /* <DEDUP_REMOVED lines=9> */
[----:B------:R-:W2:Y:S02]  /*1e6a0*/  LDL.LU R18, [R1+0x468] ;  /* 0x0004680001127983 */ /* 0x000ea40000300800 */
[----:B------:R-:W2:Y:S01]  /*1e6b0*/  LDL.LU R19, [R1+0x46c] ;  /* 0x00046c0001137983 */ /* 0x000ea20000300800 */
[----:B-1----:R-:W-:Y:S01]  /*1e6c0*/  STL.64 [R1+0xf68], R10 ;  /* 0x000f680a01007387 */ /* 0x002fe20000100a00 */
[----:B------:R-:W-:Y:S02]  /*1e6d0*/  STL.64 [R1+0xf60], R8 ;  /* 0x000f600801007387 */ /* 0x000fe40000100a00 */
[----:B------:R-:W2:Y:S02]  /*1e6e0*/  LDL.LU.64 R22, [R1+0x1100] ;  /* 0x0011000001167983 */ /* 0x000ea40000300a00 */
[----:B------:R-:W2:Y:S07]  /*1e6f0*/  LDL.LU.64 R20, [R1+0x10f8] ;  /* 0x0010f80001147983 */ /* 0x000eae0000300a00 */
[----:B------:R-:W-:Y:S01]  /*1e700*/  STL.64 [R1+0x380], R24 ;  /* 0x0003801801007387 */ /* 0x000fe20000100a00 */
[----:B------:R-:W-:Y:S02]  /*1e710*/  STL.64 [R1+0x388], R26 ;  /* 0x0003881a01007387 */ /* 0x000fe40000100a00 */
[----:B------:R-:W0:Y:S04]  /*1e720*/  LDSM.16.MT88.4 R24, [R5+0x6180] ;  /* 0x006180000518783b */ /* 0x000e280000004200 */
[----:B------:R-:W-:-:S02]  /*1e730*/  IMAD.MOV.U32 R14, RZ, RZ, R29 ;  /* 0x000000ffff0e7224 */ /* 0x000fc400078e001d */
[----:B------:R-:W-:Y:S01]  /*1e740*/  IMAD.MOV.U32 R15, RZ, RZ, R4 ;  /* 0x000000ffff0f7224 */ /* 0x000fe200078e0004 */
[----:B0-----:R0:W-:Y:S01]  /*1e750*/  STL.64 [R1+0xee0], R26 ;  /* 0x000ee01a01007387 */ /* 0x0011e20000100a00 */
[----:B------:R-:W-:Y:S03]  /*1e760*/  STL.64 [R1+0xed8], R24 ;  /* 0x000ed81801007387 */ /* 0x000fe60000100a00 */
[----:B0-----:R-:W4:Y:S02]  /*1e770*/  LDL.LU.64 R26, [R1+0x18] ;  /* 0x00001800011a7983 */ /* 0x001f240000300a00 */
        /* <DEDUP_REMOVED lines=32> */
[----:B------:R-:W-:Y:S02]  /*1e980*/  IMAD.MOV.U32 R10, RZ, RZ, R3 ;  /* 0x000000ffff0a7224 */ /* 0x000fe400078e0003 */
[----:B------:R-:W-:-:S07]  /*1e990*/  IMAD.MOV.U32 R11, RZ, RZ, R0 ;  /* 0x000000ffff0b7224 */ /* 0x000fce00078e0000 */
[C---:B--2---:R-:W-:Y:S11]  /*1e9a0*/  HMMA.16816.F32 R12, R20.reuse, R10, R12 ;  /* 0x0000000a140c723c */ /* 0x044ff6000000180c */
[----:B------:R-:W-:Y:S11]  /*1e9b0*/  @!UPT UIADD3 URZ, URZ, URZ, URZ ;  /* 0x0000003f3f3ff290 */ /* 0x000ff6000fffe03f */
[----:B------:R-:W-:Y:S01]  /*1e9c0*/  @!UPT UIADD3 URZ, URZ, URZ, URZ ;  /* 0x0000003f3f3ff290 */ /* 0x000fe2000fffe03f */
[----:B------:R-:W-:Y:S01]  /*1e9d0*/  STL.64 [R1+0x420], R12 ;  /* 0x0004200c01007387 */ /* 0x000fe20000100a00 */
[----:B------:R0:W-:Y:S03]  /*1e9e0*/  STL.64 [R1+0x428], R14 ;  /* 0x0004280e01007387 */ /* 0x0001e60000100a00 */
[----:B0-----:R-:W4:Y:S01]  /*1e9f0*/  LDL.LU.64 R14, [R1+0x1090] ;  /* 0x00109000010e7983 */ /* 0x001f220000300a00 */
[----:B------:R-:W4:Y:S02]  /*1ea00*/  LDL.LU.64 R12, [R1+0x1088] ;  /* 0x00108800010c7983 */ /* 0x000f240000300a00 */
[----:B------:R-:W-:Y:S01]  /*1ea10*/  STL.64 [R1+0x1010], R10 ;  /* 0x0010100a01007387 */ /* 0x000fe20000100a00 */
[----:B----4-:R-:W-:Y:S11]  /*1ea20*/  HMMA.16816.F32 R12, R20, R26, R12 ;  /* 0x0000001a140c723c */ /* 0x010ff6000000180c */
[----:B------:R-:W-:Y:S11]  /*1ea30*/  @!UPT UIADD3 URZ, URZ, URZ, URZ ;  /* 0x0000003f3f3ff290 */ /* 0x000ff6000fffe03f */
[----:B------:R-:W-:Y:S01]  /*1ea40*/  @!UPT UIADD3 URZ, URZ, URZ, URZ ;  /* 0x0000003f3f3ff290 */ /* 0x000fe2000fffe03f */
[----:B------:R-:W-:Y:S01]  /*1ea50*/  STL.64 [R1+0x370], R12 ;  /* 0x0003700c01007387 */ /* 0x000fe20000100a00 */
[----:B------:R0:W-:Y:S03]  /*1ea60*/  STL.64 [R1+0x378], R14 ;  /* 0x0003780e01007387 */ /* 0x0001e60000100a00 */
[----:B0-----:R-:W2:Y:S01]  /*1ea70*/  LDL.LU.64 R14, [R1+0x1080] ;  /* 0x00108000010e7983 */ /* 0x001ea20000300a00 */
[----:B------:R-:W2:Y:S02]  /*1ea80*/  LDL.LU.64 R12, [R1+0x1078] ;  /* 0x00107800010c7983 */ /* 0x000ea40000300a00 */
[----:B------:R0:W-:Y:S02]  /*1ea90*/  STL.64 [R1+0x1008], R26 ;  /* 0x0010081a01007387 */ /* 0x0001e40000100a00 */
[----:B------:R-:W4:Y:S01]  /*1eaa0*/  LDL.LU R24, [R1+0x400] ;  /* 0x0004000001187983 */ /* 0x000f220000300800 */
[----:B------:R-:W4:Y:S04]  /*1eab0*/  LDL.LU R25, [R1+0x404] ;  /* 0x0004040001197983 */ /* 0x000f280000300800 */
[----:B0-----:R-:W4:Y:S01]  /*1eac0*/  LDL.LU R26, [R1+0x408] ;  /* 0x00040800011a7983 */ /* 0x001f220000300800 */
[----:B------:R-:W4:Y:S02]  /*1ead0*/  LDL.LU R27, [R1+0x40c] ;  /* 0x00040c00011b7983 */ /* 0x000f240000300800 */
[----:B------:R-:W-:-:S02]  /*1eae0*/  IMAD.MOV.U32 R3, RZ, RZ, R18 ;  /* 0x000000ffff037224 */ /* 0x000fc400078e0012 */
[----:B------:R-:W-:Y:S01]  /*1eaf0*/  IMAD.MOV.U32 R0, RZ, RZ, R19 ;  /* 0x000000ffff007224 */ /* 0x000fe200078e0013 */
[C---:B--2---:R-:W-:Y:S08]  /*1eb00*/  HMMA.16816.F32 R12, R20.reuse, R6, R12 ;  /* 0x00000006140c723c */ /* 0x044ff0000000180c */
[----:B----4-:R-:W-:Y:S11]  /*1eb10*/  HMMA.16816.F32 R24, R20, R18, R24 ;  /* 0x000000121418723c */ /* 0x010ff60000001818 */
[----:B------:R-:W-:Y:S11]  /*1eb20*/  @!UPT UIADD3 URZ, URZ, URZ, URZ ;  /* 0x0000003f3f3ff290 */ /* 0x000ff6000fffe03f */
[----:B------:R-:W-:Y:S01]  /*1eb30*/  @!UPT UIADD3 URZ, URZ, URZ, URZ ;  /* 0x0000003f3f3ff290 */ /* 0x000fe2000fffe03f */
[----:B------:R0:W-:Y:S01]  /*1eb40*/  STL.64 [R1+0x300], R24 ;  /* 0x0003001801007387 */ /* 0x0001e20000100a00 */
[----:B------:R1:W-:Y:S02]  /*1eb50*/  STL.64 [R1+0x308], R26 ;  /* 0x0003081a01007387 */ /* 0x0003e40000100a00 */
[----:B------:R-:W2:Y:S02]  /*1eb60*/  LDL.LU.64 R18, [R1+0x1070] ;  /* 0x0010700001127983 */ /* 0x000ea40000300a00 */
[----:B------:R-:W2:Y:S01]  /*1eb70*/  LDL.LU.64 R16, [R1+0x1068] ;  /* 0x0010680001107983 */ /* 0x000ea20000300a00 */
[----:B------:R-:W-:Y:S01]  /*1eb80*/  STL.64 [R1+0xfe8], R6 ;  /* 0x000fe80601007387 */ /* 0x000fe20000100a00 */
[----:B------:R-:W4:Y:S02]  /*1eb90*/  LDL.LU R20, [R1+0x270] ;  /* 0x0002700001147983 */ /* 0x000f240000300800 */
[----:B------:R-:W-:Y:S02]  /*1eba0*/  STL.64 [R1+0x1b0], R12 ;  /* 0x0001b00c01007387 */ /* 0x000fe40000100a00 */
[----:B------:R-:W-:Y:S01]  /*1ebb0*/  STL.64 [R1+0x1b8], R14 ;  /* 0x0001b80e01007387 */ /* 0x000fe20000100a00 */
[----:B------:R-:W4:Y:S01]  /*1ebc0*/  LDL.LU R21, [R1+0x274] ;  /* 0x0002740001157983 */ /* 0x000f220000300800 */
[----:B------:R-:W2:Y:S02]  /*1ebd0*/  LDL.LU R22, [R1+0x278] ;  /* 0x0002780001167983 */ /* 0x000ea40000300800 */
[----:B------:R-:W2:Y:S01]  /*1ebe0*/  LDL.LU R23, [R1+0x27c] ;  /* 0x00027c0001177983 */ /* 0x000ea20000300800 */
[----:B0-----:R-:W2:Y:S01]  /*1ebf0*/  LDL.LU R24, [R1+0x3b0] ;  /* 0x0003b00001187983 */ /* 0x001ea20000300800 */
[----:B------:R-:W2:Y:S02]  /*1ec00*/  LDL.LU R25, [R1+0x3b4] ;  /* 0x0003b40001197983 */ /* 0x000ea40000300800 */
[----:B-1----:R-:W2:Y:S02]  /*1ec10*/  LDL.LU R26, [R1+0x3b8] ;  /* 0x0003b800011a7983 */ /* 0x002ea40000300800 */
[----:B------:R-:W2:Y:S02]  /*1ec20*/  LDL.LU R27, [R1+0x3bc] ;  /* 0x0003bc00011b7983 */ /* 0x000ea40000300800 */
[----:B------:R-:W-:-:S02]  /*1ec30*/  IMAD.MOV.U32 R10, RZ, RZ, R9 ;  /* 0x000000ffff0a7224 */ /* 0x000fc400078e0009 */
[----:B------:R-:W-:Y:S01]  /*1ec40*/  IMAD.MOV.U32 R11, RZ, RZ, R8 ;  /* 0x000000ffff0b7224 */ /* 0x000fe200078e0008 */
[----:B--2---:R-:W-:Y:S01]  /*1ec50*/  STL.64 [R1+0x1020], R26 ;  /* 0x0010201a01007387 */ /* 0x004fe20000100a00 */
[----:B------:R0:W-:Y:S03]  /*1ec60*/  STL.64 [R1+0x1018], R24 ;  /* 0x0010181801007387 */ /* 0x0001e60000100a00 */
[----:B------:R1:W-:Y:S01]  /*1ec70*/  STL.64 [R1+0x1048], R10 ;  /* 0x0010480a01007387 */ /* 0x0003e20000100a00 */
[----:B0-----:R-:W2:Y:S01]  /*1ec80*/  LDL.LU R24, [R1+0x3c0] ;  /* 0x0003c00001187983 */ /* 0x001ea20000300800 */
[----:B------:R-:W2:Y:S02]  /*1ec90*/  LDL.LU R25, [R1+0x3c4] ;  /* 0x0003c40001197983 */ /* 0x000ea40000300800 */
[----:B------:R-:W2:Y:S02]  /*1eca0*/  LDL.LU R26, [R1+0x3c8] ;  /* 0x0003c800011a7983 */ /* 0x000ea40000300800 */
[----:B------:R-:W2:Y:S01]  /*1ecb0*/  LDL.LU R27, [R1+0x3cc] ;  /* 0x0003cc00011b7983 */ /* 0x000ea20000300800 */
[----:B------:R-:W2:Y:S01]  /*1ecc0*/  LDL.LU R8, [R1+0x3e0] ;  /* 0x0003e00001087983 */ /* 0x000ea20000300800 */
[----:B------:R-:W2:Y:S02]  /*1ecd0*/  LDL.LU R9, [R1+0x3e4] ;  /* 0x0003e40001097983 */ /* 0x000ea40000300800 */
[----:B-1----:R-:W2:Y:S02]  /*1ece0*/  LDL.LU R10, [R1+0x3e8] ;  /* 0x0003e800010a7983 */ /* 0x002ea40000300800 */
[----:B------:R-:W2:Y:S02]  /*1ecf0*/  LDL.LU R11, [R1+0x3ec] ;  /* 0x0003ec00010b7983 */ /* 0x000ea40000300800 */
[----:B--2---:R0:W-:Y:S01]  /*1ed00*/  STL.64 [R1+0x1058], R10 ;  /* 0x0010580a01007387 */ /* 0x0041e20000100a00 */
[----:B------:R-:W-:Y:S03]  /*1ed10*/  STL.64 [R1+0x1050], R8 ;  /* 0x0010500801007387 */ /* 0x000fe60000100a00 */
[----:B0-----:R-:W2:Y:S01]  /*1ed20*/  LDL.64 R10, [R1+0x68] ;  /* 0x00006800010a7983 */ /* 0x001ea20000100a00 */
[----:B------:R-:W-:Y:S02]  /*1ed30*/  STL.64 [R1+0x1030], R26 ;  /* 0x0010301a01007387 */ /* 0x000fe40000100a00 */
[----:B------:R0:W-:Y:S02]  /*1ed40*/  STL.64 [R1+0x1028], R24 ;  /* 0x0010281801007387 */ /* 0x0001e40000100a00 */
[----:B0-----:R-:W2:Y:S01]  /*1ed50*/  LDL.LU R24, [R1+0x3d0] ;  /* 0x0003d00001187983 */ /* 0x001ea20000300800 */
[----:B------:R-:W2:Y:S02]  /*1ed60*/  LDL.LU R25, [R1+0x3d4] ;  /* 0x0003d40001197983 */ /* 0x000ea40000300800 */
[----:B------:R-:W2:Y:S02]  /*1ed70*/  LDL.LU R26, [R1+0x3d8] ;  /* 0x0003d800011a7983 */ /* 0x000ea40000300800 */
[----:B------:R-:W2:Y:S02]  /*1ed80*/  LDL.LU R27, [R1+0x3dc] ;  /* 0x0003dc00011b7983 */ /* 0x000ea40000300800 */
[----:B--2---:R0:W-:Y:S01]  /*1ed90*/  STL.64 [R1+0x1040], R26 ;  /* 0x0010401a01007387 */ /* 0x0041e20000100a00 */
[----:B------:R1:W-:Y:S03]  /*1eda0*/  STL.64 [R1+0x1038], R24 ;  /* 0x0010381801007387 */ /* 0x0003e60000100a00 */
[----:B0-----:R-:W2:Y:S01]  /*1edb0*/  LDL.64 R26, [R1+0x58] ;  /* 0x00005800011a7983 */ /* 0x001ea20000100a00 */
[----:B------:R-:W-:-:S02]  /*1edc0*/  IMAD.MOV.U32 R6, RZ, RZ, R3 ;  /* 0x000000ffff067224 */ /* 0x000fc400078e0003 */
[----:B------:R-:W-:Y:S01]  /*1edd0*/  IMAD.MOV.U32 R7, RZ, RZ, R0 ;  /* 0x000000ffff077224 */ /* 0x000fe200078e0000 */
[----:B--2---:R0:W-:Y:S01]  /*1ede0*/  STL.64 [R1+0x1060], R26 ;  /* 0x0010601a01007387 */ /* 0x0041e20000100a00 */
[----:B-1----:R-:W2:Y:S02]  /*1edf0*/  LDL.LU R24, [R1+0x3f0] ;  /* 0x0003f00001187983 */ /* 0x002ea40000300800 */
[----:B------:R-:W2:Y:S01]  /*1ee00*/  LDL.LU R25, [R1+0x3f4] ;  /* 0x0003f40001197983 */ /* 0x000ea20000300800 */
[----:B0-----:R-:W2:Y:S01]  /*1ee10*/  LDL.LU R26, [R1+0x3f8] ;  /* 0x0003f800011a7983 */ /* 0x001ea20000300800 */
[----:B------:R-:W2:Y:S02]  /*1ee20*/  LDL.LU R27, [R1+0x3fc] ;  /* 0x0003fc00011b7983 */ /* 0x000ea40000300800 */
[----:B------:R0:W-:Y:S02]  /*1ee30*/  STL.64 [R1+0xf98], R22 ;  /* 0x000f981601007387 */ /* 0x0001e40000100a00 */
[----:B----4-:R-:W-:Y:S01]  /*1ee40*/  STL.64 [R1+0xf90], R20 ;  /* 0x000f901401007387 */ /* 0x010fe20000100a00 */
[----:B------:R1:W-:Y:S01]  /*1ee50*/  STL.64 [R1+0x1000], R6 ;  /* 0x0010000601007387 */ /* 0x0003e20000100a00 */
[----:B------:R-:W4:Y:S02]  /*1ee60*/  LDL.LU R12, [R1+0x2c0] ;  /* 0x0002c000010c7983 */ /* 0x000f240000300800 */
[----:B------:R-:W4:Y:S02]  /*1ee70*/  LDL.LU R13, [R1+0x2c4] ;  /* 0x0002c400010d7983 */ /* 0x000f240000300800 */
[----:B------:R-:W3:Y:S01]  /*1ee80*/  LDL.LU R14, [R1+0x2c8] ;  /* 0x0002c800010e7983 */ /* 0x000ee20000300800 */
[----:B------:R-:W3:Y:S01]  /*1ee90*/  LDL.LU R15, [R1+0x2cc] ;  /* 0x0002cc00010f7983 */ /* 0x000ee20000300800 */
[----:B0-----:R-:W-:-:S02]  /*1eea0*/  IMAD.MOV.U32 R23, RZ, RZ, R4 ;  /* 0x000000ffff177224 */ /* 0x001fc400078e0004 */
[----:B------:R-:W-:Y:S01]  /*1eeb0*/  IMAD.MOV.U32 R22, RZ, RZ, R5 ;  /* 0x000000ffff167224 */ /* 0x000fe200078e0005 */
[----:B------:R-:W4:Y:S01]  /*1eec0*/  LDL.LU R4, [R1+0x3a0] ;  /* 0x0003a00001047983 */ /* 0x000f220000300800 */
[----:B------:R-:W4:Y:S02]  /*1eed0*/  LDL.LU R5, [R1+0x3a4] ;  /* 0x0003a40001057983 */ /* 0x000f240000300800 */
[----:B-1----:R-:W4:Y:S02]  /*1eee0*/  LDL.LU R6, [R1+0x3a8] ;  /* 0x0003a80001067983 */ /* 0x002f240000300800 */
[----:B------:R-:W4:Y:S02]  /*1eef0*/  LDL.LU R7, [R1+0x3ac] ;  /* 0x0003ac0001077983 */ /* 0x000f240000300800 */
[----:B------:R-:W-:Y:S02]  /*1ef00*/  IMAD.MOV.U32 R3, RZ, RZ, R10 ;  /* 0x000000ffff037224 */ /* 0x000fe400078e000a */
[----:B------:R-:W-:Y:S01]  /*1ef10*/  IMAD.MOV.U32 R0, RZ, RZ, R11 ;  /* 0x000000ffff007224 */ /* 0x000fe200078e000b */
[C---:B--2---:R-:W-:Y:S01]  /*1ef20*/  HMMA.16816.F32 R24, R16.reuse, R10, R24 ;  /* 0x0000000a1018723c */ /* 0x044fe20000001818 */
[----:B---3--:R-:W-:Y:S01]  /*1ef30*/  STL.64 [R1+0xff8], R14 ;  /* 0x000ff80e01007387 */ /* 0x008fe20000100a00 */
[----:B----4-:R0:W-:Y:S03]  /*1ef40*/  STL.64 [R1+0xff0], R12 ;  /* 0x000ff00c01007387 */ /* 0x0101e60000100a00 */
        /* <DEDUP_REMOVED lines=14> */
[----:B------:R1:W-:Y:S02]  /*1f030*/  STL.64 [R1+0x3e8], R10 ;  /* 0x0003e80a01007387 */ /* 0x0003e40000100a00 */
[----:B0-----:R-:W-:Y:S01]  /*1f040*/  IMAD.MOV.U32 R9, RZ, RZ, R26 ;  /* 0x000000ffff097224 */ /* 0x001fe200078e001a */
[----:B-1----:R-:W3:Y:S01]  /*1f050*/  LDL.LU.64 R10, [R1+0x1048] ;  /* 0x00104800010a7983 */ /* 0x002ee20000300a00 */
[----:B------:R-:W-:Y:S02]  /*1f060*/  IMAD.MOV.U32 R8, RZ, RZ, R27 ;  /* 0x000000ffff087224 */ /* 0x000fe400078e001b */
[----:B------:R-:W4:Y:S02]  /*1f070*/  LDL.LU.64 R26, [R1+0x1040] ;  /* 0x00104000011a7983 */ /* 0x000f240000300a00 */
[----:B------:R-:W4:Y:S02]  /*1f080*/  LDL.LU.64 R24, [R1+0x1038] ;  /* 0x0010380001187983 */ /* 0x000f240000300a00 */
[----:B----4-:R-:W-:Y:S11]  /*1f090*/  HMMA.16816.F32 R24, R16, R22, R24 ;  /* 0x000000161018723c */ /* 0x010ff60000001818 */
[----:B------:R-:W-:Y:S11]  /*1f0a0*/  @!UPT UIADD3 URZ, URZ, URZ, URZ ;  /* 0x0000003f3f3ff290 */ /* 0x000ff6000fffe03f */
[----:B------:R-:W-:Y:S01]  /*1f0b0*/  @!UPT UIADD3 URZ, URZ, URZ, URZ ;  /* 0x0000003f3f3ff290 */ /* 0x000fe2000fffe03f */
[----:B------:R-:W-:Y:S01]  /*1f0c0*/  STL.64 [R1+0x3d0], R24 ;  /* 0x0003d01801007387 */ /* 0x000fe20000100a00 */
[----:B------:R0:W-:Y:S03]  /*1f0d0*/  STL.64 [R1+0x3d8], R26 ;  /* 0x0003d81a01007387 */ /* 0x0001e60000100a00 */
[----:B0-----:R-:W3:Y:S01]  /*1f0e0*/  LDL.LU.64 R26, [R1+0x1030] ;  /* 0x00103000011a7983 */ /* 0x001ee20000300a00 */
[----:B------:R-:W3:Y:S02]  /*1f0f0*/  LDL.LU.64 R24, [R1+0x1028] ;  /* 0x0010280001187983 */ /* 0x000ee40000300a00 */
[----:B------:R0:W-:Y:S02]  /*1f100*/  STL.64 [R1+0xfa8], R22 ;  /* 0x000fa81601007387 */ /* 0x0001e40000100a00 */
[----:B0-----:R-:W-:Y:S02]  /*1f110*/  IMAD.MOV.U32 R22, RZ, RZ, R9 ;  /* 0x000000ffff167224 */ /* 0x001fe400078e0009 */
[----:B------:R-:W-:-:S05]  /*1f120*/  IMAD.MOV.U32 R23, RZ, RZ, R8 ;  /* 0x000000ffff177224 */ /* 0x000fca00078e0008 */
[----:B------:R-:W-:Y:S01]  /*1f130*/  STL.64 [R1+0xfc0], R22 ;  /* 0x000fc01601007387 */ /* 0x000fe20000100a00 */
[C---:B---3--:R-:W-:Y:S03]  /*1f140*/  HMMA.16816.F32 R8, R16.reuse, R10, R24 ;  /* 0x0000000a1008723c */ /* 0x048fe60000001818 */
[----:B------:R-:W3:Y:S01]  /*1f150*/  LDL.LU.64 R26, [R1+0x1020] ;  /* 0x00102000011a7983 */ /* 0x000ee20000300a00 */
[----:B------:R-:W3:Y:S11]  /*1f160*/  LDL.LU.64 R24, [R1+0x1018] ;  /* 0x0010180001187983 */ /* 0x000ef60000300a00 */
[----:B------:R-:W-:Y:S08]  /*1f170*/  @!UPT UIADD3 URZ, URZ, URZ, URZ ;  /* 0x0000003f3f3ff290 */ /* 0x000ff0000fffe03f */
[----:B------:R-:W-:Y:S01]  /*1f180*/  STL.64 [R1+0x3c0], R8 ;  /* 0x0003c00801007387 */ /* 0x000fe20000100a00 */
[----:B------:R0:W-:Y:S03]  /*1f190*/  STL.64 [R1+0x3c8], R10 ;  /* 0x0003c80a01007387 */ /* 0x0001e60000100a00 */
[----:B0-----:R-:W3:Y:S02]  /*1f1a0*/  LDL.LU.64 R10, [R1+0x1010] ;  /* 0x00101000010a7983 */ /* 0x001ee40000300a00 */
[C---:B---3--:R-:W-:Y:S11]  /*1f1b0*/  HMMA.16816.F32 R24, R16.reuse, R10, R24 ;  /* 0x0000000a1018723c */ /* 0x048ff60000001818 */
        /* <DEDUP_REMOVED lines=33> */
[----:B0-----:R-:W3:Y:S01]  /*1f3d0*/  LDL.LU.64 R6, [R1+0xfe8] ;  /* 0x000fe80001067983 */ /* 0x001ee20000300a00 */
[----:B------:R-:W-:Y:S02]  /*1f3e0*/  IMAD.MOV.U32 R22, RZ, RZ, R3 ;  /* 0x000000ffff167224 */ /* 0x000fe400078e0003 */
[----:B------:R-:W-:Y:S01]  /*1f3f0*/  IMAD.MOV.U32 R23, RZ, RZ, R0 ;  /* 0x000000ffff177224 */ /* 0x000fe200078e0000 */
[----:B---3--:R-:W-:Y:S01]  /*1f400*/  HMMA.16816.F32 R16, R16, R6, R12 ;  /* 0x000000061010723c */ /* 0x008fe2000000180c */
        /* <DEDUP_REMOVED lines=9> */
[----:B------:R0:W-:Y:S04]  /*1f4a0*/  STL.64 [R1+0xf80], R6 ;  /* 0x000f800601007387 */ /* 0x0001e80000100a00 */
[----:B0-----:R-:W3:Y:S01]  /*1f4b0*/  LDL.LU.64 R6, [R1+0x38] ;  /* 0x0000380001067983 */ /* 0x001ee20000300a00 */
        /* <DEDUP_REMOVED lines=20> */
[----:B------:R-:W2:Y:S01]  /*1f600*/  LDL.LU.64 R20, [R1+0xf90] ;  /* 0x000f900001147983 */ /* 0x000ea20000300a00 */
[C---:B---3--:R-:W-:Y:S11]  /*1f610*/  HMMA.16816.F32 R16, R12.reuse, R6, R16 ;  /* 0x000000060c10723c */ /* 0x048ff60000001810 */
[----:B------:R-:W-:Y:S11]  /*1f620*/  @!UPT UIADD3 URZ, URZ, URZ, URZ ;  /* 0x0000003f3f3ff290 */ /* 0x000ff6000fffe03f */
[----:B------:R-:W-:Y:S01]  /*1f630*/  @!UPT UIADD3 URZ, URZ, URZ, URZ ;  /* 0x0000003f3f3ff290 */ /* 0x000fe2000fffe03f */
[----:B------:R0:W-:Y:S02]  /*1f640*/  STL.64 [R1+0x2a0], R16 ;  /* 0x0002a01001007387 */ /* 0x0001e40000100a00 */
[----:B0-----:R-:W-:Y:S02]  /*1f650*/  IMAD.MOV.U32 R17, RZ, RZ, R6 ;  /* 0x000000ffff117224 */ /* 0x001fe400078e0006 */
[----:B------:R-:W-:Y:S01]  /*1f660*/  IMAD.MOV.U32 R16, RZ, RZ, R7 ;  /* 0x000000ffff107224 */ /* 0x000fe200078e0007 */
[----:B------:R-:W-:Y:S04]  /*1f670*/  STL.64 [R1+0x2a8], R18 ;  /* 0x0002a81201007387 */ /* 0x000fe80000100a00 */
[----:B------:R-:W-:Y:S01]  /*1f680*/  STL.64 [R1+0xf88], R16 ;  /* 0x000f881001007387 */ /* 0x000fe20000100a00 */
[C---:B--2---:R-:W-:Y:S03]  /*1f690*/  HMMA.16816.F32 R4, R12.reuse, R10, R20 ;  /* 0x0000000a0c04723c */ /* 0x044fe60000001814 */
[----:B------:R-:W2:Y:S11]  /*1f6a0*/  LDL.LU R20, [R1+0x120] ;  /* 0x0001200001147983 */ /* 0x000eb60000300800 */
[----:B------:R-:W-:Y:S09]  /*1f6b0*/  @!UPT UIADD3 URZ, URZ, URZ, URZ ;  /* 0x0000003f3f3ff290 */ /* 0x000ff2000fffe03f */
[----:B------:R-:W-:Y:S01]  /*1f6c0*/  STL.64 [R1+0x1c0], R4 ;  /* 0x0001c00401007387 */ /* 0x000fe20000100a00 */
[----:B------:R-:W-:Y:S02]  /*1f6d0*/  STL.64 [R1+0x1c8], R6 ;  /* 0x0001c80601007387 */ /* 0x000fe40000100a00 */
[----:B------:R-:W2:Y:S02]  /*1f6e0*/  LDL.LU R21, [R1+0x124] ;  /* 0x0001240001157983 */ /* 0x000ea40000300800 */
[----:B------:R-:W3:Y:S01]  /*1f6f0*/  LDL.LU R22, [R1+0x128] ;  /* 0x0001280001167983 */ /* 0x000ee20000300800 */
[----:B------:R-:W3:Y:S04]  /*1f700*/  LDL.LU R23, [R1+0x12c] ;  /* 0x00012c0001177983 */ /* 0x000ee80000300800 */
[----:B---3--:R-:W-:Y:S01]  /*1f710*/  STL.64 [R1+0xef0], R22 ;  /* 0x000ef01601007387 */ /* 0x008fe20000100a00 */
[----:B--2---:R0:W-:Y:S03]  /*1f720*/  STL.64 [R1+0xee8], R20 ;  /* 0x000ee81401007387 */ /* 0x0041e60000100a00 */
[----:B0-----:R-:W2:Y:S01]  /*1f730*/  LDL.LU R20, [R1+0x130] ;  /* 0x0001300001147983 */ /* 0x001ea20000300800 */
[----:B------:R-:W2:Y:S02]  /*1f740*/  LDL.LU R21, [R1+0x134] ;  /* 0x0001340001157983 */ /* 0x000ea40000300800 */
[----:B------:R-:W3:Y:S02]  /*1f750*/  LDL.LU R22, [R1+0x138] ;  /* 0x0001380001167983 */ /* 0x000ee40000300800 */
[----:B------:R-:W3:Y:S01]  /*1f760*/  LDL.LU R23, [R1+0x13c] ;  /* 0x00013c0001177983 */ /* 0x000ee20000300800 */
[----:B------:R-:W4:Y:S01]  /*1f770*/  LDL.LU R16, [R1+0x260] ;  /* 0x0002600001107983 */ /* 0x000f220000300800 */
[----:B------:R-:W4:Y:S02]  /*1f780*/  LDL.LU R17, [R1+0x264] ;  /* 0x0002640001117983 */ /* 0x000f240000300800 */
[----:B------:R-:W4:Y:S02]  /*1f790*/  LDL.LU R18, [R1+0x268] ;  /* 0x0002680001127983 */ /* 0x000f240000300800 */
[----:B------:R-:W4:Y:S01]  /*1f7a0*/  LDL.LU R19, [R1+0x26c] ;  /* 0x00026c0001137983 */ /* 0x000f220000300800 */
[----:B---3--:R0:W-:Y:S01]  /*1f7b0*/  STL.64 [R1+0xf00], R22 ;  /* 0x000f001601007387 */ /* 0x0081e20000100a00 */
[----:B--2---:R1:W-:Y:S03]  /*1f7c0*/  STL.64 [R1+0xef8], R20 ;  /* 0x000ef81401007387 */ /* 0x0043e60000100a00 */
[----:B0-----:R-:W2:Y:S04]  /*1f7d0*/  LDL.LU.64 R22, [R1+0x28] ;  /* 0x0000280001167983 */ /* 0x001ea80000300a00 */
[----:B--2---:R0:W-:Y:S01]  /*1f7e0*/  STL.64 [R1+0xf10], R22 ;  /* 0x000f101601007387 */ /* 0x0041e20000100a00 */
[----:B-1----:R-:W2:Y:S02]  /*1f7f0*/  LDL.LU R20, [R1+0x150] ;  /* 0x0001500001147983 */ /* 0x002ea40000300800 */
[----:B------:R-:W2:Y:S01]  /*1f800*/  LDL.LU R21, [R1+0x154] ;  /* 0x0001540001157983 */ /* 0x000ea20000300800 */
[----:B0-----:R-:W3:Y:S01]  /*1f810*/  LDL.LU R22, [R1+0x158] ;  /* 0x0001580001167983 */ /* 0x001ee20000300800 */
[----:B------:R-:W3:Y:S02]  /*1f820*/  LDL.LU R23, [R1+0x15c] ;  /* 0x00015c0001177983 */ /* 0x000ee40000300800 */
[----:B------:R-:W2:Y:S02]  /*1f830*/  LDL.LU R8, [R1+0x1a0] ;  /* 0x0001a00001087983 */ /* 0x000ea40000300800 */
[----:B------:R-:W2:Y:S01]  /*1f840*/  LDL.LU R9, [R1+0x1a4] ;  /* 0x0001a40001097983 */ /* 0x000ea20000300800 */
[----:B------:R-:W2:Y:S01]  /*1f850*/  LDL.LU R10, [R1+0x1a8] ;  /* 0x0001a800010a7983 */ /* 0x000ea20000300800 */
[----:B------:R-:W2:Y:S02]  /*1f860*/  LDL.LU R11, [R1+0x1ac] ;  /* 0x0001ac00010b7983 */ /* 0x000ea40000300800 */
[----:B------:R-:W3:Y:S02]  /*1f870*/  LDL.LU R4, [R1+0x250] ;  /* 0x0002500001047983 */ /* 0x000ee40000300800 */
[----:B------:R-:W3:Y:S01]  /*1f880*/  LDL.LU R5, [R1+0x254] ;  /* 0x0002540001057983 */ /* 0x000ee20000300800 */
[----:B------:R-:W3:Y:S01]  /*1f890*/  LDL.LU R6, [R1+0x258] ;  /* 0x0002580001067983 */ /* 0x000ee20000300800 */
[----:B------:R-:W3:Y:S03]  /*1f8a0*/  LDL.LU R7, [R1+0x25c] ;  /* 0x00025c0001077983 */ /* 0x000ee60000300800 */
[----:B--2---:R0:W-:Y:S01]  /*1f8b0*/  STL.64 [R1+0xf78], R10 ;  /* 0x000f780a01007387 */ /* 0x0041e20000100a00 */
[----:B------:R-:W-:Y:S03]  /*1f8c0*/  STL.64 [R1+0xf70], R8 ;  /* 0x000f700801007387 */ /* 0x000fe60000100a00 */
[----:B0-----:R-:W2:Y:S01]  /*1f8d0*/  LDL.LU.64 R10, [R1+0x8] ;  /* 0x00000800010a7983 */ /* 0x001ea20000300a00 */
[----:B---3--:R0:W-:Y:S02]  /*1f8e0*/  STL.64 [R1+0xf20], R22 ;  /* 0x000f201601007387 */ /* 0x0081e40000100a00 */
[----:B------:R1:W-:Y:S01]  /*1f8f0*/  STL.64 [R1+0xf18], R20 ;  /* 0x000f181401007387 */ /* 0x0003e20000100a00 */
[----:B0-----:R-:W3:Y:S01]  /*1f900*/  LDL.LU.64 R22, [R1+0x48] ;  /* 0x0000480001167983 */ /* 0x001ee20000300a00 */
[C---:B----4-:R-:W-:Y:S03]  /*1f910*/  HMMA.16816.F32 R16, R12.reuse, R26, R16 ;  /* 0x0000001a0c10723c */ /* 0x050fe60000001810 */
[----:B---3--:R0:W-:Y:S01]  /*1f920*/  STL.64 [R1+0xf38], R22 ;  /* 0x000f381601007387 */ /* 0x0081e20000100a00 */
[----:B-1----:R-:W3:Y:S02]  /*1f930*/  LDL.LU R20, [R1+0x170] ;  /* 0x0001700001147983 */ /* 0x002ee40000300800 */
[----:B------:R-:W3:Y:S01]  /*1f940*/  LDL.LU R21, [R1+0x174] ;  /* 0x0001740001157983 */ /* 0x000ee20000300800 */
[----:B0-----:R-:W4:Y:S01]  /*1f950*/  LDL.LU R22, [R1+0x178] ;  /* 0x0001780001167983 */ /* 0x001f220000300800 */
[----:B------:R-:W4:Y:S03]  /*1f960*/  LDL.LU R23, [R1+0x17c] ;  /* 0x00017c0001177983 */ /* 0x000f260000300800 */
[----:B----4-:R0:W-:Y:S01]  /*1f970*/  STL.64 [R1+0xf48], R22 ;  /* 0x000f481601007387 */ /* 0x0101e20000100a00 */
[----:B---3--:R-:W-:Y:S03]  /*1f980*/  STL.64 [R1+0xf40], R20 ;  /* 0x000f401401007387 */ /* 0x008fe60000100a00 */
[----:B0-----:R-:W3:Y:S08]  /*1f990*/  LDL.LU.64 R22, [R1+0x68] ;  /* 0x0000680001167983 */ /* 0x001ef00000300a00 */
[----:B------:R0:W-:Y:S02]  /*1f9a0*/  STL.64 [R1+0x290], R16 ;  /* 0x0002901001007387 */ /* 0x0001e40000100a00 */
[----:B------:R-:W-:Y:S01]  /*1f9b0*/  STL.64 [R1+0x298], R18 ;  /* 0x0002981201007387 */ /* 0x000fe20000100a00 */
[----:B0-----:R-:W4:Y:S01]  /*1f9c0*/  LDL.LU.64 R16, [R1+0xf88] ;  /* 0x000f880001107983 */ /* 0x001f220000300a00 */
[----:B------:R0:W-:Y:S02]  /*1f9d0*/  STL.64 [R1+0xf08], R26 ;  /* 0x000f081a01007387 */ /* 0x0001e40000100a00 */
[----:B------:R-:W3:Y:S02]  /*1f9e0*/  LDL.LU R24, [R1+0x140] ;  /* 0x0001400001187983 */ /* 0x000ee40000300800 */
[----:B------:R-:W3:Y:S01]  /*1f9f0*/  LDL.LU R25, [R1+0x144] ;  /* 0x0001440001197983 */ /* 0x000ee20000300800 */
[----:B0-----:R-:W3:Y:S01]  /*1fa00*/  LDL.LU R26, [R1+0x148] ;  /* 0x00014800011a7983 */ /* 0x001ee20000300800 */
[----:B------:R-:W3:Y:S01]  /*1fa10*/  LDL.LU R27, [R1+0x14c] ;  /* 0x00014c00011b7983 */ /* 0x000ee20000300800 */
[----:B--2---:R-:W-:Y:S02]  /*1fa20*/  HMMA.16816.F32 R4, R12, R10, R4 ;  /* 0x0000000a0c04723c */ /* 0x004fe40000001804 */
[----:B---3--:R-:W-:Y:S01]  /*1fa30*/  STL.64 [R1+0xf30], R26 ;  /* 0x000f301a01007387 */ /* 0x008fe20000100a00 */
[----:B------:R0:W-:Y:S03]  /*1fa40*/  STL.64 [R1+0xf28], R24 ;  /* 0x000f281801007387 */ /* 0x0001e60000100a00 */
        /* <DEDUP_REMOVED lines=8> */
[----:B------:R-:W2:Y:S02]  /*1fad0*/  LDL.LU R26, [R1+0x188] ;  /* 0x00018800011a7983 */ /* 0x000ea40000300800 */
[----:B------:R-:W2:Y:S01]  /*1fae0*/  LDL.LU R27, [R1+0x18c] ;  /* 0x00018c00011b7983 */ /* 0x000ea20000300800 */
[----:B------:R-:W3:Y:S01]  /*1faf0*/  LDL.LU R19, [R1+0x768] ;  /* 0x0007680001137983 */ /* 0x000ee20000300800 */
[----:B------:R0:W-:Y:S02]  /*1fb00*/  STL.64 [R1+0x4b0], R4 ;  /* 0x0004b00401007387 */ /* 0x0001e40000100a00 */
[----:B------:R1:W-:Y:S02]  /*1fb10*/  STL.64 [R1+0x4b8], R6 ;  /* 0x0004b80601007387 */ /* 0x0003e40000100a00 */
[----:B0-----:R-:W-:Y:S01]  /*1fb20*/  IMAD.MOV.U32 R5, RZ, RZ, R10 ;  /* 0x000000ffff057224 */ /* 0x001fe200078e000a */
[----:B-1----:R-:W2:Y:S01]  /*1fb30*/  LDL.LU.64 R6, [R1+0xf80] ;  /* 0x000f800001067983 */ /* 0x002ea20000300a00 */
[----:B------:R-:W-:-:S02]  /*1fb40*/  IMAD.MOV.U32 R4, RZ, RZ, R11 ;  /* 0x000000ffff047224 */ /* 0x000fc400078e000b */
[----:B------:R-:W2:Y:S02]  /*1fb50*/  LDL.LU.64 R10, [R1+0xf78] ;  /* 0x000f7800010a7983 */ /* 0x000ea40000300a00 */
[----:B------:R-:W2:Y:S02]  /*1fb60*/  LDL.LU.64 R8, [R1+0xf70] ;  /* 0x000f700001087983 */ /* 0x000ea40000300a00 */
[----:B--2---:R-:W-:Y:S01]  /*1fb70*/  HMMA.16816.F32 R12, R12, R6, R8 ;  /* 0x000000060c0c723c */ /* 0x004fe20000001808 */
[----:B------:R-:W2:Y:S01]  /*1fb80*/  LDL.LU.64 R10, [R1+0xf68] ;  /* 0x000f6800010a7983 */ /* 0x000ea20000300a00 */
[----:B------:R-:W2:Y:S02]  /*1fb90*/  LDL.LU.64 R8, [R1+0xf60] ;  /* 0x000f600001087983 */ /* 0x000ea40000300a00 */
[----:B------:R-:W-:Y:S02]  /*1fba0*/  IMAD.MOV.U32 R0, RZ, RZ, R22 ;  /* 0x000000ffff007224 */ /* 0x000fe400078e0016 */
[----:B------:R-:W-:Y:S11]  /*1fbb0*/  IMAD.MOV.U32 R28, RZ, RZ, R23 ;  /* 0x000000ffff1c7224 */ /* 0x000ff600078e0017 */
[----:B------:R-:W-:Y:S06]  /*1fbc0*/  @!UPT UIADD3 URZ, URZ, URZ, URZ ;  /* 0x0000003f3f3ff290 */ /* 0x000fec000fffe03f */
[----:B------:R-:W-:Y:S01]  /*1fbd0*/  STL.64 [R1+0x1a0], R12 ;  /* 0x0001a00c01007387 */ /* 0x000fe20000100a00 */
[----:B------:R0:W-:Y:S03]  /*1fbe0*/  STL.64 [R1+0x1a8], R14 ;  /* 0x0001a80e01007387 */ /* 0x0001e60000100a00 */
[----:B0-----:R-:W3:Y:S01]  /*1fbf0*/  LDL.LU.64 R14, [R1+0x58] ;  /* 0x00005800010e7983 */ /* 0x001ee20000300a00 */
[C---:B--2---:R-:W-:Y:S11]  /*1fc00*/  HMMA.16816.F32 R24, R8.reuse, R22, R24 ;  /* 0x000000160818723c */ /* 0x044ff60000001818 */
[----:B------:R-:W-:Y:S11]  /*1fc10*/  @!UPT UIADD3 URZ, URZ, URZ, URZ ;  /* 0x0000003f3f3ff290 */ /* 0x000ff6000fffe03f */
[----:B------:R-:W-:Y:S01]  /*1fc20*/  @!UPT UIADD3 URZ, URZ, URZ, URZ ;  /* 0x0000003f3f3ff290 */ /* 0x000fe2000fffe03f */
[----:B------:R-:W-:Y:S01]  /*1fc30*/  STL.64 [R1+0x510], R24 ;  /* 0x0005101801007387 */ /* 0x000fe20000100a00 */
[----:B------:R0:W-:Y:S03]  /*1fc40*/  STL.64 [R1+0x518], R26 ;  /* 0x0005181a01007387 */ /* 0x0001e60000100a00 */
[----:B0-----:R-:W2:Y:S01]  /*1fc50*/  LDL.LU.64 R26, [R1+0xf58] ;  /* 0x000f5800011a7983 */ /* 0x001ea20000300a00 */
[----:B------:R-:W2:Y:S02]  /*1fc60*/  LDL.LU.64 R24, [R1+0xf50] ;  /* 0x000f500001187983 */ /* 0x000ea40000300a00 */
[----:B------:R-:W3:Y:S02]  /*1fc70*/  LDL.LU.64 R22, [R1+0xf48] ;  /* 0x000f480001167983 */ /* 0x000ee40000300a00 */
[----:B------:R-:W3:Y:S02]  /*1fc80*/  LDL.LU.64 R20, [R1+0xf40] ;  /* 0x000f400001147983 */ /* 0x000ee40000300a00 */
[----:B---3--:R-:W-:Y:S11]  /*1fc90*/  HMMA.16816.F32 R20, R8, R14, R20 ;  /* 0x0000000e0814723c */ /* 0x008ff60000001814 */
[----:B------:R-:W-:Y:S11]  /*1fca0*/  @!UPT UIADD3 URZ, URZ, URZ, URZ ;  /* 0x0000003f3f3ff290 */ /* 0x000ff6000fffe03f */
[----:B------:R-:W-:Y:S01]  /*1fcb0*/  @!UPT UIADD3 URZ, URZ, URZ, URZ ;  /* 0x0000003f3f3ff290 */ /* 0x000fe2000fffe03f */
[----:B------:R-:W-:Y:S01]  /*1fcc0*/  STL.64 [R1+0x500], R20 ;  /* 0x0005001401007387 */ /* 0x000fe20000100a00 */
[----:B------:R0:W-:Y:S03]  /*1fcd0*/  STL.64 [R1+0x508], R22 ;  /* 0x0005081601007387 */ /* 0x0001e60000100a00 */
[----:B0-----:R-:W2:Y:S01]  /*1fce0*/  LDL.LU.64 R22, [R1+0xf38] ;  /* 0x000f380001167983 */ /* 0x001ea20000300a00 */
[----:B------:R-:W3:Y:S02]  /*1fcf0*/  LDL.LU.64 R12, [R1+0x748] ;  /* 0x00074800010c7983 */ /* 0x000ee40000300a00 */
[----:B------:R-:W-:Y:S02]  /*1fd00*/  IMAD.MOV.U32 R3, RZ, RZ, R14 ;  /* 0x000000ffff037224 */ /* 0x000fe400078e000e */
[----:B------:R-:W-:Y:S02]  /*1fd10*/  IMAD.MOV.U32 R29, RZ, RZ, R15 ;  /* 0x000000ffff1d7224 */ /* 0x000fe400078e000f */
[----:B----4-:R-:W-:-:S02]  /*1fd20*/  IMAD.MOV.U32 R14, RZ, RZ, R17 ;  /* 0x000000ffff0e7224 */ /* 0x010fc400078e0011 */
[----:B------:R-:W-:Y:S01]  /*1fd30*/  IMAD.MOV.U32 R15, RZ, RZ, R16 ;  /* 0x000000ffff0f7224 */ /* 0x000fe200078e0010 */
[C---:B--2---:R-:W-:Y:S01]  /*1fd40*/  HMMA.16816.F32 R24, R8.reuse, R22, R24 ;  /* 0x000000160818723c */ /* 0x044fe20000001818 */
[----:B---3--:R0:W-:Y:S02]  /*1fd50*/  STL.64 [R1+0xe70], R12 ;  /* 0x000e700c01007387 */ /* 0x0081e40000100a00 */
[----:B0-----:R-:W-:Y:S02]  /*1fd60*/  IMAD.MOV.U32 R13, RZ, RZ, R22 ;  /* 0x000000ffff0d7224 */ /* 0x001fe400078e0016 */
[----:B------:R-:W-:Y:S11]  /*1fd70*/  IMAD.MOV.U32 R12, RZ, RZ, R23 ;  /* 0x000000ffff0c7224 */ /* 0x000ff600078e0017 */
[----:B------:R-:W-:Y:S07]  /*1fd80*/  @!UPT UIADD3 URZ, URZ, URZ, URZ ;  /* 0x0000003f3f3ff290 */ /* 0x000fee000fffe03f */
[----:B------:R-:W-:Y:S01]  /*1fd90*/  STL.64 [R1+0x4f0], R24 ;  /* 0x0004f01801007387 */ /* 0x000fe20000100a00 */
[----:B------:R0:W-:Y:S03]  /*1fda0*/  STL.64 [R1+0x4f8], R26 ;  /* 0x0004f81a01007387 */ /* 0x0001e60000100a00 */
[----:B0-----:R-:W2:Y:S01]  /*1fdb0*/  LDL.LU.64 R26, [R1+0xf30] ;  /* 0x000f3000011a7983 */ /* 0x001ea20000300a00 */
[----:B------:R-:W2:Y:S02]  /*1fdc0*/  LDL.LU.64 R24, [R1+0xf28] ;  /* 0x000f280001187983 */ /* 0x000ea40000300a00 */
[----:B------:R-:W3:Y:S02]  /*1fdd0*/  LDL.LU.64 R22, [R1+0xf20] ;  /* 0x000f200001167983 */ /* 0x000ee40000300a00 */
[----:B------:R-:W3:Y:S01]  /*1fde0*/  LDL.LU.64 R20, [R1+0xf18] ;  /* 0x000f180001147983 */ /* 0x000ee20000300a00 */
[----:B------:R-:W4:Y:S01]  /*1fdf0*/  LDL.LU.64 R16, [R1+0x740] ;  /* 0x0007400001107983 */ /* 0x000f220000300a00 */
[----:B------:R-:W-:Y:S01]  /*1fe00*/  STL [R1+0xe40], R19 ;  /* 0x000e401301007387 */ /* 0x000fe20000100800 */
[C---:B---3--:R-:W-:Y:S02]  /*1fe10*/  HMMA.16816.F32 R20, R8.reuse, R14, R20 ;  /* 0x0000000e0814723c */ /* 0x048fe40000001814 */
[----:B----4-:R-:W-:Y:S11]  /*1fe20*/  STL.64 [R1+0xe38], R16 ;  /* 0x000e381001007387 */ /* 0x010ff60000100a00 */
[----:B------:R-:W-:Y:S10]  /*1fe30*/  @!UPT UIADD3 URZ, URZ, URZ, URZ ;  /* 0x0000003f3f3ff290 */ /* 0x000ff4000fffe03f */
[----:B------:R-:W-:Y:S01]  /*1fe40*/  STL.64 [R1+0x4e0], R20 ;  /* 0x0004e01401007387 */ /* 0x000fe20000100a00 */
[----:B------:R0:W-:Y:S03]  /*1fe50*/  STL.64 [R1+0x4e8], R22 ;  /* 0x0004e81601007387 */ /* 0x0001e60000100a00 */
[----:B0-----:R-:W2:Y:S01]  /*1fe60*/  LDL.LU.64 R22, [R1+0xf10] ;  /* 0x000f100001167983 */ /* 0x001ea20000300a00 */
[----:B------:R0:W-:Y:S01]  /*1fe70*/  STL.64 [R1+0xe80], R14 ;  /* 0x000e800e01007387 */ /* 0x0001e20000100a00 */
[C---:B--2---:R-:W-:Y:S01]  /*1fe80*/  HMMA.16816.F32 R24, R8.reuse, R22, R24 ;  /* 0x000000160818723c */ /* 0x044fe20000001818 */
[----:B0-----:R-:W-:Y:S02]  /*1fe90*/  IMAD.MOV.U32 R15, RZ, RZ, R22 ;  /* 0x000000ffff0f7224 */ /* 0x001fe400078e0016 */
[----:B------:R-:W-:Y:S11]  /*1fea0*/  IMAD.MOV.U32 R14, RZ, RZ, R23 ;  /* 0x000000ffff0e7224 */ /* 0x000ff600078e0017 */
[----:B------:R-:W-:Y:S09]  /*1feb0*/  @!UPT UIADD3 URZ, URZ, URZ, URZ ;  /* 0x0000003f3f3ff290 */ /* 0x000ff2000fffe03f */
[----:B------:R-:W-:Y:S01]  /*1fec0*/  STL.64 [R1+0x180], R24 ;  /* 0x0001801801007387 */ /* 0x000fe20000100a00 */
[----:B------:R0:W-:Y:S03]  /*1fed0*/  STL.64 [R1+0x188], R26 ;  /* 0x0001881a01007387 */ /* 0x0001e60000100a00 */
[----:B0-----:R-:W2:Y:S01]  /*1fee0*/  LDL.LU.64 R26, [R1+0xf08] ;  /* 0x000f0800011a7983 */ /* 0x001ea20000300a00 */
[----:B------:R-:W2:Y:S02]  /*1fef0*/  LDL.LU.64 R22, [R1+0xf00] ;  /* 0x000f000001167983 */ /* 0x000ea40000300a00 */
        /* <DEDUP_REMOVED lines=10> */
[----:B------:R-:W-:-:S02]  /*1ffa0*/  IMAD.MOV.U32 R5, RZ, RZ, R26 ;  /* 0x000000ffff057224 */ /* 0x000fc400078e001a */
[----:B------:R-:W-:Y:S02]  /*1ffb0*/  IMAD.MOV.U32 R4, RZ, RZ, R27 ;  /* 0x000000ffff047224 */ /* 0x000fe400078e001b */
[----:B------:R-:W3:Y:S01]  /*1ffc0*/  LDL.LU.64 R26, [R1+0xee0] ;  /* 0x000ee000011a7983 */ /* 0x000ee20000300a00 */
[----:B------:R-:W3:Y:S02]  /*1ffd0*/  LDL.LU.64 R24, [R1+0xed8] ;  /* 0x000ed80001187983 */ /* 0x000ee40000300a00 */
[----:B------:R0:W-:Y:S02]  /*1ffe0*/  STL.64 [R1+0xe50], R18 ;  /* 0x000e501201007387 */ /* 0x0001e40000100a00 */
[----:B------:R-:W4:Y:S01]  /*1fff0*/  LDL.LU R16, [R1+0x230] ;  /* 0x0002300001107983 */ /* 0x000f220000300800 */
[----:B--2---:R-:W-:Y:S11]  /*20000*/  HMMA.16816.F32 R20, R8, R18, R20 ;  /* 0x000000120814723c */ /* 0x004ff60000001814 */
[----:B------:R-:W-:Y:S11]  /*20010*/  @!UPT UIADD3 URZ, URZ, URZ, URZ ;  /* 0x0000003f3f3ff290 */ /* 0x000ff6000fffe03f */
[----:B------:R-:W-:Y:S01]  /*20020*/  @!UPT UIADD3 URZ, URZ, URZ, URZ ;  /* 0x0000003f3f3ff290 */ /* 0x000fe2000fffe03f */
[----:B------:R1:W-:Y:S01]  /*20030*/  STL.64 [R1+0x160], R20 ;  /* 0x0001601401007387 */ /* 0x0003e20000100a00 */
[----:B------:R2:W-:Y:S02]  /*20040*/  STL.64 [R1+0x168], R22 ;  /* 0x0001681601007387 */ /* 0x0005e40000100a00 */
[----:B------:R-:W4:Y:S02]  /*20050*/  LDL.LU R17, [R1+0x234] ;  /* 0x0002340001117983 */ /* 0x000f240000300800 */
[----:B0-----:R-:W2:Y:S01]  /*20060*/  LDL.LU R18, [R1+0x238] ;  /* 0x0002380001127983 */ /* 0x001ea20000300800 */
[----:B------:R-:W2:Y:S04]  /*20070*/  LDL.LU R19, [R1+0x23c] ;  /* 0x00023c0001137983 */ /* 0x000ea80000300800 */
[----:B--2---:R0:W-:Y:S01]  /*20080*/  STL.64 [R1+0xe60], R18 ;  /* 0x000e601201007387 */ /* 0x0041e20000100a00 */
[----:B----4-:R2:W-:Y:S02]  /*20090*/  STL.64 [R1+0xe58], R16 ;  /* 0x000e581001007387 */ /* 0x0105e40000100a00 */
[----:B-1----:R-:W4:Y:S02]  /*200a0*/  LDL.LU R20, [R1+0xc0] ;  /* 0x0000c00001147983 */ /* 0x002f240000300800 */
[----:B------:R-:W4:Y:S01]  /*200b0*/  LDL.LU R21, [R1+0xc4] ;  /* 0x0000c40001157983 */ /* 0x000f220000300800 */
[----:B------:R-:W4:Y:S01]  /*200c0*/  LDL.LU R22, [R1+0xc8] ;  /* 0x0000c80001167983 */ /* 0x000f220000300800 */
[----:B------:R-:W4:Y:S02]  /*200d0*/  LDL.LU R23, [R1+0xcc] ;  /* 0x0000cc0001177983 */ /* 0x000f240000300800 */
[----:B0-----:R-:W-:-:S02]  /*200e0*/  IMAD.MOV.U32 R18, RZ, RZ, R15 ;  /* 0x000000ffff127224 */ /* 0x001fc400078e000f */
[----:B------:R-:W-:Y:S02]  /*200f0*/  IMAD.MOV.U32 R19, RZ, RZ, R14 ;  /* 0x000000ffff137224 */ /* 0x000fe400078e000e */
[----:B------:R-:W-:Y:S02]  /*20100*/  IMAD.MOV.U32 R14, RZ, RZ, R13 ;  /* 0x000000ffff0e7224 */ /* 0x000fe400078e000d */
[----:B------:R-:W-:-:S05]  /*20110*/  IMAD.MOV.U32 R15, RZ, RZ, R12 ;  /* 0x000000ffff0f7224 */ /* 0x000fca00078e000c */
[----:B------:R-:W-:Y:S01]  /*20120*/  STL.64 [R1+0xe98], R14 ;  /* 0x000e980e01007387 */ /* 0x000fe20000100a00 */
[----:B------:R0:W-:Y:S02]  /*20130*/  STL.64 [R1+0xe78], R18 ;  /* 0x000e781201007387 */ /* 0x0001e40000100a00 */
[----:B--2---:R-:W2:Y:S02]  /*20140*/  LDL.LU R16, [R1+0x80] ;  /* 0x0000800001107983 */ /* 0x004ea40000300800 */
[----:B------:R-:W2:Y:S01]  /*20150*/  LDL.LU R17, [R1+0x84] ;  /* 0x0000840001117983 */ /* 0x000ea20000300800 */
[----:B0-----:R-:W2:Y:S01]  /*20160*/  LDL.LU R18, [R1+0x88] ;  /* 0x0000880001127983 */ /* 0x001ea20000300800 */
[----:B------:R-:W2:Y:S02]  /*20170*/  LDL.LU R19, [R1+0x8c] ;  /* 0x00008c0001137983 */ /* 0x000ea40000300800 */
[----:B------:R-:W-:Y:S02]  /*20180*/  IMAD.MOV.U32 R14, RZ, RZ, R3 ;  /* 0x000000ffff0e7224 */ /* 0x000fe400078e0003 */
[----:B------:R-:W-:Y:S01]  /*20190*/  IMAD.MOV.U32 R15, RZ, RZ, R29 ;  /* 0x000000ffff0f7224 */ /* 0x000fe200078e001d */
[----:B------:R-:W3:Y:S01]  /*201a0*/  LDL.LU R3, [R1+0xed4] ;  /* 0x000ed40001037983 */ /* 0x000ee20000300800 */
[----:B------:R-:W3:Y:S03]  /*201b0*/  LDL.LU R29, [R1+0xed0] ;  /* 0x000ed000011d7983 */ /* 0x000ee60000300800 */
[----:B------:R-:W-:Y:S04]  /*201c0*/  STL.64 [R1+0xeb0], R14 ;  /* 0x000eb00e01007387 */ /* 0x000fe80000100a00 */
[----:B--2---:R-:W-:Y:S01]  /*201d0*/  STL.64 [R1+0xe90], R18 ;  /* 0x000e901201007387 */ /* 0x004fe20000100a00 */
[----:B------:R0:W-:Y:S03]  /*201e0*/  STL.64 [R1+0xe88], R16 ;  /* 0x000e881001007387 */ /* 0x0001e60000100a00 */
[----:B0-----:R-:W2:Y:S01]  /*201f0*/  LDL.LU R16, [R1+0x90] ;  /* 0x0000900001107983 */ /* 0x001ea20000300800 */
[----:B------:R-:W2:Y:S02]  /*20200*/  LDL.LU R17, [R1+0x94] ;  /* 0x0000940001117983 */ /* 0x000ea40000300800 */
[----:B------:R-:W2:Y:S02]  /*20210*/  LDL.LU R18, [R1+0x98] ;  /* 0x0000980001127983 */ /* 0x000ea40000300800 */
[----:B------:R-:W2:Y:S02]  /*20220*/  LDL.LU R19, [R1+0x9c] ;  /* 0x00009c0001137983 */ /* 0x000ea40000300800 */
[----:B------:R-:W-:-:S02]  /*20230*/  IMAD.MOV.U32 R14, RZ, RZ, R0 ;  /* 0x000000ffff0e7224 */ /* 0x000fc400078e0000 */
[----:B------:R-:W3:Y:S01]  /*20240*/  LDL.LU R0, [R1+0xecc] ;  /* 0x000ecc0001007983 */ /* 0x000ee20000300800 */
[----:B----4-:R-:W-:Y:S03]  /*20250*/  HMMA.16816.F32 R20, R8, R6, R20 ;  /* 0x000000060814723c */ /* 0x010fe60000001814 */
[----:B--2---:R-:W-:Y:S01]  /*20260*/  STL.64 [R1+0xea8], R18 ;  /* 0x000ea81201007387 */ /* 0x004fe20000100a00 */
[----:B------:R0:W-:Y:S03]  /*20270*/  STL.64 [R1+0xea0], R16 ;  /* 0x000ea01001007387 */ /* 0x0001e60000100a00 */
[----:B0-----:R-:W2:Y:S01]  /*20280*/  LDL.LU R16, [R1+0xa0] ;  /* 0x0000a00001107983 */ /* 0x001ea20000300800 */
[----:B------:R-:W2:Y:S02]  /*20290*/  LDL.LU R17, [R1+0xa4] ;  /* 0x0000a40001117983 */ /* 0x000ea40000300800 */
[----:B------:R-:W4:Y:S02]  /*202a0*/  LDL.LU R18, [R1+0xa8] ;  /* 0x0000a80001127983 */ /* 0x000f240000300800 */
[----:B------:R-:W4:Y:S02]  /*202b0*/  LDL.LU R19, [R1+0xac] ;  /* 0x0000ac0001137983 */ /* 0x000f240000300800 */
[----:B------:R-:W-:-:S02]  /*202c0*/  IMAD.MOV.U32 R10, RZ, RZ, R5 ;  /* 0x000000ffff0a7224 */ /* 0x000fc400078e0005 */
[----:B------:R-:W-:Y:S01]  /*202d0*/  IMAD.MOV.U32 R11, RZ, RZ, R4 ;  /* 0x000000ffff0b7224 */ /* 0x000fe200078e0004 */
[----:B----4-:R-:W-:Y:S01]  /*202e0*/  STL.64 [R1+0xec0], R18 ;  /* 0x000ec01201007387 */ /* 0x010fe20000100a00 */
[----:B--2---:R0:W-:Y:S03]  /*202f0*/  STL.64 [R1+0xeb8], R16 ;  /* 0x000eb81001007387 */ /* 0x0041e60000100a00 */
[----:B0-----:R-:W3:Y:S01]  /*20300*/  LDL.LU R16, [R1+0xb0] ;  /* 0x0000b00001107983 */ /* 0x001ee20000300800 */
[----:B------:R-:W3:Y:S02]  /*20310*/  LDL.LU R17, [R1+0xb4] ;  /* 0x0000b40001117983 */ /* 0x000ee40000300800 */
[----:B------:R-:W3:Y:S02]  /*20320*/  LDL.LU R18, [R1+0xb8] ;  /* 0x0000b80001127983 */ /* 0x000ee40000300800 */
[----:B------:R-:W3:Y:S01]  /*20330*/  LDL.LU R19, [R1+0xbc] ;  /* 0x0000bc0001137983 */ /* 0x000ee20000300800 */
[----:B------:R-:W-:Y:S01]  /*20340*/  STL.64 [R1+0x490], R20 ;  /* 0x0004901401007387 */ /* 0x000fe20000100a00 */
[----:B------:R-:W-:Y:S02]  /*20350*/  STL.64 [R1+0x498], R22 ;  /* 0x0004981601007387 */ /* 0x000fe40000100a00 */
[----:B------:R0:W-:Y:S02]  /*20360*/  STL.64 [R1+0xe68], R10 ;  /* 0x000e680a01007387 */ /* 0x0001e40000100a00 */
[----:B------:R-:W2:Y:S01]  /*20370*/  LDL.LU R8, [R1+0x70] ;  /* 0x0000700001087983 */ /* 0x000ea20000300800 */
[----:B------:R-:W2:Y:S04]  /*20380*/  LDL.LU R9, [R1+0x74] ;  /* 0x0000740001097983 */ /* 0x000ea80000300800 */
[----:B0-----:R-:W2:Y:S01]  /*20390*/  LDL.LU R10, [R1+0x78] ;  /* 0x00007800010a7983 */ /* 0x001ea20000300800 */
[----:B------:R-:W2:Y:S02]  /*203a0*/  LDL.LU R11, [R1+0x7c] ;  /* 0x00007c00010b7983 */ /* 0x000ea40000300800 */
[----:B------:R0:W-:Y:S02]  /*203b0*/  STL.64 [R1+0xe48], R6 ;  /* 0x000e480601007387 */ /* 0x0001e40000100a00 */
[----:B------:R-:W4:Y:S01]  /*203c0*/  LDL.LU R4, [R1+0x350] ;  /* 0x0003500001047983 */ /* 0x000f220000300800 */
[----:B------:R-:W4:Y:S04]  /*203d0*/  LDL.LU R5, [R1+0x354] ;  /* 0x0003540001057983 */ /* 0x000f280000300800 */
[----:B0-----:R-:W4:Y:S01]  /*203e0*/  LDL.LU R6, [R1+0x358] ;  /* 0x0003580001067983 */ /* 0x001f220000300800 */
[----:B------:R-:W4:Y:S02]  /*203f0*/  LDL.LU R7, [R1+0x35c] ;  /* 0x00035c0001077983 */ /* 0x000f240000300800 */
[----:B------:R-:W2:Y:S02]  /*20400*/  LDL.LU R20, [R1+0xb5c] ;  /* 0x000b5c0001147983 */ /* 0x000ea40000300800 */
[----:B------:R-:W2:Y:S01]  /*20410*/  LDL.LU R21, [R1+0xb54] ;  /* 0x000b540001157983 */ /* 0x000ea20000300800 */
[----:B------:R-:W2:Y:S01]  /*20420*/  LDL.LU R22, [R1+0xb4c] ;  /* 0x000b4c0001167983 */ /* 0x000ea20000300800 */
[----:B------:R-:W2:Y:S02]  /*20430*/  LDL.LU R23, [R1+0xb44] ;  /* 0x000b440001177983 */ /* 0x000ea40000300800 */
[----:B------:R-:W-:-:S07]  /*20440*/  IMAD.MOV.U32 R15, RZ, RZ, R28 ;  /* 0x000000ffff0f7224 */ /* 0x000fce00078e001c */
[----:B---3--:R-:W-:Y:S01]  /*20450*/  HMMA.16816.F32 R12, R24, R14, R16 ;  /* 0x0000000e180c723c */ /* 0x008fe20000001810 */
[----:B--2---:R-:W-:Y:S01]  /*20460*/  STL.64 [R1+0xe30], R22 ;  /* 0x000e301601007387 */ /* 0x004fe20000100a00 */
[----:B------:R0:W-:Y:S02]  /*20470*/  STL.64 [R1+0xe28], R20 ;  /* 0x000e281401007387 */ /* 0x0001e40000100a00 */
[----:B0-----:R-:W-:Y:S02]  /*20480*/  IMAD.MOV.U32 R20, RZ, RZ, R0 ;  /* 0x000000ffff147224 */ /* 0x001fe400078e0000 */
[----:B------:R-:W-:Y:S01]  /*20490*/  IMAD.MOV.U32 R23, RZ, RZ, R2 ;  /* 0x000000ffff177224 */ /* 0x000fe200078e0002 */
[----:B------:R-:W2:Y:S01]  /*204a0*/  LDL.LU R0, [R1+0xec8] ;  /* 0x000ec80001007983 */ /* 0x000ea20000300800 */
[----:B------:R-:W3:Y:S02]  /*204b0*/  LDL.LU R28, [R1+0xb3c] ;  /* 0x000b3c00011c7983 */ /* 0x000ee40000300800 */
[----:B------:R-:W-:-:S02]  /*204c0*/  IMAD.MOV.U32 R21, RZ, RZ, R29 ;  /* 0x000000ffff157224 */ /* 0x000fc400078e001d */
[----:B------:R-:W2:Y:S01]  /*204d0*/  LDL.LU R2, [R1+0xb34] ;  /* 0x000b340001027983 */ /* 0x000ea20000300800 */
[----:B------:R-:W2:Y:S01]  /*204e0*/  LDL.LU R29, [R1+0xb58] ;  /* 0x000b5800011d7983 */ /* 0x000ea20000300800 */
[----:B------:R-:W2:Y:S02]  /*204f0*/  LDL.LU.64 R18, [R1+0xec0] ;  /* 0x000ec00001127983 */ /* 0x000ea40000300a00 */
[----:B------:R-:W2:Y:S07]  /*20500*/  LDL.LU.64 R16, [R1+0xeb8] ;  /* 0x000eb80001107983 */ /* 0x000eae0000300a00 */
        /* <DEDUP_REMOVED lines=20> */
[----:B------:R0:W-:Y:S01]  /*20650*/  STL.64 [R1+0x50], R12 ;  /* 0x0000500c01007387 */ /* 0x0001e20000100a00 */
[----:B------:R-:W-:Y:S03]  /*20660*/  STL.64 [R1+0x58], R14 ;  /* 0x0000580e01007387 */ /* 0x000fe60000100a00 */
[----:B0-----:R-:W3:Y:S01]  /*20670*/  LDL.LU.64 R12, [R1+0xe70] ;  /* 0x000e7000010c7983 */ /* 0x001ee20000300a00 */
[C---:B--2---:R-:W-:Y:S03]  /*20680*/  HMMA.16816.F32 R16, R24.reuse, R18, R8 ;  /* 0x000000121810723c */ /* 0x044fe60000001808 */
[----:B------:R-:W2:Y:S11]  /*20690*/  LDL.LU.64 R10, [R1+0xe68] ;  /* 0x000e6800010a7983 */ /* 0x000eb60000300a00 */
[----:B------:R-:W-:Y:S09]  /*206a0*/  @!UPT UIADD3 URZ, URZ, URZ, URZ ;  /* 0x0000003f3f3ff290 */ /* 0x000ff2000fffe03f */
[----:B------:R-:W-:Y:S01]  /*206b0*/  STL.64 [R1+0x140], R16 ;  /* 0x0001401001007387 */ /* 0x000fe20000100a00 */
[----:B------:R0:W-:Y:S03]  /*206c0*/  STL.64 [R1+0x148], R18 ;  /* 0x0001481201007387 */ /* 0x0001e60000100a00 */
[----:B0-----:R-:W2:Y:S01]  /*206d0*/  LDL.LU.64 R18, [R1+0xe60] ;  /* 0x000e600001127983 */ /* 0x001ea20000300a00 */
[----:B------:R-:W2:Y:S02]  /*206e0*/  LDL.LU.64 R16, [R1+0xe58] ;  /* 0x000e580001107983 */ /* 0x000ea40000300a00 */
[C---:B--2---:R-:W-:Y:S01]  /*206f0*/  HMMA.16816.F32 R8, R24.reuse, R10, R16 ;  /* 0x0000000a1808723c */ /* 0x044fe20000001810 */
[----:B------:R-:W4:Y:S11]  /*20700*/  LDL.LU.64 R18, [R1+0xe50] ;  /* 0x000e500001127983 */ /* 0x000f360000300a00 */
[----:B------:R-:W-:Y:S11]  /*20710*/  @!UPT UIADD3 URZ, URZ, URZ, URZ ;  /* 0x0000003f3f3ff290 */ /* 0x000ff6000fffe03f */
[----:B------:R0:W-:Y:S01]  /*20720*/  STL.64 [R1+0x130], R8 ;  /* 0x0001300801007387 */ /* 0x0001e20000100a00 */
[----:B------:R-:W-:Y:S03]  /*20730*/  STL.64 [R1+0x138], R10 ;  /* 0x0001380a01007387 */ /* 0x000fe60000100a00 */
[----:B0-----:R-:W2:Y:S01]  /*20740*/  LDL R9, [R1+0xd5c] ;  /* 0x000d5c0001097983 */ /* 0x001ea20000100800 */
[----:B----4-:R-:W-:Y:S03]  /*20750*/  HMMA.16816.F32 R16, R24, R18, R4 ;  /* 0x000000121810723c */ /* 0x010fe60000001804 */
[----:B------:R-:W4:Y:S11]  /*20760*/  LDL.LU.64 R6, [R1+0xe48] ;  /* 0x000e480001067983 */ /* 0x000f360000300a00 */
[----:B------:R-:W-:Y:S09]  /*20770*/  @!UPT UIADD3 URZ, URZ, URZ, URZ ;  /* 0x0000003f3f3ff290 */ /* 0x000ff2000fffe03f */
[----:B------:R-:W-:Y:S01]  /*20780*/  STL.64 [R1+0x120], R16 ;  /* 0x0001201001007387 */ /* 0x000fe20000100a00 */
[----:B------:R0:W-:Y:S03]  /*20790*/  STL.64 [R1+0x128], R18 ;  /* 0x0001281201007387 */ /* 0x0001e60000100a00 */
[----:B0-----:R-:W2:Y:S01]  /*207a0*/  LDL.LU R19, [R1+0xe40] ;  /* 0x000e400001137983 */ /* 0x001ea20000300800 */
[----:B------:R-:W2:Y:S02]  /*207b0*/  LDL.LU.64 R16, [R1+0xe38] ;  /* 0x000e380001107983 */ /* 0x000ea40000300a00 */
[----:B------:R-:W-:Y:S02]  /*207c0*/  IMAD.MOV.U32 R22, RZ, RZ, R3 ;  /* 0x000000ffff167224 */ /* 0x000fe400078e0003 */
[----:B------:R-:W-:-:S04]  /*207d0*/  IMAD.MOV.U32 R3, RZ, RZ, c[0x0][0x188] ;  /* 0x00006200ff037624 */ /* 0x000fc800078e00ff */
[----:B------:R-:W-:-:S04]  /*207e0*/  IMAD.SHL.U32 R15, R3, 0x40, RZ ;  /* 0x00000040030f7824 */ /* 0x000fc800078e00ff */
[----:B------:R-:W-:-:S05]  /*207f0*/  IMAD.SHL.U32 R15, R15, 0x2, RZ ;  /* 0x000000020f0f7824 */ /* 0x000fca00078e00ff */
[----:B---3--:R-:W-:-:S05]  /*20800*/  IADD3 R5, P0, R12, R15, RZ ;  /* 0x0000000f0c057210 */ /* 0x008fca0007f1e0ff */
[----:B------:R-:W-:Y:S01]  /*20810*/  IMAD.X R3, R13, 0x1, R0, P0 ;  /* 0x000000010d037824 */ /* 0x000fe200000e0600 */
[----:B------:R-:W-:Y:S01]  /*20820*/  STL [R1+0xda0], R5 ;  /* 0x000da00501007387 */ /* 0x000fe20000100800 */
[----:B----4-:R-:W-:Y:S01]  /*20830*/  HMMA.16816.F32 R24, R24, R6, R20 ;  /* 0x000000061818723c */ /* 0x010fe20000001814 */
[----:B--2---:R-:W-:Y:S02]  /*20840*/  IADD3 R8, P1, R16, R15, RZ ;  /* 0x0000000f10087210 */ /* 0x004fe40007f3e0ff */
[----:B------:R-:W-:-:S03]  /*20850*/  IADD3 R19, R19, 0x1, RZ ;  /* 0x0000000113137810 */ /* 0x000fc60007ffe0ff */
[----:B------:R-:W-:Y:S01]  /*20860*/  IMAD.X R4, R17, 0x1, R0, P1 ;  /* 0x0000000111047824 */ /* 0x000fe200008e0600 */
[----:B------:R-:W-:Y:S01]  /*20870*/  STL [R1+0xda4], R8 ;  /* 0x000da40801007387 */ /* 0x000fe20000100800 */
[----:B------:R-:W-:Y:S02]  /*20880*/  STL [R1+0xda8], R3 ;  /* 0x000da80301007387 */ /* 0x000fe40000100800 */
[----:B------:R-:W-:Y:S01]  /*20890*/  STL [R1+0x768], R19 ;  /* 0x0007681301007387 */ /* 0x000fe20000100800 */
[----:B------:R-:W-:Y:S01]  /*208a0*/  STL [R1+0xdac], R4 ;  /* 0x000dac0401007387 */ /* 0x000fe20000100800 */
[----:B------:R-:W2:Y:S02]  /*208b0*/  LDL.LU.64 R22, [R1+0xe30] ;  /* 0x000e300001167983 */ /* 0x000ea40000300a00 */
[----:B------:R-:W3:Y:S10]  /*208c0*/  LDL.LU.64 R20, [R1+0xe28] ;  /* 0x000e280001147983 */ /* 0x000ef40000300a00 */
[----:B------:R-:W-:-:S02]  /*208d0*/  IMAD.MOV.U32 R6, RZ, RZ, R27 ;  /* 0x000000ffff067224 */ /* 0x000fc400078e001b */
[----:B------:R-:W-:Y:S01]  /*208e0*/  IMAD.MOV.U32 R7, RZ, RZ, R26 ;  /* 0x000000ffff077224 */ /* 0x000fe200078e001a */
[----:B------:R-:W-:Y:S01]  /*208f0*/  STL.64 [R1+0x110], R24 ;  /* 0x0001101801007387 */ /* 0x000fe20000100a00 */
[----:B------:R-:W-:Y:S02]  /*20900*/  STL.64 [R1+0x118], R26 ;  /* 0x0001181a01007387 */ /* 0x000fe40000100a00 */
[----:B------:R-:W-:Y:S01]  /*20910*/  STL [R1+0xdb4], R6 ;  /* 0x000db40601007387 */ /* 0x000fe20000100800 */
[-C--:B------:R-:W-:Y:S01]  /*20920*/  IADD3 R28, P3, R28, R15.reuse, RZ ;  /* 0x0000000f1c1c7210 */ /* 0x080fe20007f7e0ff */
[----:B------:R-:W-:Y:S01]  /*20930*/  STL [R1+0xdb0], R7 ;  /* 0x000db00701007387 */ /* 0x000fe20000100800 */
[-C--:B------:R-:W-:Y:S02]  /*20940*/  IADD3 R2, P4, R2, R15.reuse, RZ ;  /* 0x0000000f02027210 */ /* 0x080fe40007f9e0ff */
[-C--:B---3--:R-:W-:Y:S02]  /*20950*/  IADD3 R20, P5, R20, R15.reuse, RZ ;  /* 0x0000000f14147210 */ /* 0x088fe40007fbe0ff */
[----:B------:R-:W-:-:S02]  /*20960*/  IADD3 R21, P6, R21, R15, RZ ;  /* 0x0000000f15157210 */ /* 0x000fc40007fde0ff */
[-C--:B--2---:R-:W-:Y:S02]  /*20970*/  IADD3 R22, P1, R22, R15.reuse, RZ ;  /* 0x0000000f16167210 */ /* 0x084fe40007f3e0ff */
[----:B------:R-:W-:Y:S01]  /*20980*/  IADD3 R23, P2, R23, R15, RZ ;  /* 0x0000000f17177210 */ /* 0x000fe20007f5e0ff */
[----:B------:R-:W-:Y:S01]  /*20990*/  STL [R1+0xb5c], R20 ;  /* 0x000b5c1401007387 */ /* 0x000fe20000100800 */
[----:B------:R-:W-:Y:S02]  /*209a0*/  STL [R1+0xb54], R21 ;  /* 0x000b541501007387 */ /* 0x000fe40000100800 */
[----:B------:R-:W-:Y:S02]  /*209b0*/  STL [R1+0xb4c], R22 ;  /* 0x000b4c1601007387 */ /* 0x000fe40000100800 */
[----:B------:R-:W-:Y:S01]  /*209c0*/  STL [R1+0xb44], R23 ;  /* 0x000b441701007387 */ /* 0x000fe20000100800 */
[----:B------:R0:W-:Y:S01]  /*209d0*/  STL [R1+0xe24], R0 ;  /* 0x000e240001007387 */ /* 0x0001e20000100800 */
[----:B------:R-:W-:-:S02]  /*209e0*/  IMAD.X R29, R29, 0x1, R0, P5 ;  /* 0x000000011d1d7824 */ /* 0x000fc400028e0600 */
[----:B------:R-:W-:Y:S01]  /*209f0*/  STL [R1+0xb3c], R28 ;  /* 0x000b3c1c01007387 */ /* 0x000fe20000100800 */
[----:B0-----:R-:W2:Y:S01]  /*20a00*/  LDL.LU R0, [R1+0xb2c] ;  /* 0x000b2c0001007983 */ /* 0x001ea20000300800 */
[----:B------:R-:W-:Y:S02]  /*20a10*/  STL [R1+0xb34], R2 ;  /* 0x000b340201007387 */ /* 0x000fe40000100800 */
[----:B------:R-:W3:Y:S02]  /*20a20*/  LDL.LU R7, [R1+0xb1c] ;  /* 0x000b1c0001077983 */ /* 0x000ee40000300800 */
[----:B------:R-:W-:Y:S01]  /*20a30*/  STL [R1+0xb58], R29 ;  /* 0x000b581d01007387 */ /* 0x000fe20000100800 */
[----:B---3--:R0:W-:Y:S04]  /*20a40*/  STL [R1+0xe18], R7 ;  /* 0x000e180701007387 */ /* 0x0081e80000100800 */
[----:B0-----:R-:W3:Y:S04]  /*20a50*/  LDL.LU R7, [R1+0xb48] ;  /* 0x000b480001077983 */ /* 0x001ee80000300800 */
[----:B---3--:R0:W-:Y:S04]  /*20a60*/  STL [R1+0xe1c], R7 ;  /* 0x000e1c0701007387 */ /* 0x0081e80000100800 */
[----:B0-----:R-:W3:Y:S01]  /*20a70*/  LDL.LU R7, [R1+0xb24] ;  /* 0x000b240001077983 */ /* 0x001ee20000300800 */
[----:B------:R-:W-:-:S02]  /*20a80*/  ISETP.NE.U32.AND P0, PT, R19, R9, PT ;  /* 0x000000091300720c */ /* 0x000fc40003f05070 */
[----:B--2---:R-:W-:Y:S01]  /*20a90*/  IADD3 R0, P5, R0, R15, RZ ;  /* 0x0000000f00007210 */ /* 0x004fe20007fbe0ff */
[----:B---3--:R0:W-:Y:S04]  /*20aa0*/  STL [R1+0xe20], R7 ;  /* 0x000e200701007387 */ /* 0x0081e80000100800 */
[----:B0-----:R-:W2:Y:S01]  /*20ab0*/  LDL.LU R7, [R1+0xb50] ;  /* 0x000b500001077983 */ /* 0x001ea20000300800 */
[----:B------:R-:W3:Y:S02]  /*20ac0*/  LDL.LU R6, [R1+0xb40] ;  /* 0x000b400001067983 */ /* 0x000ee40000300800 */
[----:B------:R-:W4:Y:S02]  /*20ad0*/  LDL.LU R24, [R1+0xb14] ;  /* 0x000b140001187983 */ /* 0x000f240000300800 */
[----:B------:R-:W2:Y:S01]  /*20ae0*/  LDL.LU R25, [R1+0xb38] ;  /* 0x000b380001197983 */ /* 0x000ea20000300800 */
[----:B------:R-:W2:Y:S01]  /*20af0*/  LDL.LU R26, [R1+0xb0c] ;  /* 0x000b0c00011a7983 */ /* 0x000ea20000300800 */
[----:B------:R-:W2:Y:S02]  /*20b00*/  LDL.LU R27, [R1+0xb30] ;  /* 0x000b3000011b7983 */ /* 0x000ea40000300800 */
[----:B------:R-:W2:Y:S02]  /*20b10*/  LDL.LU R4, [R1+0xb04] ;  /* 0x000b040001047983 */ /* 0x000ea40000300800 */
        /* <DEDUP_REMOVED lines=20> */
[----:B------:R0:W-:Y:S02]  /*20c60*/  STL [R1+0xb2c], R0 ;  /* 0x000b2c0001007387 */ /* 0x0001e40000100800 */
[----:B0-----:R-:W2:Y:S02]  /*20c70*/  LDL.LU R0, [R1+0xe24] ;  /* 0x000e240001007983 */ /* 0x001ea40000300800 */
[----:B--2---:R-:W-:-:S05]  /*20c80*/  IMAD.X R7, R7, 0x1, R0, P6 ;  /* 0x0000000107077824 */ /* 0x004fca00030e0600 */
[----:B------:R0:W-:Y:S04]  /*20c90*/  STL [R1+0xb50], R7 ;  /* 0x000b500701007387 */ /* 0x0001e80000100800 */
[----:B0-----:R-:W2:Y:S02]  /*20ca0*/  LDL.LU R7, [R1+0xe20] ;  /* 0x000e200001077983 */ /* 0x001ea40000300800 */
[----:B--2---:R-:W-:-:S05]  /*20cb0*/  IADD3 R7, P6, R7, R15, RZ ;  /* 0x0000000f07077210 */ /* 0x004fca0007fde0ff */
[----:B------:R0:W-:Y:S04]  /*20cc0*/  STL [R1+0xb24], R7 ;  /* 0x000b240701007387 */ /* 0x0001e80000100800 */
[----:B0-----:R-:W2:Y:S02]  /*20cd0*/  LDL.LU R7, [R1+0xe1c] ;  /* 0x000e1c0001077983 */ /* 0x001ea40000300800 */
[----:B--2---:R-:W-:-:S05]  /*20ce0*/  IMAD.X R7, R7, 0x1, R0, P1 ;  /* 0x0000000107077824 */ /* 0x004fca00008e0600 */
[----:B------:R0:W-:Y:S04]  /*20cf0*/  STL [R1+0xb48], R7 ;  /* 0x000b480701007387 */ /* 0x0001e80000100800 */
[----:B0-----:R-:W2:Y:S01]  /*20d00*/  LDL.LU R7, [R1+0xe18] ;  /* 0x000e180001077983 */ /* 0x001ea20000300800 */
[--C-:B---3--:R-:W-:Y:S01]  /*20d10*/  IMAD.X R6, R6, 0x1, R0.reuse, P2 ;  /* 0x0000000106067824 */ /* 0x108fe200010e0600 */
[-C--:B----4-:R-:W-:Y:S01]  /*20d20*/  IADD3 R24, P2, R24, R15.reuse, RZ ;  /* 0x0000000f18187210 */ /* 0x090fe20007f5e0ff */
[--C-:B------:R-:W-:Y:S01]  /*20d30*/  IMAD.X R25, R25, 0x1, R0.reuse, P3 ;  /* 0x0000000119197824 */ /* 0x100fe200018e0600 */
[-C--:B------:R-:W-:Y:S01]  /*20d40*/  IADD3 R26, P3, R26, R15.reuse, RZ ;  /* 0x0000000f1a1a7210 */ /* 0x080fe20007f7e0ff */
        /* <DEDUP_REMOVED lines=16> */
[----:B------:R-:W-:Y:S01]  /*20e50*/  IMAD.X R2, R2, 0x1, R0, P2 ;  /* 0x0000000102027824 */ /* 0x000fe200010e0600 */
[----:B------:R-:W-:-:S02]  /*20e60*/  IADD3 R29, P2, R29, R15, RZ ;  /* 0x0000000f1d1d7210 */ /* 0x000fc40007f5e0ff */
[----:B--2---:R-:W-:-:S05]  /*20e70*/  IADD3 R7, P1, R7, R15, RZ ;  /* 0x0000000f07077210 */ /* 0x004fca0007f3e0ff */
[----:B------:R-:W-:Y:S01]  /*20e80*/  STL [R1+0xb1c], R7 ;  /* 0x000b1c0701007387 */ /* 0x000fe20000100800 */
[----:B------:R-:W-:Y:S02]  /*20e90*/  STL [R1+0xb40], R6 ;  /* 0x000b400601007387 */ /* 0x000fe40000100800 */
[----:B------:R-:W-:Y:S02]  /*20ea0*/  STL [R1+0xb14], R24 ;  /* 0x000b141801007387 */ /* 0x000fe40000100800 */
[----:B------:R-:W-:Y:S01]  /*20eb0*/  STL [R1+0xb38], R25 ;  /* 0x000b381901007387 */ /* 0x000fe20000100800 */
[----:B------:R-:W-:Y:S01]  /*20ec0*/  STL [R1+0xb0c], R26 ;  /* 0x000b0c1a01007387 */ /* 0x000fe20000100800 */
[----:B------:R-:W-:Y:S02]  /*20ed0*/  STL [R1+0xb30], R27 ;  /* 0x000b301b01007387 */ /* 0x000fe40000100800 */
[----:B------:R-:W-:Y:S02]  /*20ee0*/  STL [R1+0xb04], R4 ;  /* 0x000b040401007387 */ /* 0x000fe40000100800 */
[--C-:B------:R-:W-:Y:S01]  /*20ef0*/  IMAD.X R10, R10, 0x1, R0.reuse, P1 ;  /* 0x000000010a0a7824 */ /* 0x100fe200008e0600 */
[----:B------:R-:W-:Y:S01]  /*20f00*/  STL [R1+0xb28], R3 ;  /* 0x000b280301007387 */ /* 0x000fe20000100800 */
[----:B------:R-:W-:Y:S01]  /*20f10*/  IADD3 R11, P1, R11, R15, RZ ;  /* 0x0000000f0b0b7210 */ /* 0x000fe20007f3e0ff */
[----:B------:R-:W-:Y:S02]  /*20f20*/  STL [R1+0xafc], R8 ;  /* 0x000afc0801007387 */ /* 0x000fe40000100800 */
[----:B------:R-:W-:Y:S01]  /*20f30*/  STL [R1+0xb20], R5 ;  /* 0x000b200501007387 */ /* 0x000fe20000100800 */
[----:B------:R-:W-:Y:S01]  /*20f40*/  STL [R1+0xaf4], R9 ;  /* 0x000af40901007387 */ /* 0x000fe20000100800 */
[----:B------:R-:W-:Y:S02]  /*20f50*/  STL [R1+0xb18], R10 ;  /* 0x000b180a01007387 */ /* 0x000fe40000100800 */
[----:B------:R-:W-:Y:S02]  /*20f60*/  STL [R1+0xaec], R11 ;  /* 0x000aec0b01007387 */ /* 0x000fe40000100800 */
[----:B------:R-:W-:Y:S01]  /*20f70*/  STL [R1+0xb10], R12 ;  /* 0x000b100c01007387 */ /* 0x000fe20000100800 */
[----:B------:R-:W-:Y:S01]  /*20f80*/  STL [R1+0xae4], R13 ;  /* 0x000ae40d01007387 */ /* 0x000fe20000100800 */
[----:B------:R-:W-:Y:S02]  /*20f90*/  STL [R1+0xb08], R14 ;  /* 0x000b080e01007387 */ /* 0x000fe40000100800 */
[----:B------:R-:W-:Y:S02]  /*20fa0*/  STL [R1+0xadc], R16 ;  /* 0x000adc1001007387 */ /* 0x000fe40000100800 */
[----:B------:R-:W-:Y:S01]  /*20fb0*/  STL [R1+0xb00], R17 ;  /* 0x000b001101007387 */ /* 0x000fe20000100800 */
[----:B------:R-:W-:Y:S01]  /*20fc0*/  STL [R1+0xad4], R18 ;  /* 0x000ad41201007387 */ /* 0x000fe20000100800 */
[----:B------:R-:W-:-:S02]  /*20fd0*/  IMAD.X R23, R23, 0x1, R0, P1 ;  /* 0x0000000117177824 */ /* 0x000fc400008e0600 */
[----:B------:R-:W-:Y:S02]  /*20fe0*/  STL [R1+0xaf8], R19 ;  /* 0x000af81301007387 */ /* 0x000fe40000100800 */
[----:B------:R-:W-:Y:S01]  /*20ff0*/  STL [R1+0xacc], R20 ;  /* 0x000acc1401007387 */ /* 0x000fe20000100800 */
[----:B------:R-:W-:Y:S01]  /*21000*/  IADD3 R28, P1, R28, R15, RZ ;  /* 0x0000000f1c1c7210 */ /* 0x000fe20007f3e0ff */
[----:B------:R-:W-:Y:S01]  /*21010*/  STL [R1+0xaf0], R21 ;  /* 0x000af01501007387 */ /* 0x000fe20000100800 */
[----:B------:R-:W-:Y:S02]  /*21020*/  STL [R1+0xac4], R22 ;  /* 0x000ac41601007387 */ /* 0x000fe40000100800 */
[----:B------:R-:W-:Y:S02]  /*21030*/  STL [R1+0xae8], R23 ;  /* 0x000ae81701007387 */ /* 0x000fe40000100800 */
[----:B------:R0:W-:Y:S01]  /*21040*/  STL [R1+0xe14], R15 ;  /* 0x000e140f01007387 */ /* 0x0001e20000100800 */
[----:B------:R-:W-:Y:S04]  /*21050*/  STL [R1+0xabc], R28 ;  /* 0x000abc1c01007387 */ /* 0x000fe80000100800 */
        /* <DEDUP_REMOVED lines=8> */
[----:B--2---:R-:W-:-:S03]  /*210e0*/  IMAD.X R15, R15, 0x1, R0, P3 ;  /* 0x000000010f0f7824 */ /* 0x004fc600018e0600 */
        /* <DEDUP_REMOVED lines=30> */
[----:B--2---:R-:W-:-:S05]  /*212d0*/  IADD3 R7, P3, R7, R15, RZ ;  /* 0x0000000f07077210 */ /* 0x004fca0007f7e0ff */
[----:B------:R0:W-:Y:S04]  /*212e0*/  STL [R1+0xaac], R7 ;  /* 0x000aac0701007387 */ /* 0x0001e80000100800 */
[----:B0-----:R-:W2:Y:S02]  /*212f0*/  LDL.LU R7, [R1+0xe10] ;  /* 0x000e100001077983 */ /* 0x001ea40000300800 */
[----:B--2---:R-:W-:-:S05]  /*21300*/  IMAD.X R7, R7, 0x1, R0, P4 ;  /* 0x0000000107077824 */ /* 0x004fca00020e0600 */
[----:B------:R0:W-:Y:S04]  /*21310*/  STL [R1+0xad0], R7 ;  /* 0x000ad00701007387 */ /* 0x0001e80000100800 */
[----:B0-----:R-:W2:Y:S02]  /*21320*/  LDL.LU R7, [R1+0xe0c] ;  /* 0x000e0c0001077983 */ /* 0x001ea40000300800 */
[----:B--2---:R-:W-:-:S05]  /*21330*/  IADD3 R7, P4, R7, R15, RZ ;  /* 0x0000000f07077210 */ /* 0x004fca0007f9e0ff */
[----:B------:R0:W-:Y:S04]  /*21340*/  STL [R1+0xaa4], R7 ;  /* 0x000aa40701007387 */ /* 0x0001e80000100800 */
[----:B0-----:R-:W2:Y:S01]  /*21350*/  LDL.LU R7, [R1+0xe08] ;  /* 0x000e080001077983 */ /* 0x001ea20000300800 */
[--C-:B----4-:R-:W-:Y:S01]  /*21360*/  IMAD.X R24, R24, 0x1, R0.reuse, P6 ;  /* 0x0000000118187824 */ /* 0x110fe200030e0600 */
        /* <DEDUP_REMOVED lines=18> */
[----:B------:R-:W-:Y:S01]  /*21490*/  IADD3 R23, P4, R23, R15, RZ ;  /* 0x0000000f17177210 */ /* 0x000fe20007f9e0ff */
[----:B------:R-:W-:-:S02]  /*214a0*/  IMAD.X R29, R29, 0x1, R0, P6 ;  /* 0x000000011d1d7824 */ /* 0x000fc400030e0600 */
[----:B--2---:R-:W-:Y:S01]  /*214b0*/  IMAD.X R7, R7, 0x1, R0, P5 ;  /* 0x0000000107077824 */ /* 0x004fe200028e0600 */
[----:B---3--:R-:W-:-:S04]  /*214c0*/  IADD3 R6, P5, R6, R15, RZ ;  /* 0x0000000f06067210 */ /* 0x008fc80007fbe0ff */
[----:B------:R-:W-:Y:S01]  /*214d0*/  STL [R1+0xac8], R7 ;  /* 0x000ac80701007387 */ /* 0x000fe20000100800 */
[----:B------:R-:W-:Y:S02]  /*214e0*/  STL [R1+0xa9c], R6 ;  /* 0x000a9c0601007387 */ /* 0x000fe40000100800 */
[----:B------:R-:W-:Y:S02]  /*214f0*/  STL [R1+0xac0], R24 ;  /* 0x000ac01801007387 */ /* 0x000fe40000100800 */
[----:B------:R-:W-:Y:S01]  /*21500*/  STL [R1+0xa94], R25 ;  /* 0x000a941901007387 */ /* 0x000fe20000100800 */
[----:B------:R-:W-:Y:S01]  /*21510*/  STL [R1+0xab8], R26 ;  /* 0x000ab81a01007387 */ /* 0x000fe20000100800 */
[----:B------:R-:W-:Y:S02]  /*21520*/  STL [R1+0xa8c], R27 ;  /* 0x000a8c1b01007387 */ /* 0x000fe40000100800 */
        /* <DEDUP_REMOVED lines=17> */
[----:B------:R-:W-:-:S02]  /*21640*/  IMAD.X R28, R28, 0x1, R0, P5 ;  /* 0x000000011c1c7824 */ /* 0x000fc400028e0600 */
[----:B------:R-:W-:Y:S01]  /*21650*/  STL [R1+0xa4c], R21 ;  /* 0x000a4c1501007387 */ /* 0x000fe20000100800 */
[-C--:B------:R-:W-:Y:S01]  /*21660*/  IADD3 R2, P5, R2, R15.reuse, RZ ;  /* 0x0000000f02027210 */ /* 0x080fe20007fbe0ff */
[----:B------:R-:W-:Y:S01]  /*21670*/  STL [R1+0xa70], R22 ;  /* 0x000a701601007387 */ /* 0x000fe20000100800 */
[----:B------:R-:W-:Y:S02]  /*21680*/  STL [R1+0xa44], R23 ;  /* 0x000a441701007387 */ /* 0x000fe40000100800 */
[----:B------:R0:W-:Y:S02]  /*21690*/  STL [R1+0xe04], R0 ;  /* 0x000e040001007387 */ /* 0x0001e40000100800 */
        /* <DEDUP_REMOVED lines=9> */
[----:B--2---:R-:W-:-:S03]  /*21730*/  IADD3 R0, P6, R0, R15, RZ ;  /* 0x0000000f00007210 */ /* 0x004fc60007fde0ff */
        /* <DEDUP_REMOVED lines=205> */
[----:B------:R-:W3:Y:S01]  /*22410*/  LDL.LU R25, [R1+0x948] ;  /* 0x0009480001197983 */ /* 0x000ee20000300800 */
[----:B------:R-:W3:Y:S01]  /*22420*/  LDL.LU R26, [R1+0x91c] ;  /* 0x00091c00011a7983 */ /* 0x000ee20000300800 */
[----:B------:R-:W3:Y:S02]  /*22430*/  LDL.LU R27, [R1+0x940] ;  /* 0x00094000011b7983 */ /* 0x000ee40000300800 */
[----:B------:R-:W3:Y:S02]  /*22440*/  LDL.LU R4, [R1+0x914] ;  /* 0x0009140001047983 */ /* 0x000ee40000300800 */
        /* <DEDUP_REMOVED lines=19> */
[----:B------:R0:W-:Y:S02]  /*22580*/  STL [R1+0x93c], R29 ;  /* 0x00093c1d01007387 */ /* 0x0001e40000100800 */
[----:B0-----:R-:W3:Y:S01]  /*22590*/  LDL.LU R29, [R1+0x8c4] ;  /* 0x0008c400011d7983 */ /* 0x001ee20000300800 */
        /* <DEDUP_REMOVED lines=39> */
[-C--:B------:R-:W-:Y:S01]  /*22810*/  IADD3 R11, P3, R11, R15.reuse, RZ ;  /* 0x0000000f0b0b7210 */ /* 0x080fe20007f7e0ff */
        /* <DEDUP_REMOVED lines=11> */
[----:B------:R-:W-:Y:S02]  /*228d0*/  STL [R1+0x8e4], R18 ;  /* 0x0008e41201007387 */ /* 0x000fe40000100800 */
[----:B------:R-:W-:Y:S02]  /*228e0*/  STL [R1+0x908], R19 ;  /* 0x0009081301007387 */ /* 0x000fe40000100800 */
[----:B------:R-:W-:Y:S01]  /*228f0*/  STL [R1+0x8dc], R20 ;  /* 0x0008dc1401007387 */ /* 0x000fe20000100800 */
[----:B------:R0:W-:Y:S01]  /*22900*/  STL [R1+0x8f8], R2 ;  /* 0x0008f80201007387 */ /* 0x0001e20000100800 */
[----:B------:R-:W-:Y:S03]  /*22910*/  STL [R1+0x900], R21 ;  /* 0x0009001501007387 */ /* 0x000fe60000100800 */
[----:B0-----:R-:W2:Y:S01]  /*22920*/  LDL.LU R2, [R1+0x8e8] ;  /* 0x0008e80001027983 */ /* 0x001ea20000300800 */
[----:B------:R-:W-:Y:S02]  /*22930*/  STL [R1+0x8d4], R22 ;  /* 0x0008d41601007387 */ /* 0x000fe40000100800 */
[----:B------:R-:W3:Y:S01]  /*22940*/  LDL.LU R7, [R1+0x8d8] ;  /* 0x0008d80001077983 */ /* 0x000ee20000300800 */
[----:B------:R-:W-:Y:S01]  /*22950*/  IADD3 R23, P3, R23, R15, RZ ;  /* 0x0000000f17177210 */ /* 0x000fe20007f7e0ff */
[----:B------:R-:W-:-:S04]  /*22960*/  IMAD.X R28, R28, 0x1, R0, P4 ;  /* 0x000000011c1c7824 */ /* 0x000fc800020e0600 */
[----:B------:R-:W-:Y:S04]  /*22970*/  STL [R1+0x8cc], R23 ;  /* 0x0008cc1701007387 */ /* 0x000fe80000100800 */
[----:B---3--:R0:W-:Y:S01]  /*22980*/  STL [R1+0xdd0], R7 ;  /* 0x000dd00701007387 */ /* 0x0081e20000100800 */
[----:B------:R-:W-:Y:S03]  /*22990*/  STL [R1+0x8f0], R28 ;  /* 0x0008f01c01007387 */ /* 0x000fe60000100800 */
[----:B0-----:R-:W3:Y:S01]  /*229a0*/  LDL.LU R7, [R1+0x8b4] ;  /* 0x0008b40001077983 */ /* 0x001ee20000300800 */
[----:B------:R-:W-:-:S05]  /*229b0*/  IADD3 R29, P4, R29, R15, RZ ;  /* 0x0000000f1d1d7210 */ /* 0x000fca0007f9e0ff */
[----:B------:R-:W-:Y:S04]  /*229c0*/  STL [R1+0x8c4], R29 ;  /* 0x0008c41d01007387 */ /* 0x000fe80000100800 */
[----:B---3--:R0:W-:Y:S04]  /*229d0*/  STL [R1+0xdd4], R7 ;  /* 0x000dd40701007387 */ /* 0x0081e80000100800 */
[----:B0-----:R-:W3:Y:S01]  /*229e0*/  LDL.LU R7, [R1+0x8e0] ;  /* 0x0008e00001077983 */ /* 0x001ee20000300800 */
[----:B--2---:R-:W-:-:S03]  /*229f0*/  IMAD.X R2, R2, 0x1, R0, P5 ;  /* 0x0000000102027824 */ /* 0x004fc600028e0600 */
        /* <DEDUP_REMOVED lines=25> */
[----:B------:R0:W-:Y:S01]  /*22b90*/  STL [R1+0x8e8], R2 ;  /* 0x0008e80201007387 */ /* 0x0001e20000100800 */
[----:B------:R-:W3:Y:S02]  /*22ba0*/  LDL.LU R23, [R1+0x878] ;  /* 0x0008780001177983 */ /* 0x000ee40000300800 */
[----:B------:R-:W3:Y:S01]  /*22bb0*/  LDL.LU R28, [R1+0x84c] ;  /* 0x00084c00011c7983 */ /* 0x000ee20000300800 */
[----:B0-----:R-:W3:Y:S01]  /*22bc0*/  LDL.LU R2, [R1+0x870] ;  /* 0x0008700001027983 */ /* 0x001ee20000300800 */
        /* <DEDUP_REMOVED lines=10> */
[-C--:B---3--:R-:W-:Y:S01]  /*22c70*/  IADD3 R25, P2, R25, R15.reuse, RZ ;  /* 0x0000000f19197210 */ /* 0x088fe20007f5e0ff */
        /* <DEDUP_REMOVED lines=13> */
[--C-:B------:R-:W-:Y:S01]  /*22d50*/  IMAD.X R18, R18, 0x1, R0.reuse, P4 ;  /* 0x0000000112127824 */ /* 0x100fe200020e0600 */
[-C--:B------:R-:W-:Y:S02]  /*22d60*/  IADD3 R19, P4, R19, R15.reuse, RZ ;  /* 0x0000000f13137210 */ /* 0x080fe40007f9e0ff */
[-C--:B------:R-:W-:Y:S01]  /*22d70*/  IADD3 R20, P5, R20, R15.reuse, RZ ;  /* 0x0000000f14147210 */ /* 0x080fe20007fbe0ff */
[--C-:B------:R-:W-:Y:S01]  /*22d80*/  IMAD.X R21, R21, 0x1, R0.reuse, P6 ;  /* 0x0000000115157824 */ /* 0x100fe200030e0600 */
[-C--:B------:R-:W-:Y:S01]  /*22d90*/  IADD3 R22, P6, R22, R15.reuse, RZ ;  /* 0x0000000f16167210 */ /* 0x080fe20007fde0ff */
[----:B--2---:R-:W-:Y:S01]  /*22da0*/  IMAD.X R7, R7, 0x1, R0, P1 ;  /* 0x0000000107077824 */ /* 0x004fe200008e0600 */
[----:B------:R-:W-:-:S04]  /*22db0*/  IADD3 R6, P1, R6, R15, RZ ;  /* 0x0000000f06067210 */ /* 0x000fc80007f3e0ff */
        /* <DEDUP_REMOVED lines=20> */
[----:B------:R0:W-:Y:S01]  /*22f00*/  STL [R1+0x888], R29 ;  /* 0x0008881d01007387 */ /* 0x0001e20000100800 */
[----:B------:R-:W-:Y:S04]  /*22f10*/  STL [R1+0x890], R18 ;  /* 0x0008901201007387 */ /* 0x000fe80000100800 */
[----:B0-----:R-:W2:Y:S01]  /*22f20*/  LDL.LU R29, [R1+0x844] ;  /* 0x00084400011d7983 */ /* 0x001ea20000300800 */
[----:B------:R-:W-:Y:S02]  /*22f30*/  STL [R1+0x864], R19 ;  /* 0x0008641301007387 */ /* 0x000fe40000100800 */
[----:B------:R-:W-:Y:S02]  /*22f40*/  STL [R1+0x85c], R20 ;  /* 0x00085c1401007387 */ /* 0x000fe40000100800 */
[----:B------:R-:W-:Y:S01]  /*22f50*/  STL [R1+0x880], R21 ;  /* 0x0008801501007387 */ /* 0x000fe20000100800 */
[----:B------:R-:W-:Y:S01]  /*22f60*/  STL [R1+0x854], R22 ;  /* 0x0008541601007387 */ /* 0x000fe20000100800 */
[----:B------:R-:W3:Y:S02]  /*22f70*/  LDL.LU R7, [R1+0x834] ;  /* 0x0008340001077983 */ /* 0x000ee40000300800 */
[----:B------:R-:W-:Y:S01]  /*22f80*/  IMAD.X R23, R23, 0x1, R0, P1 ;  /* 0x0000000117177824 */ /* 0x000fe200008e0600 */
[----:B------:R-:W-:-:S04]  /*22f90*/  IADD3 R28, P1, R28, R15, RZ ;  /* 0x0000000f1c1c7210 */ /* 0x000fc80007f3e0ff */
[----:B------:R-:W-:Y:S04]  /*22fa0*/  STL [R1+0x878], R23 ;  /* 0x0008781701007387 */ /* 0x000fe80000100800 */
[----:B---3--:R0:W-:Y:S01]  /*22fb0*/  STL [R1+0xdc4], R7 ;  /* 0x000dc40701007387 */ /* 0x0081e20000100800 */
[----:B------:R-:W-:Y:S03]  /*22fc0*/  STL [R1+0x84c], R28 ;  /* 0x00084c1c01007387 */ /* 0x000fe60000100800 */
[----:B0-----:R-:W3:Y:S01]  /*22fd0*/  LDL.LU R7, [R1+0x860] ;  /* 0x0008600001077983 */ /* 0x001ee20000300800 */
[----:B------:R-:W-:-:S05]  /*22fe0*/  IMAD.X R2, R2, 0x1, R0, P2 ;  /* 0x0000000102027824 */ /* 0x000fca00010e0600 */
[----:B------:R-:W-:Y:S04]  /*22ff0*/  STL [R1+0x870], R2 ;  /* 0x0008700201007387 */ /* 0x000fe80000100800 */
        /* <DEDUP_REMOVED lines=25> */
[----:B------:R0:W-:Y:S02]  /*23190*/  STL [R1+0x844], R29 ;  /* 0x0008441d01007387 */ /* 0x0001e40000100800 */
[----:B------:R-:W3:Y:S02]  /*231a0*/  LDL.LU R20, [R1+0x808] ;  /* 0x0008080001147983 */ /* 0x000ee40000300800 */
[----:B------:R-:W3:Y:S01]  /*231b0*/  LDL.LU R21, [R1+0x7dc] ;  /* 0x0007dc0001157983 */ /* 0x000ee20000300800 */
[----:B------:R-:W3:Y:S01]  /*231c0*/  LDL.LU R22, [R1+0x800] ;  /* 0x0008000001167983 */ /* 0x000ee20000300800 */
[----:B------:R-:W3:Y:S02]  /*231d0*/  LDL.LU R23, [R1+0x7d4] ;  /* 0x0007d40001177983 */ /* 0x000ee40000300800 */
[----:B------:R-:W3:Y:S01]  /*231e0*/  LDL.LU R28, [R1+0x7f8] ;  /* 0x0007f800011c7983 */ /* 0x000ee20000300800 */
        /* <DEDUP_REMOVED lines=28> */
[--C-:B------:R-:W-:Y:S01]  /*233b0*/  IMAD.X R20, R20, 0x1, R0.reuse, P3 ;  /* 0x0000000114147824 */ /* 0x100fe200018e0600 */
[-C--:B------:R-:W-:Y:S01]  /*233c0*/  IADD3 R21, P3, R21, R15.reuse, RZ ;  /* 0x0000000f15157210 */ /* 0x080fe20007f7e0ff */
[----:B------:R-:W-:Y:S01]  /*233d0*/  IMAD.X R28, R28, 0x1, R0, P5 ;  /* 0x000000011c1c7824 */ /* 0x000fe200028e0600 */
[-C--:B------:R-:W-:Y:S02]  /*233e0*/  IADD3 R29, P5, R29, R15.reuse, RZ ;  /* 0x0000000f1d1d7210 */ /* 0x080fe40007fbe0ff */
        /* <DEDUP_REMOVED lines=18> */
[----:B------:R0:W-:Y:S02]  /*23510*/  STL [R1+0x818], R2 ;  /* 0x0008180201007387 */ /* 0x0001e40000100800 */
[----:B------:R-:W-:Y:S02]  /*23520*/  STL [R1+0x820], R14 ;  /* 0x0008200e01007387 */ /* 0x000fe40000100800 */
[--C-:B------:R-:W-:Y:S01]  /*23530*/  IMAD.X R22, R22, 0x1, R0.reuse, P4 ;  /* 0x0000000116167824 */ /* 0x100fe200020e0600 */
[----:B------:R-:W-:Y:S01]  /*23540*/  IADD3 R23, P4, R23, R15, RZ ;  /* 0x0000000f17177210 */ /* 0x000fe20007f9e0ff */
[----:B0-----:R-:W2:Y:S01]  /*23550*/  LDL.LU R2, [R1+0x7f0] ;  /* 0x0007f00001027983 */ /* 0x001ea20000300800 */
[----:B------:R-:W-:Y:S02]  /*23560*/  STL [R1+0x7f4], R16 ;  /* 0x0007f41001007387 */ /* 0x000fe40000100800 */
[----:B------:R-:W-:Y:S02]  /*23570*/  STL [R1+0x7ec], R17 ;  /* 0x0007ec1101007387 */ /* 0x000fe40000100800 */
[----:B------:R-:W-:Y:S01]  /*23580*/  STL [R1+0x810], R18 ;  /* 0x0008101201007387 */ /* 0x000fe20000100800 */
[----:B------:R-:W-:Y:S01]  /*23590*/  STL [R1+0x7e4], R19 ;  /* 0x0007e41301007387 */ /* 0x000fe20000100800 */
[----:B------:R-:W-:Y:S02]  /*235a0*/  STL [R1+0x808], R20 ;  /* 0x0008081401007387 */ /* 0x000fe40000100800 */
[----:B------:R-:W-:Y:S02]  /*235b0*/  STL [R1+0x7dc], R21 ;  /* 0x0007dc1501007387 */ /* 0x000fe40000100800 */
[----:B------:R-:W-:Y:S01]  /*235c0*/  STL [R1+0x800], R22 ;  /* 0x0008001601007387 */ /* 0x000fe20000100800 */
[----:B------:R0:W-:Y:S01]  /*235d0*/  STL [R1+0x7cc], R29 ;  /* 0x0007cc1d01007387 */ /* 0x0001e20000100800 */
[----:B------:R-:W-:Y:S03]  /*235e0*/  STL [R1+0x7d4], R23 ;  /* 0x0007d41701007387 */ /* 0x000fe60000100800 */
[----:B0-----:R-:W3:Y:S01]  /*235f0*/  LDL.LU R29, [R1+0x7c4] ;  /* 0x0007c400011d7983 */ /* 0x001ee20000300800 */
[----:B------:R-:W-:Y:S02]  /*23600*/  STL [R1+0x7f8], R28 ;  /* 0x0007f81c01007387 */ /* 0x000fe40000100800 */
[----:B------:R-:W4:Y:S02]  /*23610*/  LDL.LU R7, [R1+0x7e0] ;  /* 0x0007e00001077983 */ /* 0x000f240000300800 */
[----:B----4-:R0:W-:Y:S04]  /*23620*/  STL [R1+0xdbc], R7 ;  /* 0x000dbc0701007387 */ /* 0x0101e80000100800 */
[----:B0-----:R-:W4:Y:S01]  /*23630*/  LDL.LU R7, [R1+0x7bc] ;  /* 0x0007bc0001077983 */ /* 0x001f220000300800 */
[----:B--2---:R-:W-:-:S03]  /*23640*/  IMAD.X R2, R2, 0x1, R0, P6 ;  /* 0x0000000102027824 */ /* 0x004fc600030e0600 */
[----:B----4-:R0:W-:Y:S04]  /*23650*/  STL [R1+0xdc0], R7 ;  /* 0x000dc00701007387 */ /* 0x0101e80000100800 */
        /* <DEDUP_REMOVED lines=19> */
[----:B------:R0:W-:Y:S01]  /*23790*/  STL [R1+0x7f0], R2 ;  /* 0x0007f00201007387 */ /* 0x0001e20000100800 */
[----:B------:R-:W4:Y:S01]  /*237a0*/  LDL.LU R18, [R1+0xb74] ;  /* 0x000b740001127983 */ /* 0x000f220000300800 */
[----:B------:R-:W4:Y:S02]  /*237b0*/  LDL.LU R19, [R1+0x790] ;  /* 0x0007900001137983 */ /* 0x000f240000300800 */
[----:B------:R-:W4:Y:S01]  /*237c0*/  LDL.LU R20, [R1+0xd58] ;  /* 0x000d580001147983 */ /* 0x000f220000300800 */
[----:B---3--:R-:W-:Y:S01]  /*237d0*/  IADD3 R29, P6, R29, R15, RZ ;  /* 0x0000000f1d1d7210 */ /* 0x008fe20007fde0ff */
[----:B------:R-:W3:Y:S01]  /*237e0*/  LDL.LU R21, [R1+0x788] ;  /* 0x0007880001157983 */ /* 0x000ee20000300800 */
[----:B------:R-:W3:Y:S03]  /*237f0*/  LDL.LU R22, [R1+0xd54] ;  /* 0x000d540001167983 */ /* 0x000ee60000300800 */
[----:B0-----:R-:W3:Y:S01]  /*23800*/  LDL.LU R2, [R1+0x780] ;  /* 0x0007800001027983 */ /* 0x001ee20000300800 */
        /* <DEDUP_REMOVED lines=23> */
[--C-:B------:R-:W-:Y:S01]  /*23980*/  IMAD.X R17, R17, 0x1, R0.reuse, P5 ;  /* 0x0000000111117824 */ /* 0x100fe200028e0600 */
[----:B------:R-:W-:Y:S01]  /*23990*/  IADD3 R18, P5, R18, UR8, RZ ;  /* 0x0000000812127c10 */ /* 0x000fe2000ffbe0ff */
[--C-:B------:R-:W-:Y:S01]  /*239a0*/  IMAD.X R19, R19, 0x1, R0.reuse, P6 ;  /* 0x0000000113137824 */ /* 0x100fe200030e0600 */
[----:B------:R-:W-:Y:S01]  /*239b0*/  IADD3 R20, P6, R20, UR8, RZ ;  /* 0x0000000814147c10 */ /* 0x000fe2000ffde0ff */
[--C-:B---3--:R-:W-:Y:S01]  /*239c0*/  IMAD.X R21, R21, 0x1, R0.reuse, P1 ;  /* 0x0000000115157824 */ /* 0x108fe200008e0600 */
[----:B------:R-:W-:Y:S01]  /*239d0*/  IADD3 R22, P1, R22, UR8, RZ ;  /* 0x0000000816167c10 */ /* 0x000fe2000ff3e0ff */
[----:B------:R-:W-:-:S02]  /*239e0*/  IMAD.X R29, R29, 0x1, R0, P3 ;  /* 0x000000011d1d7824 */ /* 0x000fc400018e0600 */
        /* <DEDUP_REMOVED lines=12> */
[----:B------:R-:W-:Y:S01]  /*23ab0*/  STL [R1+0x794], R5 ;  /* 0x0007940501007387 */ /* 0x000fe20000100800 */
[----:B------:R-:W-:Y:S01]  /*23ac0*/  IADD3 R12, P2, R12, R15, RZ ;  /* 0x0000000f0c0c7210 */ /* 0x000fe20007f5e0ff */
[----:B------:R-:W-:Y:S01]  /*23ad0*/  STL [R1+0x7b8], R9 ;  /* 0x0007b80901007387 */ /* 0x000fe20000100800 */
[----:B------:R-:W-:Y:S01]  /*23ae0*/  STL [R1+0x78c], R10 ;  /* 0x00078c0a01007387 */ /* 0x000fe20000100800 */
[----:B------:R-:W-:Y:S02]  /*23af0*/  STL [R1+0x7b0], R11 ;  /* 0x0007b00b01007387 */ /* 0x000fe40000100800 */
[----:B------:R0:W-:Y:S02]  /*23b00*/  STL [R1+0x77c], R28 ;  /* 0x00077c1c01007387 */ /* 0x0001e40000100800 */
[----:B------:R-:W-:Y:S02]  /*23b10*/  STL [R1+0x784], R12 ;  /* 0x0007840c01007387 */ /* 0x000fe40000100800 */
[----:B------:R-:W-:Y:S01]  /*23b20*/  IMAD.X R2, R2, 0x1, R0, P2 ;  /* 0x0000000102027824 */ /* 0x000fe200010e0600 */
        /* <DEDUP_REMOVED lines=9> */
[----:B------:R-:W-:Y:S01]  /*23bc0*/  STL [R1+0x788], R21 ;  /* 0x0007881501007387 */ /* 0x000fe20000100800 */
[----:B------:R-:W-:-:S02]  /*23bd0*/  IADD3 R23, P2, R23, UR8, RZ ;  /* 0x0000000817177c10 */ /* 0x000fc4000ff5e0ff */
[----:B0-----:R-:W3:Y:S01]  /*23be0*/  LDL.LU R2, [R1+0x770] ;  /* 0x0007700001027983 */ /* 0x001ee20000300800 */
[----:B------:R-:W-:Y:S02]  /*23bf0*/  STL [R1+0xd54], R22 ;  /* 0x000d541601007387 */ /* 0x000fe40000100800 */
[----:B------:R-:W4:Y:S02]  /*23c00*/  LDL.LU R7, [R1+0xd48] ;  /* 0x000d480001077983 */ /* 0x000f240000300800 */
[----:B------:R-:W4:Y:S01]  /*23c10*/  LDL.LU R6, [R1+0x76c] ;  /* 0x00076c0001067983 */ /* 0x000f220000300800 */
[----:B------:R-:W-:Y:S01]  /*23c20*/  STL [R1+0xd50], R23 ;  /* 0x000d501701007387 */ /* 0x000fe20000100800 */
[----:B------:R-:W4:Y:S02]  /*23c30*/  LDL.LU R24, [R1+0xd44] ;  /* 0x000d440001187983 */ /* 0x000f240000300800 */
[----:B------:R0:W-:Y:S02]  /*23c40*/  STL [R1+0x778], R29 ;  /* 0x0007781d01007387 */ /* 0x0001e40000100800 */
        /* <DEDUP_REMOVED lines=14> */
[----:B0-----:R-:W4:Y:S02]  /*23d30*/  LDL.LU R29, [R1+0xd30] ;  /* 0x000d3000011d7983 */ /* 0x001f240000300800 */
[----:B------:R-:W4:Y:S02]  /*23d40*/  LDL.LU R16, [R1+0xd04] ;  /* 0x000d040001107983 */ /* 0x000f240000300800 */
[----:B------:R-:W4:Y:S01]  /*23d50*/  LDL.LU R17, [R1+0xd28] ;  /* 0x000d280001117983 */ /* 0x000f220000300800 */
[----:B------:R-:W4:Y:S01]  /*23d60*/  LDL.LU R18, [R1+0xcfc] ;  /* 0x000cfc0001127983 */ /* 0x000f220000300800 */
[----:B--2---:R-:W-:-:S05]  /*23d70*/  IADD3 R28, P3, R28, UR8, RZ ;  /* 0x000000081c1c7c10 */ /* 0x004fca000ff7e0ff */
[----:B------:R0:W-:Y:S01]  /*23d80*/  STL [R1+0xd4c], R28 ;  /* 0x000d4c1c01007387 */ /* 0x0001e20000100800 */
[----:B------:R-:W2:Y:S02]  /*23d90*/  LDL.LU R19, [R1+0xd20] ;  /* 0x000d200001137983 */ /* 0x000ea40000300800 */
[----:B------:R-:W2:Y:S02]  /*23da0*/  LDL.LU R20, [R1+0xcf4] ;  /* 0x000cf40001147983 */ /* 0x000ea40000300800 */
[----:B------:R-:W2:Y:S01]  /*23db0*/  LDL.LU R21, [R1+0xd18] ;  /* 0x000d180001157983 */ /* 0x000ea20000300800 */
[----:B------:R-:W2:Y:S01]  /*23dc0*/  LDL.LU R22, [R1+0xcec] ;  /* 0x000cec0001167983 */ /* 0x000ea20000300800 */
[----:B------:R-:W2:Y:S03]  /*23dd0*/  LDL.LU R23, [R1+0xd10] ;  /* 0x000d100001177983 */ /* 0x000ea60000300800 */
[----:B0-----:R-:W2:Y:S01]  /*23de0*/  LDL.LU R28, [R1+0xce4] ;  /* 0x000ce400011c7983 */ /* 0x001ea20000300800 */
[----:B---3--:R-:W-:Y:S01]  /*23df0*/  IMAD.X R2, R2, 0x1, R0, P4 ;  /* 0x0000000102027824 */ /* 0x008fe200020e0600 */
[----:B----4-:R-:W-:-:S02]  /*23e00*/  IADD3 R7, P4, R7, UR8, RZ ;  /* 0x0000000807077c10 */ /* 0x010fc4000ff9e0ff */
[----:B------:R-:W-:Y:S02]  /*23e10*/  IADD3.X R6, R6, UR5, RZ, P5, !PT ;  /* 0x0000000506067c10 */ /* 0x000fe4000affe4ff */
[----:B------:R0:W-:Y:S01]  /*23e20*/  STL [R1+0x770], R2 ;  /* 0x0007700201007387 */ /* 0x0001e20000100800 */
[----:B------:R-:W-:Y:S02]  /*23e30*/  IADD3 R24, P5, R24, UR8, RZ ;  /* 0x0000000818187c10 */ /* 0x000fe4000ffbe0ff */
[----:B------:R-:W-:Y:S01]  /*23e40*/  IADD3.X R25, R25, UR5, RZ, P6, !PT ;  /* 0x0000000519197c10 */ /* 0x000fe2000b7fe4ff */
[----:B------:R-:W-:Y:S01]  /*23e50*/  IADD3 R26, P6, R26, UR8, RZ ;  /* 0x000000081a1a7c10 */ /* 0x000fe2000ffde0ff */
[----:B------:R-:W-:Y:S01]  /*23e60*/  IADD3.X R27, R27, UR5, RZ, P1, !PT ;  /* 0x000000051b1b7c10 */ /* 0x000fe20008ffe4ff */
[----:B------:R-:W-:Y:S01]  /*23e70*/  IADD3 R4, P1, R4, UR8, RZ ;  /* 0x0000000804047c10 */ /* 0x000fe2000ff3e0ff */
[----:B0-----:R-:W3:Y:S01]  /*23e80*/  LDL.LU R2, [R1+0xd08] ;  /* 0x000d080001027983 */ /* 0x001ee20000300800 */
[----:B------:R-:W-:Y:S02]  /*23e90*/  STL [R1+0xdb8], R0 ;  /* 0x000db80001007387 */ /* 0x000fe40000100800 */
[----:B------:R-:W-:Y:S02]  /*23ea0*/  STL [R1+0xd48], R7 ;  /* 0x000d480701007387 */ /* 0x000fe40000100800 */
[----:B------:R-:W-:Y:S01]  /*23eb0*/  STL [R1+0x76c], R6 ;  /* 0x00076c0601007387 */ /* 0x000fe20000100800 */
[----:B------:R-:W-:Y:S01]  /*23ec0*/  STL [R1+0xd44], R24 ;  /* 0x000d441801007387 */ /* 0x000fe20000100800 */
[----:B------:R-:W-:Y:S01]  /*23ed0*/  IADD3.X R3, R3, UR5, RZ, P2, !PT ;  /* 0x0000000503037c10 */ /* 0x000fe200097fe4ff */
[----:B------:R-:W-:Y:S01]  /*23ee0*/  STL [R1+0xb70], R25 ;  /* 0x000b701901007387 */ /* 0x000fe20000100800 */
[----:B------:R-:W-:Y:S01]  /*23ef0*/  IADD3 R8, P2, R8, UR8, RZ ;  /* 0x0000000808087c10 */ /* 0x000fe2000ff5e0ff */
        /* <DEDUP_REMOVED lines=15> */
[----:B------:R-:W-:Y:S01]  /*23ff0*/  IADD3.X R14, R14, UR5, RZ, P6, !PT ;  /* 0x000000050e0e7c10 */ /* 0x000fe2000b7fe4ff */
[----:B------:R-:W-:Y:S01]  /*24000*/  STL [R1+0xd1c], R11 ;  /* 0x000d1c0b01007387 */ /* 0x000fe20000100800 */
[----:B------:R-:W-:Y:S02]  /*24010*/  STL [R1+0xd40], R12 ;  /* 0x000d400c01007387 */ /* 0x000fe40000100800 */
[----:B------:R-:W-:Y:S02]  /*24020*/  STL [R1+0xd14], R13 ;  /* 0x000d140d01007387 */ /* 0x000fe40000100800 */
[----:B------:R0:W-:Y:S01]  /*24030*/  STL [R1+0xd30], R29 ;  /* 0x000d301d01007387 */ /* 0x0001e20000100800 */
[----:B------:R-:W-:Y:S04]  /*24040*/  STL [R1+0xd38], R14 ;  /* 0x000d380e01007387 */ /* 0x000fe80000100800 */
[----:B0-----:R-:W4:Y:S01]  /*24050*/  LDL.LU R29, [R1+0xcdc] ;  /* 0x000cdc00011d7983 */ /* 0x001f220000300800 */
[----:B------:R-:W-:-:S02]  /*24060*/  IADD3 R15, P6, R15, UR8, RZ ;  /* 0x000000080f0f7c10 */ /* 0x000fc4000ffde0ff */
[----:B------:R-:W-:Y:S02]  /*24070*/  IADD3 R16, P1, R16, UR8, RZ ;  /* 0x0000000810107c10 */ /* 0x000fe4000ff3e0ff */
[----:B------:R-:W-:Y:S01]  /*24080*/  IADD3.X R17, R17, UR5, RZ, P2, !PT ;  /* 0x0000000511117c10 */ /* 0x000fe200097fe4ff */
[----:B------:R-:W-:Y:S01]  /*24090*/  IADD3 R18, P2, R18, UR8, RZ ;  /* 0x0000000812127c10 */ /* 0x000fe2000ff5e0ff */
[----:B------:R-:W-:Y:S01]  /*240a0*/  STL [R1+0xd0c], R15 ;  /* 0x000d0c0f01007387 */ /* 0x000fe20000100800 */
[----:B------:R-:W-:Y:S02]  /*240b0*/  STL [R1+0xd04], R16 ;  /* 0x000d041001007387 */ /* 0x000fe40000100800 */
[----:B------:R-:W-:Y:S02]  /*240c0*/  STL [R1+0xd28], R17 ;  /* 0x000d281101007387 */ /* 0x000fe40000100800 */
[----:B------:R-:W-:Y:S01]  /*240d0*/  STL [R1+0xcfc], R18 ;  /* 0x000cfc1201007387 */ /* 0x000fe20000100800 */
[----:B--2---:R-:W-:Y:S01]  /*240e0*/  IADD3.X R19, R19, UR5, RZ, P3, !PT ;  /* 0x0000000513137c10 */ /* 0x004fe20009ffe4ff */
[----:B------:R-:W-:Y:S01]  /*240f0*/  IADD3 R20, P3, R20, UR8, RZ ;  /* 0x0000000814147c10 */ /* 0x000fe2000ff7e0ff */
[----:B------:R-:W-:-:S02]  /*24100*/  IADD3.X R21, R21, UR5, RZ, P4, !PT ;  /* 0x0000000515157c10 */ /* 0x000fc4000a7fe4ff */
[----:B------:R-:W-:Y:S01]  /*24110*/  IADD3.X R23, R23, UR5, RZ, P5, !PT ;  /* 0x0000000517177c10 */ /* 0x000fe2000affe4ff */
[----:B------:R-:W-:Y:S01]  /*24120*/  IADD3 R22, P4, R22, UR8, RZ ;  /* 0x0000000816167c10 */ /* 0x000fe2000ff9e0ff */
[----:B------:R-:W-:Y:S01]  /*24130*/  STL [R1+0xd20], R19 ;  /* 0x000d201301007387 */ /* 0x000fe20000100800 */
[----:B------:R-:W-:-:S03]  /*24140*/  IADD3 R28, P5, R28, UR8, RZ ;  /* 0x000000081c1c7c10 */ /* 0x000fc6000ffbe0ff */
[----:B------:R-:W-:Y:S01]  /*24150*/  STL [R1+0xcf4], R20 ;  /* 0x000cf41401007387 */ /* 0x000fe20000100800 */
[----:B------:R-:W-:Y:S03]  /*24160*/  STL [R1+0xd18], R21 ;  /* 0x000d181501007387 */ /* 0x000fe60000100800 */
[----:B------:R0:W-:Y:S01]  /*24170*/  STL [R1+0xce4], R28 ;  /* 0x000ce41c01007387 */ /* 0x0001e20000100800 */
[----:B------:R-:W-:Y:S03]  /*24180*/  STL [R1+0xcec], R22 ;  /* 0x000cec1601007387 */ /* 0x000fe60000100800 */
[----:B0-----:R-:W2:Y:S01]  /*24190*/  LDL.LU R28, [R1+0xd00] ;  /* 0x000d0000011c7983 */ /* 0x001ea20000300800 */
[----:B------:R-:W-:Y:S02]  /*241a0*/  STL [R1+0xd10], R23 ;  /* 0x000d101701007387 */ /* 0x000fe40000100800 */
[----:B------:R-:W2:Y:S01]  /*241b0*/  LDL.LU R0, [R1+0xcd4] ;  /* 0x000cd40001007983 */ /* 0x000ea20000300800 */
[----:B---3--:R-:W-:Y:S01]  /*241c0*/  IADD3.X R2, R2, UR5, RZ, P6, !PT ;  /* 0x0000000502027c10 */ /* 0x008fe2000b7fe4ff */
[----:B------:R-:W3:Y:S01]  /*241d0*/  LDL.LU R7, [R1+0xcf8] ;  /* 0x000cf80001077983 */ /* 0x000ee20000300800 */
[----:B------:R-:W3:Y:S03]  /*241e0*/  LDL.LU R6, [R1+0xccc] ;  /* 0x000ccc0001067983 */ /* 0x000ee60000300800 */
[----:B------:R0:W-:Y:S01]  /*241f0*/  STL [R1+0xd08], R2 ;  /* 0x000d080201007387 */ /* 0x0001e20000100800 */
        /* <DEDUP_REMOVED lines=15> */
[----:B0-----:R-:W3:Y:S01]  /*242f0*/  LDL.LU R2, [R1+0xc8c] ;  /* 0x000c8c0001027983 */ /* 0x001ee20000300800 */
[----:B------:R-:W3:Y:S02]  /*24300*/  LDL.LU R16, [R1+0xcb0] ;  /* 0x000cb00001107983 */ /* 0x000ee40000300800 */
[----:B------:R-:W3:Y:S02]  /*24310*/  LDL.LU R17, [R1+0xc84] ;  /* 0x000c840001117983 */ /* 0x000ee40000300800 */
[----:B------:R-:W3:Y:S01]  /*24320*/  LDL.LU R18, [R1+0xca8] ;  /* 0x000ca80001127983 */ /* 0x000ee20000300800 */
[----:B----4-:R-:W-:-:S05]  /*24330*/  IADD3 R29, P6, R29, UR8, RZ ;  /* 0x000000081d1d7c10 */ /* 0x010fca000ffde0ff */
[----:B------:R0:W-:Y:S01]  /*24340*/  STL [R1+0xcdc], R29 ;  /* 0x000cdc1d01007387 */ /* 0x0001e20000100800 */
[----:B------:R-:W4:Y:S02]  /*24350*/  LDL.LU R19, [R1+0xc7c] ;  /* 0x000c7c0001137983 */ /* 0x000f240000300800 */
[----:B------:R-:W4:Y:S02]  /*24360*/  LDL.LU R20, [R1+0xca0] ;  /* 0x000ca00001147983 */ /* 0x000f240000300800 */
[----:B------:R-:W4:Y:S01]  /*24370*/  LDL.LU R21, [R1+0xc74] ;  /* 0x000c740001157983 */ /* 0x000f220000300800 */
[----:B------:R-:W4:Y:S01]  /*24380*/  LDL.LU R22, [R1+0xc98] ;  /* 0x000c980001167983 */ /* 0x000f220000300800 */
[----:B------:R-:W4:Y:S03]  /*24390*/  LDL.LU R23, [R1+0xc6c] ;  /* 0x000c6c0001177983 */ /* 0x000f260000300800 */
[----:B0-----:R-:W4:Y:S01]  /*243a0*/  LDL.LU R29, [R1+0xc90] ;  /* 0x000c9000011d7983 */ /* 0x001f220000300800 */
[----:B--2---:R-:W-:-:S02]  /*243b0*/  IADD3.X R28, R28, UR5, RZ, P1, !PT ;  /* 0x000000051c1c7c10 */ /* 0x004fc40008ffe4ff */
[----:B------:R-:W-:Y:S02]  /*243c0*/  IADD3 R0, P1, R0, UR8, RZ ;  /* 0x0000000800007c10 */ /* 0x000fe4000ff3e0ff */
[----:B---3--:R-:W-:Y:S01]  /*243d0*/  IADD3.X R7, R7, UR5, RZ, P2, !PT ;  /* 0x0000000507077c10 */ /* 0x008fe200097fe4ff */
[----:B------:R0:W-:Y:S01]  /*243e0*/  STL [R1+0xd00], R28 ;  /* 0x000d001c01007387 */ /* 0x0001e20000100800 */
[----:B------:R-:W-:Y:S02]  /*243f0*/  IADD3 R6, P2, R6, UR8, RZ ;  /* 0x0000000806067c10 */ /* 0x000fe4000ff5e0ff */
[----:B------:R-:W-:Y:S01]  /*24400*/  IADD3.X R24, R24, UR5, RZ, P3, !PT ;  /* 0x0000000518187c10 */ /* 0x000fe20009ffe4ff */
[----:B------:R-:W-:Y:S01]  /*24410*/  IADD3 R25, P3, R25, UR8, RZ ;  /* 0x0000000819197c10 */ /* 0x000fe2000ff7e0ff */
[----:B------:R-:W-:Y:S01]  /*24420*/  IADD3.X R26, R26, UR5, RZ, P4, !PT ;  /* 0x000000051a1a7c10 */ /* 0x000fe2000a7fe4ff */
[----:B0-----:R-:W2:Y:S01]  /*24430*/  LDL.LU R28, [R1+0xc64] ;  /* 0x000c6400011c7983 */ /* 0x001ea20000300800 */
[----:B------:R-:W-:Y:S02]  /*24440*/  STL [R1+0xcd4], R0 ;  /* 0x000cd40001007387 */ /* 0x000fe40000100800 */
        /* <DEDUP_REMOVED lines=19> */
[----:B------:R-:W-:-:S02]  /*24580*/  IADD3.X R13, R13, UR5, RZ, P3, !PT ;  /* 0x000000050d0d7c10 */ /* 0x000fc40009ffe4ff */
[----:B------:R-:W-:Y:S01]  /*24590*/  IADD3.X R15, R15, UR5, RZ, P4, !PT ;  /* 0x000000050f0f7c10 */ /* 0x000fe2000a7fe4ff */
[----:B------:R-:W-:Y:S01]  /*245a0*/  STL [R1+0xcd0], R9 ;  /* 0x000cd00901007387 */ /* 0x000fe20000100800 */
[----:B------:R-:W-:Y:S01]  /*245b0*/  IADD3 R2, P4, R2, UR8, RZ ;  /* 0x0000000802027c10 */ /* 0x000fe2000ff9e0ff */
[----:B------:R-:W-:Y:S01]  /*245c0*/  STL [R1+0xca4], R10 ;  /* 0x000ca40a01007387 */ /* 0x000fe20000100800 */
[----:B------:R-:W-:Y:S01]  /*245d0*/  IADD3 R14, P3, R14, UR8, RZ ;  /* 0x000000080e0e7c10 */ /* 0x000fe2000ff7e0ff */
[----:B------:R-:W-:Y:S02]  /*245e0*/  STL [R1+0xcc8], R11 ;  /* 0x000cc80b01007387 */ /* 0x000fe40000100800 */
[----:B------:R-:W-:Y:S01]  /*245f0*/  STL [R1+0xc9c], R12 ;  /* 0x000c9c0c01007387 */ /* 0x000fe20000100800 */
[----:B------:R-:W-:Y:S01]  /*24600*/  STL [R1+0xcc0], R13 ;  /* 0x000cc00d01007387 */ /* 0x000fe20000100800 */
[----:B------:R0:W-:Y:S01]  /*24610*/  STL [R1+0xc8c], R2 ;  /* 0x000c8c0201007387 */ /* 0x0001e20000100800 */
[----:B------:R-:W-:Y:S01]  /*24620*/  IADD3.X R16, R16, UR5, RZ, P5, !PT ;  /* 0x0000000510107c10 */ /* 0x000fe2000affe4ff */
[----:B------:R-:W-:Y:S01]  /*24630*/  STL [R1+0xc94], R14 ;  /* 0x000c940e01007387 */ /* 0x000fe20000100800 */
[----:B------:R-:W-:-:S02]  /*24640*/  IADD3 R17, P5, R17, UR8, RZ ;  /* 0x0000000811117c10 */ /* 0x000fc4000ffbe0ff */
[----:B------:R-:W-:Y:S01]  /*24650*/  IADD3.X R18, R18, UR5, RZ, P6, !PT ;  /* 0x0000000512127c10 */ /* 0x000fe2000b7fe4ff */
[----:B----4-:R-:W-:Y:S01]  /*24660*/  IADD3 R19, P6, R19, UR8, RZ ;  /* 0x0000000813137c10 */ /* 0x010fe2000ffde0ff */
[----:B------:R-:W-:Y:S01]  /*24670*/  IADD3.X R20, R20, UR5, RZ, P1, !PT ;  /* 0x0000000514147c10 */ /* 0x000fe20008ffe4ff */
[----:B------:R-:W-:Y:S01]  /*24680*/  IADD3 R21, P1, R21, UR8, RZ ;  /* 0x0000000815157c10 */ /* 0x000fe2000ff3e0ff */
[----:B0-----:R-:W3:Y:S01]  /*24690*/  LDL.LU R2, [R1+0xc88] ;  /* 0x000c880001027983 */ /* 0x001ee20000300800 */
[----:B------:R-:W-:Y:S02]  /*246a0*/  STL [R1+0xcb8], R15 ;  /* 0x000cb80f01007387 */ /* 0x000fe40000100800 */
[----:B------:R-:W-:Y:S02]  /*246b0*/  STL [R1+0xcb0], R16 ;  /* 0x000cb01001007387 */ /* 0x000fe40000100800 */
[----:B------:R-:W-:Y:S01]  /*246c0*/  STL [R1+0xc84], R17 ;  /* 0x000c841101007387 */ /* 0x000fe20000100800 */
[----:B------:R-:W-:Y:S01]  /*246d0*/  IADD3.X R29, R29, UR5, RZ, P3, !PT ;  /* 0x000000051d1d7c10 */ /* 0x000fe20009ffe4ff */
[----:B------:R-:W-:Y:S01]  /*246e0*/  STL [R1+0xca8], R18 ;  /* 0x000ca81201007387 */ /* 0x000fe20000100800 */
[----:B------:R-:W-:Y:S01]  /*246f0*/  IADD3.X R22, R22, UR5, RZ, P2, !PT ;  /* 0x0000000516167c10 */ /* 0x000fe200097fe4ff */
[----:B------:R-:W-:Y:S02]  /*24700*/  STL [R1+0xc7c], R19 ;  /* 0x000c7c1301007387 */ /* 0x000fe40000100800 */
[----:B------:R-:W-:Y:S01]  /*24710*/  STL [R1+0xca0], R20 ;  /* 0x000ca01401007387 */ /* 0x000fe20000100800 */
[----:B------:R-:W-:Y:S01]  /*24720*/  STL [R1+0xc74], R21 ;  /* 0x000c741501007387 */ /* 0x000fe20000100800 */
[----:B------:R0:W-:Y:S02]  /*24730*/  STL [R1+0xc90], R29 ;  /* 0x000c901d01007387 */ /* 0x0001e40000100800 */
[----:B------:R1:W-:Y:S01]  /*24740*/  STL [R1+0xc98], R22 ;  /* 0x000c981601007387 */ /* 0x0003e20000100800 */
[----:B0-----:R-:W2:Y:S01]  /*24750*/  LDL.LU R29, [R1+0xc5c] ;  /* 0x000c5c00011d7983 */ /* 0x001ea20000300800 */
[----:B------:R-:W-:-:S05]  /*24760*/  IADD3 R23, P2, R23, UR8, RZ ;  /* 0x0000000817177c10 */ /* 0x000fca000ff5e0ff */
[----:B------:R0:W-:Y:S01]  /*24770*/  STL [R1+0xc6c], R23 ;  /* 0x000c6c1701007387 */ /* 0x0001e20000100800 */
[----:B------:R-:W2:Y:S02]  /*24780*/  LDL.LU R0, [R1+0xc80] ;  /* 0x000c800001007983 */ /* 0x000ea40000300800 */
[----:B------:R-:W2:Y:S02]  /*24790*/  LDL.LU R7, [R1+0xc54] ;  /* 0x000c540001077983 */ /* 0x000ea40000300800 */
[----:B------:R-:W2:Y:S02]  /*247a0*/  LDL.LU R6, [R1+0xc78] ;  /* 0x000c780001067983 */ /* 0x000ea40000300800 */
[----:B--2---:R-:W-:-:S05]  /*247b0*/  IADD3 R28, P3, R28, UR8, RZ ;  /* 0x000000081c1c7c10 */ /* 0x004fca000ff7e0ff */
[----:B------:R2:W-:Y:S01]  /*247c0*/  STL [R1+0xc64], R28 ;  /* 0x000c641c01007387 */ /* 0x0005e20000100800 */
        /* <DEDUP_REMOVED lines=15> */
[----:B-1----:R-:W4:Y:S01]  /*248c0*/  LDL.LU R22, [R1+0xc38] ;  /* 0x000c380001167983 */ /* 0x002f220000300800 */
[----:B------:R-:W4:Y:S02]  /*248d0*/  LDL.LU R16, [R1+0xc0c] ;  /* 0x000c0c0001107983 */ /* 0x000f240000300800 */
[----:B------:R-:W4:Y:S02]  /*248e0*/  LDL.LU R17, [R1+0xc30] ;  /* 0x000c300001117983 */ /* 0x000f240000300800 */
[----:B------:R-:W4:Y:S01]  /*248f0*/  LDL.LU R18, [R1+0xc04] ;  /* 0x000c040001127983 */ /* 0x000f220000300800 */
[----:B---3--:R-:W-:-:S05]  /*24900*/  IADD3.X R2, R2, UR5, RZ, P4, !PT ;  /* 0x0000000502027c10 */ /* 0x008fca000a7fe4ff */
[----:B------:R1:W-:Y:S01]  /*24910*/  STL [R1+0xc88], R2 ;  /* 0x000c880201007387 */ /* 0x0003e20000100800 */
[----:B------:R-:W3:Y:S02]  /*24920*/  LDL.LU R19, [R1+0xc28] ;  /* 0x000c280001137983 */ /* 0x000ee40000300800 */
[----:B------:R-:W3:Y:S02]  /*24930*/  LDL.LU R20, [R1+0xbfc] ;  /* 0x000bfc0001147983 */ /* 0x000ee40000300800 */
[----:B------:R-:W3:Y:S01]  /*24940*/  LDL.LU R21, [R1+0xc20] ;  /* 0x000c200001157983 */ /* 0x000ee20000300800 */
[----:B0-----:R-:W3:Y:S01]  /*24950*/  LDL.LU R23, [R1+0xbf4] ;  /* 0x000bf40001177983 */ /* 0x001ee20000300800 */
[----:B--2---:R-:W2:Y:S03]  /*24960*/  LDL.LU R28, [R1+0xc18] ;  /* 0x000c1800011c7983 */ /* 0x004ea60000300800 */
[----:B-1----:R-:W2:Y:S01]  /*24970*/  LDL.LU R2, [R1+0xbec] ;  /* 0x000bec0001027983 */ /* 0x002ea20000300800 */
[----:B------:R-:W-:-:S05]  /*24980*/  IADD3 R29, P4, R29, UR8, RZ ;  /* 0x000000081d1d7c10 */ /* 0x000fca000ff9e0ff */
[----:B------:R0:W-:Y:S04]  /*24990*/  STL [R1+0xc5c], R29 ;  /* 0x000c5c1d01007387 */ /* 0x0001e80000100800 */
[----:B0-----:R-:W2:Y:S01]  /*249a0*/  LDL.LU R29, [R1+0xc10] ;  /* 0x000c1000011d7983 */ /* 0x001ea20000300800 */
[----:B------:R-:W-:Y:S01]  /*249b0*/  IADD3.X R0, R0, UR5, RZ, P5, !PT ;  /* 0x0000000500007c10 */ /* 0x000fe2000affe4ff */
[----:B------:R-:W-:Y:S01]  /*249c0*/  IADD3 R7, P5, R7, UR8, RZ ;  /* 0x0000000807077c10 */ /* 0x000fe2000ffbe0ff */
[----:B------:R-:W-:-:S03]  /*249d0*/  IADD3.X R6, R6, UR5, RZ, P6, !PT ;  /* 0x0000000506067c10 */ /* 0x000fc6000b7fe4ff */
[----:B------:R-:W-:Y:S01]  /*249e0*/  STL [R1+0xc80], R0 ;  /* 0x000c800001007387 */ /* 0x000fe20000100800 */
[----:B------:R-:W-:Y:S02]  /*249f0*/  STL [R1+0xc54], R7 ;  /* 0x000c540701007387 */ /* 0x000fe40000100800 */
[----:B------:R-:W-:Y:S01]  /*24a00*/  STL [R1+0xc78], R6 ;  /* 0x000c780601007387 */ /* 0x000fe20000100800 */
[----:B----4-:R-:W-:Y:S02]  /*24a10*/  IADD3 R24, P6, R24, UR8, RZ ;  /* 0x0000000818187c10 */ /* 0x010fe4000ffde0ff */
[----:B------:R-:W-:Y:S01]  /*24a20*/  IADD3.X R25, R25, UR5, RZ, P1, !PT ;  /* 0x0000000519197c10 */ /* 0x000fe20008ffe4ff */
[----:B------:R-:W-:Y:S01]  /*24a30*/  IADD3 R26, P1, R26, UR8, RZ ;  /* 0x000000081a1a7c10 */ /* 0x000fe2000ff3e0ff */
[----:B------:R-:W-:Y:S01]  /*24a40*/  IADD3.X R27, R27, UR5, RZ, P2, !PT ;  /* 0x000000051b1b7c10 */ /* 0x000fe200097fe4ff */
        /* <DEDUP_REMOVED lines=22> */
[----:B------:R-:W-:Y:S01]  /*24bb0*/  IADD3 R15, P1, R15, UR8, RZ ;  /* 0x000000080f0f7c10 */ /* 0x000fe2000ff3e0ff */
[----:B------:R-:W-:Y:S02]  /*24bc0*/  STL [R1+0xc48], R12 ;  /* 0x000c480c01007387 */ /* 0x000fe40000100800 */
[----:B------:R-:W-:Y:S01]  /*24bd0*/  STL [R1+0xc1c], R13 ;  /* 0x000c1c0d01007387 */ /* 0x000fe20000100800 */
[----:B------:R-:W-:Y:S01]  /*24be0*/  IADD3 R16, P2, R16, UR8, RZ ;  /* 0x0000000810107c10 */ /* 0x000fe2000ff5e0ff */
[----:B------:R0:W-:Y:S01]  /*24bf0*/  STL [R1+0xc38], R22 ;  /* 0x000c381601007387 */ /* 0x0001e20000100800 */
[----:B------:R-:W-:Y:S01]  /*24c00*/  IADD3.X R17, R17, UR5, RZ, P3, !PT ;  /* 0x0000000511117c10 */ /* 0x000fe20009ffe4ff */
[----:B------:R-:W-:Y:S01]  /*24c10*/  STL [R1+0xc40], R14 ;  /* 0x000c400e01007387 */ /* 0x000fe20000100800 */
[----:B------:R-:W-:Y:S01]  /*24c20*/  IADD3 R18, P3, R18, UR8, RZ ;  /* 0x0000000812127c10 */ /* 0x000fe2000ff7e0ff */
[----:B0-----:R-:W4:Y:S01]  /*24c30*/  LDL.LU R22, [R1+0xbe4] ;  /* 0x000be40001167983 */ /* 0x001f220000300800 */
[----:B---3--:R-:W-:Y:S01]  /*24c40*/  IADD3.X R19, R19, UR5, RZ, P4, !PT ;  /* 0x0000000513137c10 */ /* 0x008fe2000a7fe4ff */
[----:B------:R-:W-:Y:S01]  /*24c50*/  STL [R1+0xc14], R15 ;  /* 0x000c140f01007387 */ /* 0x000fe20000100800 */
[----:B------:R-:W-:Y:S01]  /*24c60*/  IADD3 R20, P4, R20, UR8, RZ ;  /* 0x0000000814147c10 */ /* 0x000fe2000ff9e0ff */
[----:B------:R-:W-:Y:S01]  /*24c70*/  STL [R1+0xc0c], R16 ;  /* 0x000c0c1001007387 */ /* 0x000fe20000100800 */
[----:B------:R-:W-:Y:S01]  /*24c80*/  IADD3.X R21, R21, UR5, RZ, P5, !PT ;  /* 0x0000000515157c10 */ /* 0x000fe2000affe4ff */
[----:B------:R-:W-:Y:S01]  /*24c90*/  STL [R1+0xc30], R17 ;  /* 0x000c301101007387 */ /* 0x000fe20000100800 */
[----:B------:R-:W-:Y:S01]  /*24ca0*/  IADD3 R23, P5, R23, UR8, RZ ;  /* 0x0000000817177c10 */ /* 0x000fe2000ffbe0ff */
[----:B------:R-:W-:Y:S01]  /*24cb0*/  STL [R1+0xc04], R18 ;  /* 0x000c041201007387 */ /* 0x000fe20000100800 */
[----:B------:R-:W-:Y:S01]  /*24cc0*/  STL [R1+0xc28], R19 ;  /* 0x000c281301007387 */ /* 0x000fe20000100800 */
[----:B--2---:R-:W-:Y:S01]  /*24cd0*/  IADD3.X R28, R28, UR5, RZ, P6, !PT ;  /* 0x000000051c1c7c10 */ /* 0x004fe2000b7fe4ff */
[----:B------:R-:W-:Y:S01]  /*24ce0*/  STL [R1+0xbfc], R20 ;  /* 0x000bfc1401007387 */ /* 0x000fe20000100800 */
[----:B------:R-:W-:Y:S01]  /*24cf0*/  IADD3 R2, P6, R2, UR8, RZ ;  /* 0x0000000802027c10 */ /* 0x000fe2000ffde0ff */
[----:B------:R-:W-:Y:S01]  /*24d00*/  STL [R1+0xc20], R21 ;  /* 0x000c201501007387 */ /* 0x000fe20000100800 */
[----:B------:R0:W-:Y:S03]  /*24d10*/  STL [R1+0xbf4], R23 ;  /* 0x000bf41701007387 */ /* 0x0001e60000100800 */
[----:B0-----:R-:W2:Y:S01]  /*24d20*/  LDL.LU R23, [R1+0xc08] ;  /* 0x000c080001177983 */ /* 0x001ea20000300800 */
[----:B------:R0:W-:Y:S02]  /*24d30*/  STL [R1+0xc18], R28 ;  /* 0x000c181c01007387 */ /* 0x0001e40000100800 */
[----:B------:R-:W3:Y:S02]  /*24d40*/  LDL.LU R0, [R1+0xbdc] ;  /* 0x000bdc0001007983 */ /* 0x000ee40000300800 */
[----:B------:R1:W-:Y:S01]  /*24d50*/  STL [R1+0xbec], R2 ;  /* 0x000bec0201007387 */ /* 0x0003e20000100800 */
[----:B------:R-:W3:Y:S01]  /*24d60*/  LDL.LU R6, [R1+0xc00] ;  /* 0x000c000001067983 */ /* 0x000ee20000300800 */
[----:B------:R-:W-:Y:S01]  /*24d70*/  IADD3.X R29, R29, UR5, RZ, P1, !PT ;  /* 0x000000051d1d7c10 */ /* 0x000fe20008ffe4ff */
[----:B------:R-:W3:Y:S04]  /*24d80*/  LDL.LU R7, [R1+0xbd4] ;  /* 0x000bd40001077983 */ /* 0x000ee80000300800 */
[----:B------:R1:W-:Y:S01]  /*24d90*/  STL [R1+0xc10], R29 ;  /* 0x000c101d01007387 */ /* 0x0003e20000100800 */
[----:B------:R-:W3:Y:S02]  /*24da0*/  LDL.LU R4, [R1+0xbf8] ;  /* 0x000bf80001047983 */ /* 0x000ee40000300800 */
[----:B------:R-:W3:Y:S02]  /*24db0*/  LDL.LU R3, [R1+0xbcc] ;  /* 0x000bcc0001037983 */ /* 0x000ee40000300800 */
[----:B------:R-:W3:Y:S01]  /*24dc0*/  LDL.LU R8, [R1+0xbf0] ;  /* 0x000bf00001087983 */ /* 0x000ee20000300800 */
[----:B------:R-:W3:Y:S01]  /*24dd0*/  LDL.LU R5, [R1+0xbc4] ;  /* 0x000bc40001057983 */ /* 0x000ee20000300800 */
[----:B0-----:R-:W3:Y:S02]  /*24de0*/  LDL.LU R28, [R1+0xbe8] ;  /* 0x000be800011c7983 */ /* 0x001ee40000300800 */
[----:B-1----:R-:W3:Y:S01]  /*24df0*/  LDL.LU R2, [R1+0xbbc] ;  /* 0x000bbc0001027983 */ /* 0x002ee20000300800 */
        /* <DEDUP_REMOVED lines=22> */
[----:B---3--:R-:W-:Y:S02]  /*24f60*/  IADD3 R0, P2, R0, UR8, RZ ;  /* 0x0000000800007c10 */ /* 0x008fe4000ff5e0ff */
[----:B------:R-:W-:Y:S01]  /*24f70*/  IADD3.X R6, R6, UR5, RZ, P3, !PT ;  /* 0x0000000506067c10 */ /* 0x000fe20009ffe4ff */
[----:B------:R0:W-:Y:S01]  /*24f80*/  STL [R1+0xc08], R23 ;  /* 0x000c081701007387 */ /* 0x0001e20000100800 */
[----:B------:R-:W-:Y:S02]  /*24f90*/  IADD3 R7, P3, R7, UR8, RZ ;  /* 0x0000000807077c10 */ /* 0x000fe4000ff7e0ff */
[----:B------:R-:W-:Y:S01]  /*24fa0*/  IADD3.X R4, R4, UR5, RZ, P4, !PT ;  /* 0x0000000504047c10 */ /* 0x000fe2000a7fe4ff */
[----:B0-----:R-:W2:Y:S01]  /*24fb0*/  LDL.LU R23, [R1+0xb78] ;  /* 0x000b780001177983 */ /* 0x001ea20000300800 */
[----:B------:R0:W-:Y:S01]  /*24fc0*/  STL [R1+0xbdc], R0 ;  /* 0x000bdc0001007387 */ /* 0x0001e20000100800 */
[----:B------:R-:W-:Y:S02]  /*24fd0*/  IADD3 R3, P4, R3, UR8, RZ ;  /* 0x0000000803037c10 */ /* 0x000fe4000ff9e0ff */
[----:B------:R-:W-:Y:S01]  /*24fe0*/  IADD3.X R8, R8, UR5, RZ, P5, !PT ;  /* 0x0000000508087c10 */ /* 0x000fe2000affe4ff */
[----:B------:R-:W-:Y:S01]  /*24ff0*/  IADD3 R5, P5, R5, UR8, RZ ;  /* 0x0000000805057c10 */ /* 0x000fe2000ffbe0ff */
[----:B0-----:R0:W5:Y:S01]  /*25000*/  LDL.LU R0, [R1+0xdb8] ;  /* 0x000db80001007983 */ /* 0x0011620000300800 */
[----:B------:R1:W-:Y:S01]  /*25010*/  STL [R1+0xc00], R6 ;  /* 0x000c000601007387 */ /* 0x0003e20000100800 */
[----:B------:R-:W-:Y:S01]  /*25020*/  IADD3.X R28, R28, UR5, RZ, P6, !PT ;  /* 0x000000051c1c7c10 */ /* 0x000fe2000b7fe4ff */
[----:B------:R-:W-:Y:S01]  /*25030*/  IADD3 R2, P6, R2, UR8, RZ ;  /* 0x0000000802027c10 */ /* 0x000fe2000ffde0ff */
[----:B-1----:R0:W5:Y:S01]  /*25040*/  LDL.LU R6, [R1+0xdb4] ;  /* 0x000db40001067983 */ /* 0x0021620000300800 */
[----:B------:R1:W-:Y:S01]  /*25050*/  STL [R1+0xbd4], R7 ;  /* 0x000bd40701007387 */ /* 0x0003e20000100800 */
[----:B------:R-:W-:-:S02]  /*25060*/  IADD3.X R29, R29, UR5, RZ, P1, !PT ;  /* 0x000000051d1d7c10 */ /* 0x000fc40008ffe4ff */
[----:B-1----:R0:W5:Y:S01]  /*25070*/  LDL.LU R7, [R1+0xdb0] ;  /* 0x000db00001077983 */ /* 0x0021620000300800 */
[----:B------:R1:W-:Y:S03]  /*25080*/  STL [R1+0xbf8], R4 ;  /* 0x000bf80401007387 */ /* 0x0003e60000100800 */
[----:B-1----:R-:W3:Y:S01]  /*25090*/  LDL.LU R4, [R1+0xdac] ;  /* 0x000dac0001047983 */ /* 0x002ee20000300800 */
[----:B------:R1:W-:Y:S03]  /*250a0*/  STL [R1+0xbcc], R3 ;  /* 0x000bcc0301007387 */ /* 0x0003e60000100800 */
[----:B-1----:R-:W2:Y:S01]  /*250b0*/  LDL.LU R3, [R1+0xda8] ;  /* 0x000da80001037983 */ /* 0x002ea20000300800 */
[----:B------:R1:W-:Y:S03]  /*250c0*/  STL [R1+0xbf0], R8 ;  /* 0x000bf00801007387 */ /* 0x0003e60000100800 */
[----:B-1----:R-:W2:Y:S01]  /*250d0*/  LDL.LU R8, [R1+0xda4] ;  /* 0x000da40001087983 */ /* 0x002ea20000300800 */
[----:B------:R1:W-:Y:S03]  /*250e0*/  STL [R1+0xbc4], R5 ;  /* 0x000bc40501007387 */ /* 0x0003e60000100800 */
[----:B-1----:R-:W2:Y:S01]  /*250f0*/  LDL.LU R5, [R1+0xda0] ;  /* 0x000da00001057983 */ /* 0x002ea20000300800 */
[----:B------:R1:W-:Y:S03]  /*25100*/  STL [R1+0xbe8], R28 ;  /* 0x000be81c01007387 */ /* 0x0003e60000100800 */
[----:B-1----:R0:W5:Y:S01]  /*25110*/  LDL.LU R28, [R1+0xd9c] ;  /* 0x000d9c00011c7983 */ /* 0x0021620000300800 */
[----:B------:R1:W-:Y:S03]  /*25120*/  STL [R1+0xbbc], R2 ;  /* 0x000bbc0201007387 */ /* 0x0003e60000100800 */
[----:B-1----:R0:W5:Y:S01]  /*25130*/  LDL.LU R2, [R1+0xd98] ;  /* 0x000d980001027983 */ /* 0x0021620000300800 */
[----:B------:R1:W-:Y:S03]  /*25140*/  STL [R1+0xbe0], R29 ;  /* 0x000be01d01007387 */ /* 0x0003e60000100800 */
[----:B-1----:R-:W2:Y:S01]  /*25150*/  LDL.LU R29, [R1+0xd94] ;  /* 0x000d9400011d7983 */ /* 0x002ea20000300800 */
[----:B------:R-:W-:-:S02]  /*25160*/  IADD3 R24, P1, R24, UR8, RZ ;  /* 0x0000000818187c10 */ /* 0x000fc4000ff3e0ff */
        /* <DEDUP_REMOVED lines=9> */
[----:B------:R-:W-:Y:S01]  /*25200*/  STL [R1+0xbd0], R27 ;  /* 0x000bd01b01007387 */ /* 0x000fe20000100800 */
[----:B------:R-:W-:Y:S01]  /*25210*/  IADD3.X R12, R12, UR5, RZ, P5, !PT ;  /* 0x000000050c0c7c10 */ /* 0x000fe2000affe4ff */
[----:B------:R-:W-:Y:S01]  /*25220*/  STL [R1+0xba4], R9 ;  /* 0x000ba40901007387 */ /* 0x000fe20000100800 */
[----:B------:R-:W-:Y:S01]  /*25230*/  STL [R1+0xbc8], R10 ;  /* 0x000bc80a01007387 */ /* 0x000fe20000100800 */
[----:B------:R-:W-:Y:S01]  /*25240*/  STL [R1+0xb9c], R11 ;  /* 0x000b9c0b01007387 */ /* 0x000fe20000100800 */
[----:B--2---:R-:W-:-:S05]  /*25250*/  IADD3.X R29, R29, UR5, RZ, P6, !PT ;  /* 0x000000051d1d7c10 */ /* 0x004fca000b7fe4ff */
[----:B------:R1:W-:Y:S01]  /*25260*/  STL [R1+0xbb8], R29 ;  /* 0x000bb81d01007387 */ /* 0x0003e20000100800 */
[----:B------:R-:W-:Y:S03]  /*25270*/  STL [R1+0xbc0], R12 ;  /* 0x000bc00c01007387 */ /* 0x000fe60000100800 */
[----:B-1----:R-:W2:Y:S01]  /*25280*/  LDL.LU R29, [R1+0xd90] ;  /* 0x000d9000011d7983 */ /* 0x002ea20000300800 */
[----:B------:R-:W-:Y:S02]  /*25290*/  IADD3 R13, P5, R13, UR8, RZ ;  /* 0x000000080d0d7c10 */ /* 0x000fe4000ffbe0ff */
[----:B------:R-:W-:Y:S02]  /*252a0*/  IADD3 R14, P6, R14, UR8, RZ ;  /* 0x000000080e0e7c10 */ /* 0x000fe4000ffde0ff */
[----:B------:R-:W-:Y:S01]  /*252b0*/  IADD3.X R15, R15, UR5, RZ, P1, !PT ;  /* 0x000000050f0f7c10 */ /* 0x000fe20008ffe4ff */
[----:B------:R-:W-:Y:S01]  /*252c0*/  IADD3 R16, P1, R16, UR8, RZ ;  /* 0x0000000810107c10 */ /* 0x000fe2000ff3e0ff */
[----:B----4-:R-:W-:Y:S01]  /*252d0*/  IADD3.X R17, R17, UR5, RZ, P2, !PT ;  /* 0x0000000511117c10 */ /* 0x010fe200097fe4ff */
[----:B------:R-:W-:Y:S01]  /*252e0*/  STL [R1+0xb94], R13 ;  /* 0x000b940d01007387 */ /* 0x000fe20000100800 */
[----:B------:R-:W-:Y:S01]  /*252f0*/  IADD3 R18, P2, R18, UR8, RZ ;  /* 0x0000000812127c10 */ /* 0x000fe2000ff5e0ff */
[----:B------:R-:W-:Y:S01]  /*25300*/  STL [R1+0xb8c], R14 ;  /* 0x000b8c0e01007387 */ /* 0x000fe20000100800 */
[----:B------:R-:W-:Y:S01]  /*25310*/  IADD3.X R19, R19, UR5, RZ, P3, !PT ;  /* 0x0000000513137c10 */ /* 0x000fe20009ffe4ff */
[----:B------:R-:W-:Y:S01]  /*25320*/  STL [R1+0xbb0], R15 ;  /* 0x000bb00f01007387 */ /* 0x000fe20000100800 */
[----:B------:R-:W-:Y:S01]  /*25330*/  IADD3.X R20, R20, UR5, RZ, P4, !PT ;  /* 0x0000000514147c10 */ /* 0x000fe2000a7fe4ff */
[----:B------:R-:W-:Y:S02]  /*25340*/  STL [R1+0xb84], R16 ;  /* 0x000b841001007387 */ /* 0x000fe40000100800 */
[----:B------:R-:W-:Y:S01]  /*25350*/  STL [R1+0xba8], R17 ;  /* 0x000ba81101007387 */ /* 0x000fe20000100800 */
[----:B------:R-:W-:Y:S01]  /*25360*/  STL [R1+0xb7c], R18 ;  /* 0x000b7c1201007387 */ /* 0x000fe20000100800 */
[----:B------:R-:W-:Y:S02]  /*25370*/  STL [R1+0xba0], R19 ;  /* 0x000ba01301007387 */ /* 0x000fe40000100800 */
[----:B------:R-:W-:Y:S01]  /*25380*/  STL [R1+0xb98], R20 ;  /* 0x000b981401007387 */ /* 0x000fe20000100800 */
[----:B------:R-:W-:Y:S01]  /*25390*/  IADD3.X R21, R21, UR5, RZ, P5, !PT ;  /* 0x0000000515157c10 */ /* 0x000fe2000affe4ff */
[----:B------:R-:W-:Y:S01]  /*253a0*/  IMAD.MOV.U32 R10, RZ, RZ, R5 ;  /* 0x000000ffff0a7224 */ /* 0x000fe200078e0005 */
[----:B------:R-:W-:Y:S01]  /*253b0*/  IADD3.X R22, R22, UR5, RZ, P6, !PT ;  /* 0x0000000516167c10 */ /* 0x000fe2000b7fe4ff */
[----:B---3--:R-:W-:-:S02]  /*253c0*/  IMAD.MOV.U32 R5, RZ, RZ, R4 ;  /* 0x000000ffff057224 */ /* 0x008fc400078e0004 */
[----:B------:R-:W-:Y:S01]  /*253d0*/  IMAD.MOV.U32 R4, RZ, RZ, R8 ;  /* 0x000000ffff047224 */ /* 0x000fe200078e0008 */
[----:B------:R-:W-:Y:S01]  /*253e0*/  IADD3.X R23, R23, UR5, RZ, P2, !PT ;  /* 0x0000000517177c10 */ /* 0x000fe200097fe4ff */
[----:B------:R-:W-:Y:S01]  /*253f0*/  IMAD.MOV.U32 R11, RZ, RZ, R3 ;  /* 0x000000ffff0b7224 */ /* 0x000fe200078e0003 */
[----:B--2---:R-:W-:-:S05]  /*25400*/  IADD3.X R29, R29, UR5, RZ, P1, !PT ;  /* 0x000000051d1d7c10 */ /* 0x004fca0008ffe4ff */
[----:B------:R1:W-:Y:S01]  /*25410*/  STL [R1+0xb80], R29 ;  /* 0x000b801d01007387 */ /* 0x0003e20000100800 */
[----:B------:R0:W-:Y:S02]  /*25420*/  STL [R1+0xb90], R21 ;  /* 0x000b901501007387 */ /* 0x0001e40000100800 */
[----:B------:R0:W-:Y:S02]  /*25430*/  STL [R1+0xb88], R22 ;  /* 0x000b881601007387 */ /* 0x0001e40000100800 */
[----:B------:R0:W-:Y:S01]  /*25440*/  STL.64 [R1+0x740], R4 ;  /* 0x0007400401007387 */ /* 0x0001e20000100a00 */
[----:B-1----:R-:W1:Y:S04]  /*25450*/  S2R R29, SR_TID.X ;  /* 0x00000000001d7919 */ /* 0x002e680000002100 */
[----:B------:R0:W-:Y:S01]  /*25460*/  STL [R1+0xb78], R23 ;  /* 0x000b781701007387 */ /* 0x0001e20000100800 */
[----:B------:R0:W-:Y:S01]  /*25470*/  STL.64 [R1+0x748], R10 ;  /* 0x0007480a01007387 */ /* 0x0001e20000100a00 */
[----:B-1----:R-:W-:-:S05]  /*25480*/  LOP3.LUT R29, R29, 0x7f, RZ, 0xc0, !PT ;  /* 0x0000007f1d1d7812 */ /* 0x002fca00078ec0ff */
[----:B------:R-:W-:Y:S01]  /*25490*/  IMAD.SHL.U32 R29, R29, 0x2, RZ ;  /* 0x000000021d1d7824 */ /* 0x000fe200078e00ff */
[----:B0-----:R-:W-:Y:S01]  /*254a0*/  @!P0 CALL.REL.NOINC `(.L_x_2) ;  /* 0x0000001000008944 */ /* 0x001fe20003c00000 */
[----:B------:R-:W-:Y:S05]  /*254b0*/  BRA `(.L_x_3) ;  /* 0xfffe4bb000007947 */ /* 0x000fea000383ffff */
.L_x_2:
[----:B-----5:R-:W2:Y:S04]  /*254c0*/  LDL.LU R2, [R1+0x168] ;  /* 0x0001680001027983 */ /* 0x020ea80000300800 */
[----:B--2---:R0:W-:Y:S04]  /*254d0*/  STL [R1+0xf38], R2 ;  /* 0x000f380201007387 */ /* 0x0041e80000100800 */
[----:B0-----:R-:W2:Y:S04]  /*254e0*/  LDL.LU R2, [R1+0x498] ;  /* 0x0004980001027983 */ /* 0x001ea80000300800 */
        /* <DEDUP_REMOVED lines=31> */
[----:B------:R-:W2:Y:S01]  /*256e0*/  LDL.LU R28, [R1+0x17c] ;  /* 0x00017c00011c7983 */ /* 0x000ea20000300800 */
[----:B0-----:R-:W-:-:S03]  /*256f0*/  IMAD.MOV.U32 R2, RZ, RZ, R7 ;  /* 0x000000ffff027224 */ /* 0x001fc600078e0007 */
        /* <DEDUP_REMOVED lines=35> */
[----:B------:R-:W2:Y:S04]  /*25930*/  LDL.LU R29, [R1+0x178] ;  /* 0x00017800011d7983 */ /* 0x000ea80000300800 */
[----:B------:R-:W3:Y:S04]  /*25940*/  LDL.LU R0, [R1+0x18c] ;  /* 0x00018c0001007983 */ /* 0x000ee80000300800 */
[----:B------:R-:W3:Y:S04]  /*25950*/  LDL.LU R8, [R1+0x188] ;  /* 0x0001880001087983 */ /* 0x000ee80000300800 */
[----:B------:R-:W4:Y:S04]  /*25960*/  LDL.LU R4, [R1+0x494] ;  /* 0x0004940001047983 */ /* 0x000f280000300800 */
[----:B------:R-:W4:Y:S04]  /*25970*/  LDL.LU R5, [R1+0x490] ;  /* 0x0004900001057983 */ /* 0x000f280000300800 */
[----:B------:R-:W2:Y:S01]  /*25980*/  LDL.LU R3, [R1+0x164] ;  /* 0x0001640001037983 */ /* 0x000ea20000300800 */
[----:B0-----:R-:W-:-:S03]  /*25990*/  IMAD.MOV.U32 R28, RZ, RZ, R6 ;  /* 0x000000ffff1c7224 */ /* 0x001fc600078e0006 */
[----:B------:R-:W2:Y:S04]  /*259a0*/  LDL.LU R24, [R1+0x160] ;  /* 0x0001600001187983 */ /* 0x000ea80000300800 */
        /* <DEDUP_REMOVED lines=12> */
[----:B------:R-:W2:Y:S01]  /*25a70*/  LDL.LU R16, [R1+0x384] ;  /* 0x0003840001107983 */ /* 0x000ea20000300800 */
[----:B------:R-:W-:-:S03]  /*25a80*/  F2FP.PACK_AB R2, R28, R2 ;  /* 0x000000021c02723e */ /* 0x000fc600000000ff */
        /* <DEDUP_REMOVED lines=8> */
[----:B------:R0:W-:Y:S04]  /*25b10*/  STL [R1+0x26c], R2 ;  /* 0x00026c0201007387 */ /* 0x0001e80000100800 */
[----:B0-----:R-:W2:Y:S02]  /*25b20*/  LDL.LU R2, [R1+0xfb8] ;  /* 0x000fb80001027983 */ /* 0x001ea40000300800 */
[----:B--2---:R-:W-:-:S02]  /*25b30*/  F2FP.PACK_AB R2, R28, R2 ;  /* 0x000000021c02723e */ /* 0x004fc400000000ff */
        /* <DEDUP_REMOVED lines=64> */
[----:B------:R-:W2:Y:S01]  /*25f40*/  LDL.LU R28, [R1+0xf34] ;  /* 0x000f3400011c7983 */ /* 0x000ea20000300800 */
[----:B---3--:R-:W-:-:S03]  /*25f50*/  F2FP.PACK_AB R0, R0, R8 ;  /* 0x000000080000723e */ /* 0x008fc600000000ff */
[----:B------:R4:W-:Y:S01]  /*25f60*/  STL [R1+0x1b8], R2 ;  /* 0x0001b80201007387 */ /* 0x0009e20000100800 */
[----:B------:R-:W-:Y:S02]  /*25f70*/  F2FP.PACK_AB R3, R3, R24 ;  /* 0x000000180303723e */ /* 0x000fe400000000ff */
[----:B----4-:R-:W-:Y:S02]  /*25f80*/  F2FP.PACK_AB R2, R4, R5 ;  /* 0x000000050402723e */ /* 0x010fe400000000ff */
[----:B--2---:R-:W-:-:S05]  /*25f90*/  F2FP.PACK_AB R28, R28, R29 ;  /* 0x0000001d1c1c723e */ /* 0x004fca00000000ff */
[----:B------:R-:W-:Y:S04]  /*25fa0*/  STL [R1+0x1b4], R28 ;  /* 0x0001b41c01007387 */ /* 0x000fe80000100800 */
[----:B------:R0:W-:Y:S04]  /*25fb0*/  STL [R1+0x1b0], R0 ;  /* 0x0001b00001007387 */ /* 0x0001e80000100800 */
[----:B------:R1:W-:Y:S01]  /*25fc0*/  STL [R1+0x16c], R2 ;  /* 0x00016c0201007387 */ /* 0x0003e20000100800 */
[----:B0-----:R-:W-:-:S03]  /*25fd0*/  F2FP.PACK_AB R0, R25, R26 ;  /* 0x0000001a1900723e */ /* 0x001fc600000000ff */
[----:B------:R0:W-:Y:S01]  /*25fe0*/  STL [R1+0x168], R3 ;  /* 0x0001680301007387 */ /* 0x0001e20000100800 */
[----:B-1----:R-:W-:-:S03]  /*25ff0*/  F2FP.PACK_AB R2, R27, R6 ;  /* 0x000000061b02723e */ /* 0x002fc600000000ff */
[----:B------:R1:W-:Y:S04]  /*26000*/  STL [R1+0x164], R0 ;  /* 0x0001640001007387 */ /* 0x0003e80000100800 */
[----:B------:R2:W-:Y:S01]  /*26010*/  STL [R1+0x160], R2 ;  /* 0x0001600201007387 */ /* 0x0005e20000100800 */
[----:B0-----:R-:W-:Y:S02]  /*26020*/  F2FP.PACK_AB R3, R7, R9 ;  /* 0x000000090703723e */ /* 0x001fe400000000ff */
[----:B-1----:R-:W-:-:S03]  /*26030*/  F2FP.PACK_AB R0, R10, R11 ;  /* 0x0000000b0a00723e */ /* 0x002fc600000000ff */
[----:B------:R0:W-:Y:S01]  /*26040*/  STL [R1+0x14c], R3 ;  /* 0x00014c0301007387 */ /* 0x0001e20000100800 */
[----:B--2---:R-:W-:-:S03]  /*26050*/  F2FP.PACK_AB R2, R12, R13 ;  /* 0x0000000d0c02723e */ /* 0x004fc600000000ff */
[----:B------:R1:W-:Y:S04]  /*26060*/  STL [R1+0x148], R0 ;  /* 0x0001480001007387 */ /* 0x0003e80000100800 */
[----:B------:R2:W-:Y:S01]  /*26070*/  STL [R1+0x144], R2 ;  /* 0x0001440201007387 */ /* 0x0005e20000100800 */
[----:B0-----:R-:W-:Y:S02]  /*26080*/  F2FP.PACK_AB R3, R14, R15 ;  /* 0x0000000f0e03723e */ /* 0x001fe400000000ff */
[----:B-1----:R-:W-:-:S03]  /*26090*/  F2FP.PACK_AB R0, R16, R17 ;  /* 0x000000111000723e */ /* 0x002fc600000000ff */
[----:B------:R-:W-:Y:S01]  /*260a0*/  STL [R1+0x140], R3 ;  /* 0x0001400301007387 */ /* 0x000fe20000100800 */
[----:B--2---:R-:W-:-:S03]  /*260b0*/  F2FP.PACK_AB R2, R18, R19 ;  /* 0x000000131202723e */ /* 0x004fc600000000ff */
[----:B------:R-:W-:Y:S04]  /*260c0*/  STL [R1+0x13c], R0 ;  /* 0x00013c0001007387 */ /* 0x000fe80000100800 */
[----:B------:R0:W-:Y:S04]  /*260d0*/  STL [R1+0x138], R2 ;  /* 0x0001380201007387 */ /* 0x0001e80000100800 */
[----:B0-----:R-:W2:Y:S01]  /*260e0*/  LDL.LU R2, [R1+0x1e8] ;  /* 0x0001e80001027983 */ /* 0x001ea20000300800 */
[----:B------:R-:W-:Y:S02]  /*260f0*/  F2FP.PACK_AB R3, R20, R21 ;  /* 0x000000151403723e */ /* 0x000fe400000000ff */
[----:B------:R-:W-:-:S03]  /*26100*/  F2FP.PACK_AB R0, R22, R23 ;  /* 0x000000171600723e */ /* 0x000fc600000000ff */
[----:B------:R-:W-:Y:S04]  /*26110*/  STL [R1+0x134], R3 ;  /* 0x0001340301007387 */ /* 0x000fe80000100800 */
[----:B--2---:R0:W-:Y:S04]  /*26120*/  STL [R1+0xeac], R2 ;  /* 0x000eac0201007387 */ /* 0x0041e80000100800 */
[----:B------:R-:W-:Y:S04]  /*26130*/  STL [R1+0x130], R0 ;  /* 0x0001300001007387 */ /* 0x000fe80000100800 */
        /* <DEDUP_REMOVED lines=33> */
[----:B------:R-:W3:Y:S04]  /*26350*/  LDL.LU R28, [R1+0x2dc] ;  /* 0x0002dc00011c7983 */ /* 0x000ee80000300800 */
[----:B---3--:R0:W-:Y:S04]  /*26360*/  STL [R1+0xea8], R28 ;  /* 0x000ea81c01007387 */ /* 0x0081e80000100800 */
[----:B0-----:R-:W3:Y:S04]  /*26370*/  LDL.LU R28, [R1+0x1ec] ;  /* 0x0001ec00011c7983 */ /* 0x001ee80000300800 */
        /* <DEDUP_REMOVED lines=33> */
[----:B0-----:R-:W2:Y:S04]  /*26590*/  LDL.LU R28, [R1+0x1ac] ;  /* 0x0001ac00011c7983 */ /* 0x001ea80000300800 */
[----:B------:R-:W3:Y:S04]  /*265a0*/  LDL.LU R29, [R1+0x2d8] ;  /* 0x0002d800011d7983 */ /* 0x000ee80000300800 */
[----:B------:R-:W4:Y:S04]  /*265b0*/  LDL.LU R0, [R1+0x2ec] ;  /* 0x0002ec0001007983 */ /* 0x000f280000300800 */
[----:B------:R-:W4:Y:S04]  /*265c0*/  LDL.LU R8, [R1+0x2e8] ;  /* 0x0002e80001087983 */ /* 0x000f280000300800 */
        /* <DEDUP_REMOVED lines=24> */
[----:B--2---:R-:W-:-:S03]  /*26750*/  F2FP.PACK_AB R2, R28, R2 ;  /* 0x000000021c02723e */ /* 0x004fc600000000ff */
        /* <DEDUP_REMOVED lines=69> */
[----:B----4-:R-:W-:-:S03]  /*26bb0*/  F2FP.PACK_AB R0, R0, R8 ;  /* 0x000000080000723e */ /* 0x010fc600000000ff */
[----:B------:R0:W-:Y:S01]  /*26bc0*/  STL [R1+0xe8], R2 ;  /* 0x0000e80201007387 */ /* 0x0001e20000100800 */
[----:B---3--:R-:W-:Y:S02]  /*26bd0*/  F2FP.PACK_AB R3, R3, R24 ;  /* 0x000000180303723e */ /* 0x008fe400000000ff */
[----:B0-----:R-:W-:Y:S02]  /*26be0*/  F2FP.PACK_AB R2, R4, R5 ;  /* 0x000000050402723e */ /* 0x001fe400000000ff */
        /* <DEDUP_REMOVED lines=197> */
[----:B--2---:R-:W-:-:S05]  /*27840*/  F2FP.PACK_AB R2, R28, R29 ;  /* 0x0000001d1c02723e */ /* 0x004fca00000000ff */
[----:B------:R0:W-:Y:S04]  /*27850*/  STL [R1+0x54], R2 ;  /* 0x0000540201007387 */ /* 0x0001e80000100800 */
[----:B------:R1:W-:Y:S01]  /*27860*/  STL [R1+0x50], R0 ;  /* 0x0000500001007387 */ /* 0x0003e20000100800 */
[----:B0-----:R-:W-:Y:S02]  /*27870*/  F2FP.PACK_AB R2, R3, R24 ;  /* 0x000000180302723e */ /* 0x001fe400000000ff */
[----:B------:R-:W-:Y:S02]  /*27880*/  F2FP.PACK_AB R3, R27, R6 ;  /* 0x000000061b03723e */ /* 0x000fe400000000ff */
[----:B-1----:R-:W-:Y:S01]  /*27890*/  F2FP.PACK_AB R0, R25, R26 ;  /* 0x0000001a1900723e */ /* 0x002fe200000000ff */
[----:B------:R-:W-:Y:S04]  /*278a0*/  STL [R1+0x4c], R4 ;  /* 0x00004c0401007387 */ /* 0x000fe80000100800 */
[----:B------:R0:W-:Y:S04]  /*278b0*/  STL [R1+0x48], R2 ;  /* 0x0000480201007387 */ /* 0x0001e80000100800 */
[----:B------:R1:W-:Y:S04]  /*278c0*/  STL [R1+0x44], R0 ;  /* 0x0000440001007387 */ /* 0x0003e80000100800 */
[----:B------:R2:W-:Y:S01]  /*278d0*/  STL [R1+0x40], R3 ;  /* 0x0000400301007387 */ /* 0x0005e20000100800 */
[----:B0-----:R-:W-:-:S02]  /*278e0*/  F2FP.PACK_AB R2, R7, R9 ;  /* 0x000000090702723e */ /* 0x001fc400000000ff */
[----:B-1----:R-:W-:-:S03]  /*278f0*/  F2FP.PACK_AB R0, R10, R11 ;  /* 0x0000000b0a00723e */ /* 0x002fc600000000ff */
[----:B------:R0:W-:Y:S01]  /*27900*/  STL [R1+0x3c], R2 ;  /* 0x00003c0201007387 */ /* 0x0001e20000100800 */
[----:B--2---:R-:W-:-:S03]  /*27910*/  F2FP.PACK_AB R3, R12, R13 ;  /* 0x0000000d0c03723e */ /* 0x004fc600000000ff */
[----:B------:R1:W-:Y:S04]  /*27920*/  STL [R1+0x38], R0 ;  /* 0x0000380001007387 */ /* 0x0003e80000100800 */
[----:B------:R2:W-:Y:S01]  /*27930*/  STL [R1+0x34], R3 ;  /* 0x0000340301007387 */ /* 0x0005e20000100800 */
[----:B0-----:R-:W-:Y:S02]  /*27940*/  F2FP.PACK_AB R2, R14, R15 ;  /* 0x0000000f0e02723e */ /* 0x001fe400000000ff */
[----:B-1----:R-:W-:-:S03]  /*27950*/  F2FP.PACK_AB R0, R16, R17 ;  /* 0x000000111000723e */ /* 0x002fc600000000ff */
[----:B------:R0:W-:Y:S01]  /*27960*/  STL [R1+0x30], R2 ;  /* 0x0000300201007387 */ /* 0x0001e20000100800 */
[----:B--2---:R-:W-:-:S03]  /*27970*/  F2FP.PACK_AB R3, R18, R19 ;  /* 0x000000131203723e */ /* 0x004fc600000000ff */
[----:B------:R1:W-:Y:S04]  /*27980*/  STL [R1+0x2c], R0 ;  /* 0x00002c0001007387 */ /* 0x0003e80000100800 */
[----:B------:R-:W-:Y:S04]  /*27990*/  STL [R1+0x28], R3 ;  /* 0x0000280301007387 */ /* 0x000fe80000100800 */
[----:B------:R-:W2:Y:S01]  /*279a0*/  LDL.LU R7, [R1+0x578] ;  /* 0x0005780001077983 */ /* 0x000ea20000300800 */
[----:B0-----:R-:W-:Y:S02]  /*279b0*/  F2FP.PACK_AB R2, R20, R21 ;  /* 0x000000151402723e */ /* 0x001fe400000000ff */
[----:B-1----:R-:W-:-:S03]  /*279c0*/  F2FP.PACK_AB R0, R22, R23 ;  /* 0x000000171600723e */ /* 0x002fc600000000ff */
        /* <DEDUP_REMOVED lines=38> */
[----:B---3--:R0:W-:Y:S04]  /*27c30*/  STL [R1+0xdd4], R5 ;  /* 0x000dd40501007387 */ /* 0x0081e80000100800 */
[----:B0-----:R-:W3:Y:S04]  /*27c40*/  LDL.LU R5, [R1+0x58c] ;  /* 0x00058c0001057983 */ /* 0x001ee80000300800 */
[----:B------:R-:W4:Y:S04]  /*27c50*/  LDL.LU R4, [R1+0x5c8] ;  /* 0x0005c80001047983 */ /* 0x000f280000300800 */
[----:B----4-:R0:W-:Y:S04]  /*27c60*/  STL [R1+0xdd0], R4 ;  /* 0x000dd00401007387 */ /* 0x0101e80000100800 */
[----:B0-----:R-:W4:Y:S04]  /*27c70*/  LDL.LU R4, [R1+0x59c] ;  /* 0x00059c0001047983 */ /* 0x001f280000300800 */
[----:B------:R-:W2:Y:S04]  /*27c80*/  LDL.LU R11, [R1+0x570] ;  /* 0x00057000010b7983 */ /* 0x000ea80000300800 */
[----:B--2---:R0:W-:Y:S04]  /*27c90*/  STL [R1+0xdcc], R11 ;  /* 0x000dcc0b01007387 */ /* 0x0041e80000100800 */
[----:B0-----:R-:W2:Y:S04]  /*27ca0*/  LDL.LU R11, [R1+0x5cc] ;  /* 0x0005cc00010b7983 */ /* 0x001ea80000300800 */
        /* <DEDUP_REMOVED lines=42> */
[----:B------:R-:W2:Y:S01]  /*27f50*/  LDL.LU R2, [R1+0x33c] ;  /* 0x00033c0001027983 */ /* 0x000ea20000300800 */
[----:B------:R-:W-:-:S03]  /*27f60*/  F2FP.PACK_AB R7, R6, R7 ;  /* 0x000000070607723e */ /* 0x000fc600000000ff */
[----:B--2---:R0:W-:Y:S04]  /*27f70*/  STL [R1+0xd90], R2 ;  /* 0x000d900201007387 */ /* 0x0041e80000100800 */
[----:B0-----:R-:W2:Y:S04]  /*27f80*/  LDL.LU R2, [R1+0x32c] ;  /* 0x00032c0001027983 */ /* 0x001ea80000300800 */
        /* <DEDUP_REMOVED lines=38> */
[----:B------:R0:W-:Y:S04]  /*281f0*/  STL [R1], R7 ;  /* 0x0000000701007387 */ /* 0x0001e80000100800 */
[----:B0-----:R-:W2:Y:S02]  /*28200*/  LDL.LU R7, [R1+0xddc] ;  /* 0x000ddc0001077983 */ /* 0x001ea40000300800 */
[----:B--2---:R-:W-:-:S02]  /*28210*/  F2FP.PACK_AB R7, R6, R7 ;  /* 0x000000070607723e */ /* 0x004fc400000000ff */
[----:B------:R-:W3:Y:S02]  /*28220*/  LDL.LU R6, [R1+0xdd8] ;  /* 0x000dd80001067983 */ /* 0x000ee40000300800 */
[----:B---3--:R-:W-:Y:S02]  /*28230*/  F2FP.PACK_AB R6, R5, R6 ;  /* 0x000000060506723e */ /* 0x008fe400000000ff */
[----:B------:R-:W4:Y:S02]  /*28240*/  LDL.LU R5, [R1+0xdd4] ;  /* 0x000dd40001057983 */ /* 0x000f240000300800 */
[----:B----4-:R-:W-:Y:S02]  /*28250*/  F2FP.PACK_AB R5, R4, R5 ;  /* 0x000000050405723e */ /* 0x010fe400000000ff */
[----:B------:R-:W2:Y:S02]  /*28260*/  LDL.LU R4, [R1+0xdd0] ;  /* 0x000dd00001047983 */ /* 0x000ea40000300800 */
[----:B--2---:R-:W-:-:S02]  /*28270*/  F2FP.PACK_AB R4, R11, R4 ;  /* 0x000000040b04723e */ /* 0x004fc400000000ff */
[----:B------:R-:W2:Y:S02]  /*28280*/  LDL.LU R11, [R1+0xdcc] ;  /* 0x000dcc00010b7983 */ /* 0x000ea40000300800 */
[----:B--2---:R-:W-:Y:S02]  /*28290*/  F2FP.PACK_AB R11, R10, R11 ;  /* 0x0000000b0a0b723e */ /* 0x004fe400000000ff */
[----:B------:R-:W2:Y:S02]  /*282a0*/  LDL.LU R10, [R1+0xdc8] ;  /* 0x000dc800010a7983 */ /* 0x000ea40000300800 */
[----:B--2---:R-:W-:Y:S02]  /*282b0*/  F2FP.PACK_AB R10, R9, R10 ;  /* 0x0000000a090a723e */ /* 0x004fe400000000ff */
        /* <DEDUP_REMOVED lines=26> */
[----:B------:R-:W2:Y:S01]  /*28460*/  LDL.LU R2, [R1+0xd90] ;  /* 0x000d900001027983 */ /* 0x000ea20000300800 */
[----:B------:R-:W-:Y:S02]  /*28470*/  F2FP.PACK_AB R27, R28, R27 ;  /* 0x0000001b1c1b723e */ /* 0x000fe400000000ff */
[----:B------:R-:W-:Y:S02]  /*28480*/  F2FP.PACK_AB R26, R29, R26 ;  /* 0x0000001a1d1a723e */ /* 0x000fe400000000ff */
[----:B------:R-:W-:Y:S02]  /*28490*/  F2FP.PACK_AB R25, R0, R25 ;  /* 0x000000190019723e */ /* 0x000fe400000000ff */
[----:B------:R-:W-:Y:S02]  /*284a0*/  F2FP.PACK_AB R24, R3, R24 ;  /* 0x000000180318723e */ /* 0x000fe400000000ff */
[----:B--2---:R-:W-:Y:S02]  /*284b0*/  F2FP.PACK_AB R20, R2, R20 ;  /* 0x000000140214723e */ /* 0x004fe400000000ff */
.L_x_1:
[----:B------:R-:W2:Y:S04]  /*284c0*/  LDL.LU R28, [R1+0xd8c] ;  /* 0x000d8c00011c7983 */ /* 0x000ea80000300800 */
[----:B------:R1:W-:Y:S04]  /*284d0*/  STL [R1+0xef0], R7 ;  /* 0x000ef00701007387 */ /* 0x0003e80000100800 */
[----:B------:R-:W3:Y:S04]  /*284e0*/  S2R R29, SR_TID.X ;  /* 0x00000000001d7919 */ /* 0x000ee80000002100 */
[----:B-1----:R-:W4:Y:S01]  /*284f0*/  LDL R7, [R1+0x75c] ;  /* 0x00075c0001077983 */ /* 0x002f220000100800 */
[----:B0--3--:R-:W-:-:S05]  /*28500*/  IMAD.SHL.U32 R0, R29, 0x200, RZ ;  /* 0x000002001d007824 */ /* 0x009fca00078e00ff */
[----:B------:R-:W-:Y:S01]  /*28510*/  LOP3.LUT R0, R0, 0x3000, RZ, 0xc0, !PT ;  /* 0x0000300000007812 */ /* 0x000fe200078ec0ff */
[----:B------:R-:W-:Y:S03]  /*28520*/  BAR.SYNC.DEFER_BLOCKING 0x0 ;  /* 0x0000000000007b1d */ /* 0x000fe60000010000 */
[----:B--2---:R-:W-:Y:S01]  /*28530*/  LOP3.LUT R0, R0, 0x60, R28, 0xf8, !PT ;  /* 0x0000006000007812 */ /* 0x004fe200078ef81c */
[----:B------:R-:W-:-:S05]  /*28540*/  IMAD.SHL.U32 R28, R29, 0x4, RZ ;  /* 0x000000041d1c7824 */ /* 0x000fca00078e00ff */
[----:B------:R-:W-:Y:S02]  /*28550*/  LOP3.LUT R0, R0, 0x170, R28, 0x78, !PT ;  /* 0x0000017000007812 */ /* 0x000fe400078e781c */
[C---:B----4-:R-:W-:Y:S02]  /*28560*/  IADD3 R2, R7.reuse, 0x1, RZ ;  /* 0x0000000107027810 */ /* 0x050fe40007ffe0ff */
[----:B------:R-:W-:Y:S02]  /*28570*/  IADD3 R3, R7, 0x2, RZ ;  /* 0x0000000207037810 */ /* 0x000fe40007ffe0ff */
[----:B------:R-:W-:Y:S01]  /*28580*/  ISETP.GE.AND P3, PT, R2, c[0x0][0x17c], PT ;  /* 0x00005f0002007a0c */ /* 0x000fe20003f66270 */
[----:B------:R-:W-:Y:S01]  /*28590*/  IMAD.SHL.U32 R2, R29, 0x40, RZ ;  /* 0x000000401d027824 */ /* 0x000fe200078e00ff */
[----:B------:R-:W-:Y:S01]  /*285a0*/  ISETP.GE.AND P1, PT, R3, c[0x0][0x17c], PT ;  /* 0x00005f0003007a0c */ /* 0x000fe20003f26270 */
[----:B------:R-:W-:Y:S01]  /*285b0*/  IMAD.SHL.U32 R29, R29, 0x800, RZ ;  /* 0x000008001d1d7824 */ /* 0x000fe200078e00ff */
[----:B------:R-:W-:-:S02]  /*285c0*/  IADD3 R3, R7, 0x4, RZ ;  /* 0x0000000407037810 */ /* 0x000fc40007ffe0ff */
[----:B------:R-:W-:Y:S02]  /*285d0*/  LOP3.LUT R28, R2, 0x800, RZ, 0xc0, !PT ;  /* 0x00000800021c7812 */ /* 0x000fe400078ec0ff */
[----:B------:R-:W-:Y:S02]  /*285e0*/  IADD3 R2, R7, 0x3, RZ ;  /* 0x0000000307027810 */ /* 0x000fe40007ffe0ff */
[----:B------:R-:W2:Y:S01]  /*285f0*/  LDL.LU R7, [R1+0xef0] ;  /* 0x000ef00001077983 */ /* 0x000ea20000300800 */
[----:B------:R-:W-:Y:S01]  /*28600*/  IMAD.IADD R0, R28, 0x1, R0 ;  /* 0x000000011c007824 */ /* 0x000fe200078e0200 */
[----:B------:R-:W-:Y:S02]  /*28610*/  LOP3.LUT R29, R29, 0x3000, RZ, 0xc0, !PT ;  /* 0x000030001d1d7812 */ /* 0x000fe400078ec0ff */
[----:B------:R-:W-:Y:S01]  /*28620*/  STL [R1+0xdfc], R27 ;  /* 0x000dfc1b01007387 */ /* 0x000fe20000100800 */
[----:B------:R-:W-:Y:S02]  /*28630*/  ISETP.GE.AND P6, PT, R3, c[0x0][0x17c], PT ;  /* 0x00005f0003007a0c */ /* 0x000fe40003fc6270 */
[----:B------:R-:W-:Y:S01]  /*28640*/  ISETP.GE.AND P0, PT, R2, c[0x0][0x17c], PT ;  /* 0x00005f0002007a0c */ /* 0x000fe20003f06270 */
[----:B------:R-:W-:Y:S04]  /*28650*/  STL [R1+0xeac], R26 ;  /* 0x000eac1a01007387 */ /* 0x000fe80000100800 */
[----:B------:R-:W-:Y:S04]  /*28660*/  STL [R1+0xea8], R25 ;  /* 0x000ea81901007387 */ /* 0x000fe80000100800 */
[----:B------:R0:W-:Y:S04]  /*28670*/  STS.128 [R0+0x80], R20 ;  /* 0x0000801400007388 */ /* 0x0001e80000000c00 */
[----:B------:R1:W-:Y:S04]  /*28680*/  STS.128 [R0+0x200], R16 ;  /* 0x0002001000007388 */ /* 0x0003e80000000c00 */
[----:B------:R3:W-:Y:S04]  /*28690*/  STS.128 [R0], R24 ;  /* 0x0000001800007388 */ /* 0x0007e80000000c00 */
[----:B------:R-:W4:Y:S04]  /*286a0*/  S2R R28, SR_TID.X ;  /* 0x00000000001c7919 */ /* 0x000f280000002100 */
[----:B0-----:R-:W5:Y:S04]  /*286b0*/  LDL.LU R20, [R1+0xa0] ;  /* 0x0000a00001147983 */ /* 0x001f680000300800 */
[----:B------:R-:W5:Y:S04]  /*286c0*/  LDL.LU R21, [R1+0xa4] ;  /* 0x0000a40001157983 */ /* 0x000f680000300800 */
[----:B------:R-:W2:Y:S04]  /*286d0*/  LDL.LU R22, [R1+0xa8] ;  /* 0x0000a80001167983 */ /* 0x000ea80000300800 */
[----:B------:R-:W2:Y:S04]  /*286e0*/  LDL.LU R23, [R1+0xac] ;  /* 0x0000ac0001177983 */ /* 0x000ea80000300800 */
[----:B------:R-:W-:Y:S04]  /*286f0*/  STS.128 [R0+0x280], R12 ;  /* 0x0002800c00007388 */ /* 0x000fe80000000c00 */
[----:B------:R-:W-:Y:S01]  /*28700*/  STS.128 [R0+0x400], R8 ;  /* 0x0004000800007388 */ /* 0x000fe20000000c00 */
[----:B----4-:R-:W-:-:S05]  /*28710*/  LOP3.LUT R28, R28, 0x7f, RZ, 0xc0, !PT ;  /* 0x0000007f1c1c7812 */ /* 0x010fca00078ec0ff */
[----:B------:R-:W-:Y:S01]  /*28720*/  IMAD R29, R28, 0x10, R29 ;  /* 0x000000101c1d7824 */ /* 0x000fe200078e021d */
[----:B--2---:R-:W-:Y:S04]  /*28730*/  STL.64 [R1+0xeb8], R22 ;  /* 0x000eb81601007387 */ /* 0x004fe80000100a00 */
[----:B-----5:R-:W-:Y:S04]  /*28740*/  STL.64 [R1+0xeb0], R20 ;  /* 0x000eb01401007387 */ /* 0x020fe80000100a00 */
[----:B-1----:R-:W2:Y:S04]  /*28750*/  LDL.LU R16, [R1+0x90] ;  /* 0x0000900001107983 */ /* 0x002ea80000300800 */
[----:B------:R-:W2:Y:S04]  /*28760*/  LDL.LU R17, [R1+0x94] ;  /* 0x0000940001117983 */ /* 0x000ea80000300800 */
[----:B------:R-:W4:Y:S04]  /*28770*/  LDL.LU R18, [R1+0x98] ;  /* 0x0000980001127983 */ /* 0x000f280000300800 */
[----:B------:R-:W4:Y:S04]  /*28780*/  LDL.LU R19, [R1+0x9c] ;  /* 0x00009c0001137983 */ /* 0x000f280000300800 */
[----:B----4-:R-:W-:Y:S04]  /*28790*/  STL.64 [R1+0xec8], R18 ;  /* 0x000ec81201007387 */ /* 0x010fe80000100a00 */
[----:B--2---:R-:W-:Y:S04]  /*287a0*/  STL.64 [R1+0xec0], R16 ;  /* 0x000ec01001007387 */ /* 0x004fe80000100a00 */
[----:B---3--:R-:W2:Y:S04]  /*287b0*/  LDL.LU R24, [R1+0x40] ;  /* 0x0000400001187983 */ /* 0x008ea80000300800 */
[----:B------:R-:W2:Y:S04]  /*287c0*/  LDL.LU R25, [R1+0x44] ;  /* 0x0000440001197983 */ /* 0x000ea80000300800 */
[----:B------:R-:W3:Y:S04]  /*287d0*/  LDL.LU R26, [R1+0x48] ;  /* 0x00004800011a7983 */ /* 0x000ee80000300800 */
[----:B------:R-:W3:Y:S04]  /*287e0*/  LDL.LU R27, [R1+0x4c] ;  /* 0x00004c00011b7983 */ /* 0x000ee80000300800 */
[----:B---3--:R-:W-:Y:S04]  /*287f0*/  STL.64 [R1+0xed8], R26 ;  /* 0x000ed81a01007387 */ /* 0x008fe80000100a00 */
[----:B--2---:R0:W-:Y:S04]  /*28800*/  STL.64 [R1+0xed0], R24 ;  /* 0x000ed01801007387 */ /* 0x0041e80000100a00 */
[----:B0-----:R-:W2:Y:S04]  /*28810*/  LDL.LU R24, [R1+0x10] ;  /* 0x0000100001187983 */ /* 0x001ea80000300800 */
[----:B------:R-:W2:Y:S04]  /*28820*/  LDL.LU R25, [R1+0x14] ;  /* 0x0000140001197983 */ /* 0x000ea80000300800 */
[----:B------:R-:W3:Y:S04]  /*28830*/  LDL.LU R26, [R1+0x18] ;  /* 0x00001800011a7983 */ /* 0x000ee80000300800 */
[----:B------:R-:W3:Y:S04]  /*28840*/  LDL.LU R27, [R1+0x1c] ;  /* 0x00001c00011b7983 */ /* 0x000ee80000300800 */
[----:B---3--:R-:W-:Y:S04]  /*28850*/  STL.64 [R1+0xee8], R26 ;  /* 0x000ee81a01007387 */ /* 0x008fe80000100a00 */
[----:B--2---:R0:W-:Y:S04]  /*28860*/  STL.64 [R1+0xee0], R24 ;  /* 0x000ee01801007387 */ /* 0x0041e80000100a00 */
[----:B0-----:R-:W2:Y:S04]  /*28870*/  LDL.LU R24, [R1] ;  /* 0x0000000001187983 */ /* 0x001ea80000300800 */
[----:B------:R-:W2:Y:S04]  /*28880*/  LDL.LU R25, [R1+0x4] ;  /* 0x0000040001197983 */ /* 0x000ea80000300800 */
[----:B------:R-:W2:Y:S04]  /*28890*/  LDL.LU R26, [R1+0x8] ;  /* 0x00000800011a7983 */ /* 0x000ea80000300800 */
[----:B------:R-:W2:Y:S04]  /*288a0*/  LDL.LU R27, [R1+0xc] ;  /* 0x00000c00011b7983 */ /* 0x000ea80000300800 */
[----:B------:R-:W3:Y:S04]  /*288b0*/  LDL.LU R20, [R1+0x30] ;  /* 0x0000300001147983 */ /* 0x000ee80000300800 */
[----:B------:R-:W3:Y:S04]  /*288c0*/  LDL.LU R21, [R1+0x34] ;  /* 0x0000340001157983 */ /* 0x000ee80000300800 */
[----:B------:R-:W3:Y:S04]  /*288d0*/  LDL.LU R22, [R1+0x38] ;  /* 0x0000380001167983 */ /* 0x000ee80000300800 */
[----:B------:R-:W3:Y:S04]  /*288e0*/  LDL.LU R23, [R1+0x3c] ;  /* 0x00003c0001177983 */ /* 0x000ee80000300800 */
[----:B------:R-:W4:Y:S04]  /*288f0*/  LDL.LU R16, [R1+0x20] ;  /* 0x0000200001107983 */ /* 0x000f280000300800 */
[----:B------:R-:W4:Y:S04]  /*28900*/  LDL.LU R17, [R1+0x24] ;  /* 0x0000240001117983 */ /* 0x000f280000300800 */
[----:B------:R-:W4:Y:S04]  /*28910*/  LDL.LU R18, [R1+0x28] ;  /* 0x0000280001127983 */ /* 0x000f280000300800 */
[----:B------:R-:W4:Y:S04]  /*28920*/  LDL.LU R19, [R1+0x2c] ;  /* 0x00002c0001137983 */ /* 0x000f280000300800 */
[----:B------:R-:W5:Y:S04]  /*28930*/  LDL.LU R12, [R1+0x80] ;  /* 0x00008000010c7983 */ /* 0x000f680000300800 */
[----:B------:R-:W5:Y:S04]  /*28940*/  LDL.LU R13, [R1+0x84] ;  /* 0x00008400010d7983 */ /* 0x000f680000300800 */
[----:B------:R-:W5:Y:S04]  /*28950*/  LDL.LU R14, [R1+0x88] ;  /* 0x00008800010e7983 */ /* 0x000f680000300800 */
[----:B------:R-:W5:Y:S04]  /*28960*/  LDL.LU R15, [R1+0x8c] ;  /* 0x00008c00010f7983 */ /* 0x000f680000300800 */
[----:B------:R-:W3:Y:S04]  /*28970*/  LDL.LU R8, [R1+0x60] ;  /* 0x0000600001087983 */ /* 0x000ee80000300800 */
[----:B------:R-:W3:Y:S04]  /*28980*/  LDL.LU R9, [R1+0x64] ;  /* 0x0000640001097983 */ /* 0x000ee80000300800 */
[----:B------:R-:W3:Y:S04]  /*28990*/  LDL.LU R10, [R1+0x68] ;  /* 0x00006800010a7983 */ /* 0x000ee80000300800 */
[----:B------:R-:W3:Y:S04]  /*289a0*/  LDL.LU R11, [R1+0x6c] ;  /* 0x00006c00010b7983 */ /* 0x000ee80000300800 */
[----:B------:R0:W-:Y:S04]  /*289b0*/  STS.128 [R0+0x480], R4 ;  /* 0x0004800400007388 */ /* 0x0001e80000000c00 */
[----:B0-----:R-:W3:Y:S04]  /*289c0*/  LDL.LU R4, [R1+0x50] ;  /* 0x0000500001047983 */ /* 0x001ee80000300800 */
[----:B------:R-:W3:Y:S04]  /*289d0*/  LDL.LU R5, [R1+0x54] ;  /* 0x0000540001057983 */ /* 0x000ee80000300800 */
[----:B------:R-:W3:Y:S04]  /*289e0*/  LDL.LU R6, [R1+0x58] ;  /* 0x0000580001067983 */ /* 0x000ee80000300800 */
[----:B------:R-:W3:Y:S04]  /*289f0*/  LDL.LU R7, [R1+0x5c] ;  /* 0x00005c0001077983 */ /* 0x000ee80000300800 */
[----:B--2---:R0:W-:Y:S04]  /*28a00*/  STS.128 [R0+0x600], R24 ;  /* 0x0006001800007388 */ /* 0x0041e80000000c00 */
[----:B0-----:R-:W2:Y:S04]  /*28a10*/  LDL.LU.64 R26, [R1+0xee8] ;  /* 0x000ee800011a7983 */ /* 0x001ea80000300a00 */
[----:B------:R-:W2:Y:S01]  /*28a20*/  LDL.LU.64 R24, [R1+0xee0] ;  /* 0x000ee00001187983 */ /* 0x000ea20000300a00 */
[----:B------:R-:W-:-:S02]  /*28a30*/  LOP3.LUT R28, R29, 0x20, RZ, 0x3c, !PT ;  /* 0x000000201d1c7812 */ /* 0x000fc400078e3cff */
[C---:B------:R-:W-:Y:S02]  /*28a40*/  LOP3.LUT R3, R29.reuse, 0x40, RZ, 0x3c, !PT ;  /* 0x000000401d037812 */ /* 0x040fe400078e3cff */
[----:B------:R-:W-:Y:S01]  /*28a50*/  LOP3.LUT R2, R29, 0x60, RZ, 0x3c, !PT ;  /* 0x000000601d027812 */ /* 0x000fe200078e3cff */
[----:B--2---:R-:W-:Y:S04]  /*28a60*/  STS.128 [R0+0x680], R24 ;  /* 0x0006801800007388 */ /* 0x004fe80000000c00 */
[----:B------:R-:W-:Y:S06]  /*28a70*/  BAR.SYNC.DEFER_BLOCKING 0x0 ;  /* 0x0000000000007b1d */ /* 0x000fec0000010000 */
[----:B------:R-:W0:Y:S04]  /*28a80*/  LDS.128 R24, [R29] ;  /* 0x000000001d187984 */ /* 0x000e280000000c00 */
[----:B0-----:R-:W-:Y:S04]  /*28a90*/  STL.64 [R1+0x150], R24 ;  /* 0x0001501801007387 */ /* 0x001fe80000100a00 */
[----:B------:R-:W-:Y:S04]  /*28aa0*/  STL.64 [R1+0x158], R26 ;  /* 0x0001581a01007387 */ /* 0x000fe80000100a00 */
[----:B------:R-:W0:Y:S04]  /*28ab0*/  LDS.128 R24, [R29+0x800] ;  /* 0x000800001d187984 */ /* 0x000e280000000c00 */
[----:B0-----:R-:W-:Y:S04]  /*28ac0*/  STL.64 [R1+0x1d0], R24 ;  /* 0x0001d01801007387 */ /* 0x001fe80000100a00 */
[----:B------:R-:W-:Y:S04]  /*28ad0*/  STL.64 [R1+0x1d8], R26 ;  /* 0x0001d81a01007387 */ /* 0x000fe80000100a00 */
        /* <DEDUP_REMOVED lines=16> */
[----:B------:R-:W-:Y:S06]  /*28be0*/  BAR.SYNC.DEFER_BLOCKING 0x0 ;  /* 0x0000000000007b1d */ /* 0x000fec0000010000 */
[----:B----4-:R-:W-:Y:S04]  /*28bf0*/  STS.128 [R0], R16 ;  /* 0x0000001000007388 */ /* 0x010fe80000000c00 */
[----:B---3--:R-:W-:Y:S04]  /*28c00*/  STS.128 [R0+0x80], R20 ;  /* 0x0000801400007388 */ /* 0x008fe80000000c00 */
[----:B0-----:R-:W-:Y:S04]  /*28c10*/  STL.64 [R1+0x1e0], R24 ;  /* 0x0001e01801007387 */ /* 0x001fe80000100a00 */
[----:B------:R0:W-:Y:S04]  /*28c20*/  STL.64 [R1+0x1e8], R26 ;  /* 0x0001e81a01007387 */ /* 0x0001e80000100a00 */
[----:B0-----:R-:W2:Y:S04]  /*28c30*/  LDL.LU.64 R26, [R1+0xed8] ;  /* 0x000ed800011a7983 */ /* 0x001ea80000300a00 */
[----:B------:R-:W2:Y:S04]  /*28c40*/  LDL.LU.64 R24, [R1+0xed0] ;  /* 0x000ed00001187983 */ /* 0x000ea80000300a00 */
[----:B------:R-:W3:Y:S04]  /*28c50*/  LDL.LU.64 R18, [R1+0xec8] ;  /* 0x000ec80001127983 */ /* 0x000ee80000300a00 */
[----:B------:R-:W3:Y:S04]  /*28c60*/  LDL.LU.64 R16, [R1+0xec0] ;  /* 0x000ec00001107983 */ /* 0x000ee80000300a00 */
[----:B------:R-:W4:Y:S04]  /*28c70*/  LDL.LU.64 R22, [R1+0xeb8] ;  /* 0x000eb80001167983 */ /* 0x000f280000300a00 */
[----:B------:R-:W4:Y:S04]  /*28c80*/  LDL.LU.64 R20, [R1+0xeb0] ;  /* 0x000eb00001147983 */ /* 0x000f280000300a00 */
[----:B------:R-:W-:Y:S04]  /*28c90*/  STS.128 [R0+0x280], R4 ;  /* 0x0002800400007388 */ /* 0x000fe80000000c00 */
[----:B------:R-:W-:Y:S04]  /*28ca0*/  STS.128 [R0+0x400], R8 ;  /* 0x0004000800007388 */ /* 0x000fe80000000c00 */
[----:B-----5:R-:W-:Y:S04]  /*28cb0*/  STS.128 [R0+0x480], R12 ;  /* 0x0004800c00007388 */ /* 0x020fe80000000c00 */
[----:B--2---:R0:W-:Y:S04]  /*28cc0*/  STS.128 [R0+0x200], R24 ;  /* 0x0002001800007388 */ /* 0x0041e80000000c00 */
[----:B0-----:R-:W2:Y:S04]  /*28cd0*/  LDL.LU R26, [R1+0xeac] ;  /* 0x000eac00011a7983 */ /* 0x001ea80000300800 */
[----:B------:R-:W5:Y:S04]  /*28ce0*/  LDL.LU R25, [R1+0xea8] ;  /* 0x000ea80001197983 */ /* 0x000f680000300800 */
[----:B----4-:R0:W-:Y:S04]  /*28cf0*/  STS.128 [R0+0x680], R20 ;  /* 0x0006801400007388 */ /* 0x0101e80000000c00 */
[----:B0-----:R-:W4:Y:S04]  /*28d00*/  LDL.LU R20, [R1+0x100] ;  /* 0x0001000001147983 */ /* 0x001f280000300800 */
[----:B------:R-:W4:Y:S04]  /*28d10*/  LDL.LU R21, [R1+0x104] ;  /* 0x0001040001157983 */ /* 0x000f280000300800 */
[----:B------:R-:W2:Y:S04]  /*28d20*/  LDL.LU R22, [R1+0x108] ;  /* 0x0001080001167983 */ /* 0x000ea80000300800 */
[----:B------:R-:W2:Y:S04]  /*28d30*/  LDL.LU R23, [R1+0x10c] ;  /* 0x00010c0001177983 */ /* 0x000ea80000300800 */
[----:B---3--:R-:W-:Y:S04]  /*28d40*/  STS.128 [R0+0x600], R16 ;  /* 0x0006001000007388 */ /* 0x008fe80000000c00 */
[----:B------:R-:W-:Y:S06]  /*28d50*/  BAR.SYNC.DEFER_BLOCKING 0x0 ;  /* 0x0000000000007b1d */ /* 0x000fec0000010000 */
[----:B------:R-:W0:Y:S04]  /*28d60*/  LDS.128 R4, [R29] ;  /* 0x000000001d047984 */ /* 0x000e280000000c00 */
[----:B------:R-:W-:Y:S04]  /*28d70*/  LDS.128 R8, [R29+0x800] ;  /* 0x000800001d087984 */ /* 0x000fe80000000c00 */
[----:B------:R-:W-:Y:S04]  /*28d80*/  LDS.128 R12, [R3+0x800] ;  /* 0x00080000030c7984 */ /* 0x000fe80000000c00 */
[----:B------:R-:W-:Y:S01]  /*28d90*/  LDS.128 R16, [R2] ;  /* 0x0000000002107984 */ /* 0x000fe20000000c00 */
[----:B0-----:R-:W-:-:S03]  /*28da0*/  IMAD.MOV.U32 R24, RZ, RZ, R4 ;  /* 0x000000ffff187224 */ /* 0x001fc600078e0004 */
[----:B--2---:R-:W-:Y:S04]  /*28db0*/  STL.64 [R1+0xe90], R22 ;  /* 0x000e901601007387 */ /* 0x004fe80000100a00 */
[----:B----4-:R-:W-:Y:S04]  /*28dc0*/  STL.64 [R1+0xe88], R20 ;  /* 0x000e881401007387 */ /* 0x010fe80000100a00 */
[----:B------:R-:W-:Y:S04]  /*28dd0*/  STL [R1+0x24], R5 ;  /* 0x0000240501007387 */ /* 0x000fe80000100800 */
[----:B------:R-:W-:Y:S04]  /*28de0*/  STL.64 [R1+0x28], R6 ;  /* 0x0000280601007387 */ /* 0x000fe80000100a00 */
[----:B------:R-:W0:Y:S02]  /*28df0*/  LDS.128 R4, [R28] ;  /* 0x000000001c047984 */ /* 0x000e240000000c00 */
[----:B0-----:R-:W-:-:S02]  /*28e00*/  IMAD.MOV.U32 R27, RZ, RZ, R4 ;  /* 0x000000ffff1b7224 */ /* 0x001fc400078e0004 */
[----:B------:R-:W-:Y:S04]  /*28e10*/  STL [R1+0x4], R5 ;  /* 0x0000040501007387 */ /* 0x000fe80000100800 */
[----:B------:R-:W-:Y:S04]  /*28e20*/  STL.64 [R1+0x10], R8 ;  /* 0x0000100801007387 */ /* 0x000fe80000100a00 */
[----:B------:R-:W-:Y:S04]  /*28e30*/  STL.64 [R1+0x18], R10 ;  /* 0x0000180a01007387 */ /* 0x000fe80000100a00 */
[----:B------:R-:W-:Y:S04]  /*28e40*/  STL.64 [R1+0x8], R6 ;  /* 0x0000080601007387 */ /* 0x000fe80000100a00 */
[----:B------:R-:W-:Y:S04]  /*28e50*/  STL.64 [R1+0xe10], R26 ;  /* 0x000e101a01007387 */ /* 0x000fe80000100a00 */
[----:B-----5:R0:W-:Y:S04]  /*28e60*/  STL.64 [R1+0xe08], R24 ;  /* 0x000e081801007387 */ /* 0x0201e80000100a00 */
[----:B------:R-:W1:Y:S04]  /*28e70*/  LDS.128 R4, [R28+0x800] ;  /* 0x000800001c047984 */ /* 0x000e680000000c00 */
[----:B------:R-:W2:Y:S04]  /*28e80*/  LDS.128 R8, [R3] ;  /* 0x0000000003087984 */ /* 0x000ea80000000c00 */
[----:B0-----:R-:W3:Y:S04]  /*28e90*/  LDL.LU R24, [R1+0xf0] ;  /* 0x0000f00001187983 */ /* 0x001ee80000300800 */
[----:B------:R-:W3:Y:S04]  /*28ea0*/  LDL.LU R25, [R1+0xf4] ;  /* 0x0000f40001197983 */ /* 0x000ee80000300800 */
[----:B------:R-:W4:Y:S04]  /*28eb0*/  LDL.LU R26, [R1+0xf8] ;  /* 0x0000f800011a7983 */ /* 0x000f280000300800 */
[----:B------:R-:W4:Y:S04]  /*28ec0*/  LDL.LU R27, [R1+0xfc] ;  /* 0x0000fc00011b7983 */ /* 0x000f280000300800 */
[----:B----4-:R-:W-:Y:S04]  /*28ed0*/  STL.64 [R1+0xea0], R26 ;  /* 0x000ea01a01007387 */ /* 0x010fe80000100a00 */
[----:B---3--:R-:W-:Y:S04]  /*28ee0*/  STL.64 [R1+0xe98], R24 ;  /* 0x000e981801007387 */ /* 0x008fe80000100a00 */
[----:B------:R-:W3:Y:S04]  /*28ef0*/  LDL.LU R20, [R1+0xb0] ;  /* 0x0000b00001147983 */ /* 0x000ee80000300800 */
[----:B------:R-:W3:Y:S04]  /*28f00*/  LDL.LU R21, [R1+0xb4] ;  /* 0x0000b40001157983 */ /* 0x000ee80000300800 */
[----:B------:R-:W3:Y:S04]  /*28f10*/  LDL.LU R22, [R1+0xb8] ;  /* 0x0000b80001167983 */ /* 0x000ee80000300800 */
[----:B------:R-:W3:Y:S04]  /*28f20*/  LDL.LU R23, [R1+0xbc] ;  /* 0x0000bc0001177983 */ /* 0x000ee80000300800 */
[----:B------:R-:W0:Y:S04]  /*28f30*/  LDS.128 R24, [R2+0x800] ;  /* 0x0008000002187984 */ /* 0x000e280000000c00 */
[----:B-1----:R-:W-:Y:S04]  /*28f40*/  STL [R1+0xdf8], R4 ;  /* 0x000df80401007387 */ /* 0x002fe80000100800 */
[----:B------:R-:W-:Y:S04]  /*28f50*/  STL [R1+0xe00], R4 ;  /* 0x000e000401007387 */ /* 0x000fe80000100800 */
[----:B------:R1:W-:Y:S04]  /*28f60*/  STL [R1+0xdf4], R5 ;  /* 0x000df40501007387 */ /* 0x0003e80000100800 */
[----:B------:R-:W-:Y:S06]  /*28f70*/  BAR.SYNC.DEFER_BLOCKING 0x0 ;  /* 0x0000000000007b1d */ /* 0x000fec0000010000 */
[----:B-1----:R-:W4:Y:S04]  /*28f80*/  LDL R5, [R1+0x75c] ;  /* 0x00075c0001057983 */ /* 0x002f280000100800 */
[----:B------:R-:W-:Y:S04]  /*28f90*/  STL [R1+0xdf0], R6 ;  /* 0x000df00601007387 */ /* 0x000fe80000100800 */
[----:B------:R-:W-:Y:S04]  /*28fa0*/  STL [R1+0xdec], R7 ;  /* 0x000dec0701007387 */ /* 0x000fe80000100800 */
[----:B--2---:R-:W-:Y:S04]  /*28fb0*/  STL.64 [R1+0xe20], R10 ;  /* 0x000e200a01007387 */ /* 0x004fe80000100a00 */
[----:B------:R1:W-:Y:S04]  /*28fc0*/  STL.64 [R1+0xe18], R8 ;  /* 0x000e180801007387 */ /* 0x0003e80000100a00 */
[----:B-1----:R-:W2:Y:S04]  /*28fd0*/  LDL.LU R8, [R1+0xe0] ;  /* 0x0000e00001087983 */ /* 0x002ea80000300800 */
[----:B------:R-:W2:Y:S04]  /*28fe0*/  LDL.LU R9, [R1+0xe4] ;  /* 0x0000e40001097983 */ /* 0x000ea80000300800 */
[----:B------:R-:W2:Y:S04]  /*28ff0*/  LDL.LU R10, [R1+0xe8] ;  /* 0x0000e800010a7983 */ /* 0x000ea80000300800 */
[----:B------:R-:W2:Y:S04]  /*29000*/  LDL.LU R11, [R1+0xec] ;  /* 0x0000ec00010b7983 */ /* 0x000ea80000300800 */
[----:B------:R-:W-:Y:S04]  /*29010*/  STL.64 [R1+0xe30], R14 ;  /* 0x000e300e01007387 */ /* 0x000fe80000100a00 */
[----:B------:R1:W-:Y:S04]  /*29020*/  STL.64 [R1+0xe28], R12 ;  /* 0x000e280c01007387 */ /* 0x0003e80000100a00 */
[----:B-1----:R-:W5:Y:S04]  /*29030*/  LDL.LU R12, [R1+0xd0] ;  /* 0x0000d000010c7983 */ /* 0x002f680000300800 */
[----:B------:R-:W5:Y:S04]  /*29040*/  LDL.LU R13, [R1+0xd4] ;  /* 0x0000d400010d7983 */ /* 0x000f680000300800 */
[----:B------:R-:W5:Y:S04]  /*29050*/  LDL.LU R14, [R1+0xd8] ;  /* 0x0000d800010e7983 */ /* 0x000f680000300800 */
[----:B------:R-:W5:Y:S04]  /*29060*/  LDL.LU R15, [R1+0xdc] ;  /* 0x0000dc00010f7983 */ /* 0x000f680000300800 */
[----:B------:R-:W-:Y:S04]  /*29070*/  STL.64 [R1+0xe40], R18 ;  /* 0x000e401201007387 */ /* 0x000fe80000100a00 */
[----:B------:R1:W-:Y:S04]  /*29080*/  STL.64 [R1+0xe38], R16 ;  /* 0x000e381001007387 */ /* 0x0003e80000100a00 */
[----:B-1----:R-:W4:Y:S04]  /*29090*/  LDL.LU R16, [R1+0xc0] ;  /* 0x0000c00001107983 */ /* 0x002f280000300800 */
[----:B------:R-:W4:Y:S04]  /*290a0*/  LDL.LU R17, [R1+0xc4] ;  /* 0x0000c40001117983 */ /* 0x000f280000300800 */
[----:B------:R-:W4:Y:S04]  /*290b0*/  LDL.LU R18, [R1+0xc8] ;  /* 0x0000c80001127983 */ /* 0x000f280000300800 */
[----:B------:R-:W4:Y:S04]  /*290c0*/  LDL.LU R19, [R1+0xcc] ;  /* 0x0000cc0001137983 */ /* 0x000f280000300800 */
[----:B0-----:R-:W-:Y:S04]  /*290d0*/  STL.64 [R1+0x30], R24 ;  /* 0x0000301801007387 */ /* 0x001fe80000100a00 */
[----:B------:R0:W-:Y:S04]  /*290e0*/  STL.64 [R1+0x38], R26 ;  /* 0x0000381a01007387 */ /* 0x0001e80000100a00 */
[----:B0-----:R-:W4:Y:S04]  /*290f0*/  LDL.LU.64 R26, [R1+0xea0] ;  /* 0x000ea000011a7983 */ /* 0x001f280000300a00 */
[----:B------:R-:W4:Y:S04]  /*29100*/  LDL.LU.64 R24, [R1+0xe98] ;  /* 0x000e980001187983 */ /* 0x000f280000300a00 */
[----:B---3--:R0:W-:Y:S04]  /*29110*/  STS.128 [R0], R20 ;  /* 0x0000001400007388 */ /* 0x0081e80000000c00 */
[----:B0-----:R-:W3:Y:S04]  /*29120*/  LDL.LU.64 R22, [R1+0xe90] ;  /* 0x000e900001167983 */ /* 0x001ee80000300a00 */
[----:B------:R-:W3:Y:S04]  /*29130*/  LDL.LU.64 R20, [R1+0xe88] ;  /* 0x000e880001147983 */ /* 0x000ee80000300a00 */
[----:B--2---:R0:W-:Y:S04]  /*29140*/  STS.128 [R0+0x280], R8 ;  /* 0x0002800800007388 */ /* 0x0041e80000000c00 */
[----:B0-----:R-:W2:Y:S04]  /*29150*/  LDL.LU R8, [R1+0x110] ;  /* 0x0001100001087983 */ /* 0x001ea80000300800 */
[----:B------:R-:W2:Y:S04]  /*29160*/  LDL.LU R9, [R1+0x114] ;  /* 0x0001140001097983 */ /* 0x000ea80000300800 */
[----:B------:R-:W2:Y:S04]  /*29170*/  LDL.LU R10, [R1+0x118] ;  /* 0x00011800010a7983 */ /* 0x000ea80000300800 */
[----:B------:R-:W2:Y:S04]  /*29180*/  LDL.LU R11, [R1+0x11c] ;  /* 0x00011c00010b7983 */ /* 0x000ea80000300800 */
[----:B----4-:R0:W-:Y:S04]  /*29190*/  STS.128 [R0+0x400], R24 ;  /* 0x0004001800007388 */ /* 0x0101e80000000c00 */
[----:B0-----:R-:W4:Y:S04]  /*291a0*/  LDL.LU R24, [R1+0x120] ;  /* 0x0001200001187983 */ /* 0x001f280000300800 */
[----:B------:R-:W4:Y:S04]  /*291b0*/  LDL.LU R25, [R1+0x124] ;  /* 0x0001240001197983 */ /* 0x000f280000300800 */
[----:B------:R-:W4:Y:S04]  /*291c0*/  LDL.LU R26, [R1+0x128] ;  /* 0x00012800011a7983 */ /* 0x000f280000300800 */
[----:B------:R-:W4:Y:S04]  /*291d0*/  LDL.LU R27, [R1+0x12c] ;  /* 0x00012c00011b7983 */ /* 0x000f280000300800 */
[----:B---3--:R0:W-:Y:S04]  /*291e0*/  STS.128 [R0+0x480], R20 ;  /* 0x0004801400007388 */ /* 0x0081e80000000c00 */
[----:B0-----:R-:W3:Y:S04]  /*291f0*/  LDL.LU R20, [R1+0x230] ;  /* 0x0002300001147983 */ /* 0x001ee80000300800 */
[----:B------:R-:W3:Y:S04]  /*29200*/  LDL.LU R21, [R1+0x234] ;  /* 0x0002340001157983 */ /* 0x000ee80000300800 */
[----:B------:R-:W2:Y:S04]  /*29210*/  LDL.LU R22, [R1+0x238] ;  /* 0x0002380001167983 */ /* 0x000ea80000300800 */
[----:B------:R-:W2:Y:S04]  /*29220*/  LDL.LU R23, [R1+0x23c] ;  /* 0x00023c0001177983 */ /* 0x000ea80000300800 */
[----:B--2---:R-:W-:Y:S04]  /*29230*/  STL.64 [R1+0xe50], R22 ;  /* 0x000e501601007387 */ /* 0x004fe80000100a00 */
[----:B---3--:R0:W-:Y:S04]  /*29240*/  STL.64 [R1+0xe48], R20 ;  /* 0x000e481401007387 */ /* 0x0081e80000100a00 */
[----:B0-----:R-:W2:Y:S04]  /*29250*/  LDL.LU R20, [R1+0x160] ;  /* 0x0001600001147983 */ /* 0x001ea80000300800 */
        /* <DEDUP_REMOVED lines=9> */
[----:B------:R-:W-:Y:S04]  /*292f0*/  STS.128 [R0+0x80], R16 ;  /* 0x0000801000007388 */ /* 0x000fe80000000c00 */
[----:B-----5:R-:W-:Y:S04]  /*29300*/  STS.128 [R0+0x200], R12 ;  /* 0x0002000c00007388 */ /* 0x020fe80000000c00 */
[----:B------:R-:W-:Y:S04]  /*29310*/  STS.128 [R0+0x600], R8 ;  /* 0x0006000800007388 */ /* 0x000fe80000000c00 */
[----:B----4-:R-:W-:Y:S04]  /*29320*/  STS.128 [R0+0x680], R24 ;  /* 0x0006801800007388 */ /* 0x010fe80000000c00 */
[----:B------:R-:W-:Y:S06]  /*29330*/  BAR.SYNC.DEFER_BLOCKING 0x0 ;  /* 0x0000000000007b1d */ /* 0x000fec0000010000 */
[----:B------:R-:W0:Y:S04]  /*29340*/  LDS.128 R8, [R29] ;  /* 0x000000001d087984 */ /* 0x000e280000000c00 */
[----:B---3--:R-:W-:Y:S04]  /*29350*/  STL.64 [R1+0xe70], R22 ;  /* 0x000e701601007387 */ /* 0x008fe80000100a00 */
[----:B--2---:R1:W-:Y:S04]  /*29360*/  STL.64 [R1+0xe68], R20 ;  /* 0x000e681401007387 */ /* 0x0043e80000100a00 */
[----:B-1----:R-:W2:Y:S04]  /*29370*/  LDL.LU R20, [R1+0x130] ;  /* 0x0001300001147983 */ /* 0x002ea80000300800 */
[----:B------:R-:W2:Y:S04]  /*29380*/  LDL.LU R21, [R1+0x134] ;  /* 0x0001340001157983 */ /* 0x000ea80000300800 */
[----:B------:R-:W3:Y:S04]  /*29390*/  LDL.LU R22, [R1+0x138] ;  /* 0x0001380001167983 */ /* 0x000ee80000300800 */
[----:B------:R-:W3:Y:S04]  /*293a0*/  LDL.LU R23, [R1+0x13c] ;  /* 0x00013c0001177983 */ /* 0x000ee80000300800 */
[----:B---3--:R-:W-:Y:S04]  /*293b0*/  STL.64 [R1+0xe80], R22 ;  /* 0x000e801601007387 */ /* 0x008fe80000100a00 */
[----:B--2---:R-:W-:Y:S04]  /*293c0*/  STL.64 [R1+0xe78], R20 ;  /* 0x000e781401007387 */ /* 0x004fe80000100a00 */
[----:B------:R-:W1:Y:S04]  /*293d0*/  LDS.128 R20, [R29+0x800] ;  /* 0x000800001d147984 */ /* 0x000e680000000c00 */
[----:B------:R-:W2:Y:S04]  /*293e0*/  LDL.LU R16, [R1+0x1b0] ;  /* 0x0001b00001107983 */ /* 0x000ea80000300800 */
[----:B------:R-:W2:Y:S04]  /*293f0*/  LDL.LU R17, [R1+0x1b4] ;  /* 0x0001b40001117983 */ /* 0x000ea80000300800 */
[----:B------:R-:W2:Y:S04]  /*29400*/  LDL.LU R18, [R1+0x1b8] ;  /* 0x0001b80001127983 */ /* 0x000ea80000300800 */
[----:B------:R-:W2:Y:S04]  /*29410*/  LDL.LU R19, [R1+0x1bc] ;  /* 0x0001bc0001137983 */ /* 0x000ea80000300800 */
[----:B------:R-:W3:Y:S04]  /*29420*/  LDL R7, [R1+0x760] ;  /* 0x0007600001077983 */ /* 0x000ee80000100800 */
[----:B------:R-:W4:Y:S04]  /*29430*/  LDL.LU R12, [R1+0x240] ;  /* 0x00024000010c7983 */ /* 0x000f280000300800 */
[----:B0-----:R0:W-:Y:S04]  /*29440*/  STL.64 [R1+0x40], R8 ;  /* 0x0000400801007387 */ /* 0x0011e80000100a00 */
[----:B------:R5:W-:Y:S04]  /*29450*/  STL.64 [R1+0x48], R10 ;  /* 0x0000480a01007387 */ /* 0x000be80000100a00 */
[----:B------:R-:W4:Y:S04]  /*29460*/  LDL.LU R13, [R1+0x244] ;  /* 0x00024400010d7983 */ /* 0x000f280000300800 */
[----:B------:R-:W4:Y:S04]  /*29470*/  LDL.LU R14, [R1+0x248] ;  /* 0x00024800010e7983 */ /* 0x000f280000300800 */
[----:B------:R-:W4:Y:S04]  /*29480*/  LDL.LU R15, [R1+0x24c] ;  /* 0x00024c00010f7983 */ /* 0x000f280000300800 */
[----:B0-----:R-:W2:Y:S04]  /*29490*/  LDL.LU R8, [R1+0x250] ;  /* 0x0002500001087983 */ /* 0x001ea80000300800 */
[----:B-1----:R-:W-:Y:S04]  /*294a0*/  STL.64 [R1+0xc0], R20 ;  /* 0x0000c01401007387 */ /* 0x002fe80000100a00 */
[----:B------:R-:W-:Y:S04]  /*294b0*/  STL.64 [R1+0xc8], R22 ;  /* 0x0000c81601007387 */ /* 0x000fe80000100a00 */
[----:B------:R-:W0:Y:S04]  /*294c0*/  LDS.128 R20, [R28] ;  /* 0x000000001c147984 */ /* 0x000e280000000c00 */
[----:B------:R-:W2:Y:S04]  /*294d0*/  LDL.LU R9, [R1+0x254] ;  /* 0x0002540001097983 */ /* 0x000ea80000300800 */
[----:B-----5:R-:W5:Y:S04]  /*294e0*/  LDL.LU R10, [R1+0x258] ;  /* 0x00025800010a7983 */ /* 0x020f680000300800 */
[----:B------:R-:W5:Y:S04]  /*294f0*/  LDL.LU R11, [R1+0x25c] ;  /* 0x00025c00010b7983 */ /* 0x000f680000300800 */
[----:B------:R-:W2:Y:S04]  /*29500*/  LDL.LU R24, [R1+0x260] ;  /* 0x0002600001187983 */ /* 0x000ea80000300800 */
[----:B------:R-:W2:Y:S04]  /*29510*/  LDL.LU R25, [R1+0x264] ;  /* 0x0002640001197983 */ /* 0x000ea80000300800 */
[----:B------:R-:W2:Y:S04]  /*29520*/  LDL.LU R26, [R1+0x268] ;  /* 0x00026800011a7983 */ /* 0x000ea80000300800 */
[----:B------:R-:W2:Y:S04]  /*29530*/  LDL.LU R27, [R1+0x26c] ;  /* 0x00026c00011b7983 */ /* 0x000ea80000300800 */
        /* <DEDUP_REMOVED lines=16> */
[----:B0-----:R-:W-:Y:S04]  /*29640*/  STL.64 [R1+0x50], R20 ;  /* 0x0000501401007387 */ /* 0x001fe80000100a00 */
[----:B------:R0:W-:Y:S04]  /*29650*/  STL.64 [R1+0x58], R22 ;  /* 0x0000581601007387 */ /* 0x0001e80000100a00 */
[----:B0-----:R-:W2:Y:S04]  /*29660*/  LDL.LU.64 R22, [R1+0xe80] ;  /* 0x000e800001167983 */ /* 0x001ea80000300a00 */
[----:B------:R-:W2:Y:S04]  /*29670*/  LDL.LU.64 R20, [R1+0xe78] ;  /* 0x000e780001147983 */ /* 0x000ea80000300a00 */
[----:B------:R-:W3:Y:S04]  /*29680*/  LDL R6, [R1+0x764] ;  /* 0x0007640001067983 */ /* 0x000ee80000100800 */
[----:B--2---:R0:W-:Y:S04]  /*29690*/  STS.128 [R0], R20 ;  /* 0x0000001400007388 */ /* 0x0041e80000000c00 */
[----:B0-----:R-:W2:Y:S04]  /*296a0*/  LDL.LU.64 R22, [R1+0xe70] ;  /* 0x000e700001167983 */ /* 0x001ea80000300a00 */
[----:B------:R-:W2:Y:S04]  /*296b0*/  LDL.LU.64 R20, [R1+0xe68] ;  /* 0x000e680001147983 */ /* 0x000ea80000300a00 */
[----:B--2---:R0:W-:Y:S04]  /*296c0*/  STS.128 [R0+0x80], R20 ;  /* 0x0000801400007388 */ /* 0x0041e80000000c00 */
[----:B0-----:R-:W2:Y:S04]  /*296d0*/  LDL.LU.64 R22, [R1+0xe60] ;  /* 0x000e600001167983 */ /* 0x001ea80000300a00 */
[----:B------:R-:W2:Y:S04]  /*296e0*/  LDL.LU.64 R20, [R1+0xe58] ;  /* 0x000e580001147983 */ /* 0x000ea80000300a00 */
[----:B--2---:R0:W-:Y:S04]  /*296f0*/  STS.128 [R0+0x200], R20 ;  /* 0x0002001400007388 */ /* 0x0041e80000000c00 */
[----:B0-----:R-:W2:Y:S04]  /*29700*/  LDL.LU.64 R22, [R1+0xe50] ;  /* 0x000e500001167983 */ /* 0x001ea80000300a00 */
[----:B------:R-:W2:Y:S01]  /*29710*/  LDL.LU.64 R20, [R1+0xe48] ;  /* 0x000e480001147983 */ /* 0x000ea20000300a00 */
[----:B---3--:R-:W-:-:S03]  /*29720*/  IMAD R3, R7, c[0x0][0x194], RZ ;  /* 0x0000650007037a24 */ /* 0x008fc600078e02ff */
[----:B------:R0:W-:Y:S02]  /*29730*/  STS.128 [R0+0x280], R16 ;  /* 0x0002801000007388 */ /* 0x0001e40000000c00 */
[----:B------:R-:W-:Y:S02]  /*29740*/  LEA R2, P5, R3, c[0x0][0x170], 0x1 ;  /* 0x00005c0003027a11 */ /* 0x000fe400078a08ff */
[----:B----4-:R1:W-:Y:S04]  /*29750*/  STS.128 [R0+0x480], R12 ;  /* 0x0004800c00007388 */ /* 0x0103e80000000c00 */
[----:B-----5:R3:W-:Y:S04]  /*29760*/  STS.128 [R0+0x600], R8 ;  /* 0x0006000800007388 */ /* 0x0207e80000000c00 */
[----:B0-----:R-:W4:Y:S04]  /*29770*/  LDL.LU.64 R18, [R1+0xe40] ;  /* 0x000e400001127983 */ /* 0x001f280000300a00 */
[----:B------:R-:W5:Y:S04]  /*29780*/  LDL.LU.64 R16, [R1+0xe38] ;  /* 0x000e380001107983 */ /* 0x000f680000300a00 */
[----:B-1----:R-:W4:Y:S04]  /*29790*/  LDL.LU.64 R14, [R1+0xe30] ;  /* 0x000e3000010e7983 */ /* 0x002f280000300a00 */
[----:B------:R-:W4:Y:S04]  /*297a0*/  LDL.LU.64 R12, [R1+0xe28] ;  /* 0x000e2800010c7983 */ /* 0x000f280000300a00 */
[----:B------:R-:W4:Y:S04]  /*297b0*/  LDL.LU R4, [R1+0x170] ;  /* 0x0001700001047983 */ /* 0x000f280000300800 */
[----:B---3--:R-:W3:Y:S04]  /*297c0*/  LDL.LU.64 R10, [R1+0xe20] ;  /* 0x000e2000010a7983 */ /* 0x008ee80000300a00 */
[----:B------:R-:W3:Y:S04]  /*297d0*/  LDL.LU.64 R8, [R1+0xe18] ;  /* 0x000e180001087983 */ /* 0x000ee80000300a00 */
[----:B------:R-:W-:Y:S04]  /*297e0*/  STS.128 [R0+0x680], R24 ;  /* 0x0006801800007388 */ /* 0x000fe80000000c00 */
[----:B--2---:R0:W-:Y:S02]  /*297f0*/  STS.128 [R0+0x400], R20 ;  /* 0x0004001400007388 */ /* 0x0041e40000000c00 */
[----:B0-----:R-:W-:-:S04]  /*29800*/  IMAD.MOV.U32 R23, RZ, RZ, c[0x0][0x194] ;  /* 0x00006500ff177624 */ /* 0x001fc800078e00ff */
[----:B------:R-:W-:Y:S01]  /*29810*/  IMAD R23, R23, 0x80, R3 ;  /* 0x0000008017177824 */ /* 0x000fe200078e0203 */
[----:B------:R-:W-:Y:S01]  /*29820*/  LEA.HI.X.SX32 R3, R3, c[0x0][0x174], 0x1, P5 ;  /* 0x00005d0003037a11 */ /* 0x000fe200028f0eff */
[----:B------:R-:W-:Y:S03]  /*29830*/  BAR.SYNC.DEFER_BLOCKING 0x0 ;  /* 0x0000000000007b1d */ /* 0x000fe60000010000 */
[----:B------:R-:W-:-:S04]  /*29840*/  LEA R28, P5, R23, c[0x0][0x170], 0x1 ;  /* 0x00005c00171c7a11 */ /* 0x000fc800078a08ff */
[----:B------:R-:W-:Y:S02]  /*29850*/  LEA.HI.X.SX32 R29, R23, c[0x0][0x174], 0x1, P5 ;  /* 0x00005d00171d7a11 */ /* 0x000fe400028f0eff */
[----:B------:R-:W2:Y:S04]  /*29860*/  LDL.LU R23, [R1+0x150] ;  /* 0x0001500001177983 */ /* 0x000ea80000300800 */
[----:B------:R-:W3:Y:S04]  /*29870*/  LDL.LU.64 R26, [R1+0xe10] ;  /* 0x000e1000011a7983 */ /* 0x000ee80000300a00 */
[----:B------:R-:W4:Y:S01]  /*29880*/  LDL.LU.64 R24, [R1+0xe08] ;  /* 0x000e080001187983 */ /* 0x000f220000300a00 */
[----:B------:R-:W-:-:S02]  /*29890*/  ISETP.GE.AND P4, PT, R7, c[0x0][0x178], PT ;  /* 0x00005e0007007a0c */ /* 0x000fc40003f86270 */
[C---:B------:R-:W-:Y:S02]  /*298a0*/  ISETP.GE.AND P2, PT, R5.reuse, c[0x0][0x17c], PT ;  /* 0x00005f0005007a0c */ /* 0x040fe40003f46270 */
[C---:B------:R-:W-:Y:S01]  /*298b0*/  ISETP.LT.AND P4, PT, R5.reuse, c[0x0][0x17c], !P4 ;  /* 0x00005f0005007a0c */ /* 0x040fe20006781270 */
[----:B------:R-:W-:Y:S01]  /*298c0*/  IMAD R22, R5, c[0x0][0x198], RZ ;  /* 0x0000660005167a24 */ /* 0x000fe200078e02ff */
[----:B------:R-:W-:-:S03]  /*298d0*/  ISETP.LT.AND P2, PT, R6, c[0x0][0x178], !P2 ;  /* 0x00005e0006007a0c */ /* 0x000fc60005741270 */
[----:B------:R-:W-:Y:S01]  /*298e0*/  IMAD.WIDE R20, R22, 0x2, R2 ;  /* 0x0000000216147825 */ /* 0x000fe200078e0202 */
[----:B------:R-:W-:-:S04]  /*298f0*/  IADD3 R0, R5, 0x5, RZ ;  /* 0x0000000505007810 */ /* 0x000fc80007ffe0ff */
[----:B------:R-:W-:Y:S02]  /*29900*/  ISETP.GE.AND P5, PT, R0, c[0x0][0x17c], PT ;  /* 0x00005f0000007a0c */ /* 0x000fe40003fa6270 */
[----:B------:R-:W-:Y:S01]  /*29910*/  IADD3 R0, R22, c[0x0][0x198], RZ ;  /* 0x0000660016007a10 */ /* 0x000fe20007ffe0ff */
[----:B--2---:R0:W-:Y:S01]  /*29920*/  @P4 STG.E.U16 [R20.64], R23 ;  /* 0x0000001714004986 */ /* 0x0041e2000c101506 */
[----:B------:R-:W-:Y:S02]  /*29930*/  ISETP.LT.AND P4, PT, R7, c[0x0][0x178], !P3 ;  /* 0x00005e0007007a0c */ /* 0x000fe40005f81270 */
[----:B------:R-:W-:Y:S02]  /*29940*/  ISETP.LT.AND P3, PT, R6, c[0x0][0x178], !P3 ;  /* 0x00005e0006007a0c */ /* 0x000fe40005f61270 */
[----:B---3--:R-:W-:Y:S01]  /*29950*/  PRMT R26, R23, 0x7632, R26 ;  /* 0x00007632171a7816 */ /* 0x008fe2000000001a */
[----:B0-----:R-:W-:-:S05]  /*29960*/  IMAD.WIDE R20, R22, 0x2, R28 ;  /* 0x0000000216147825 */ /* 0x001fca00078e021c */
[----:B----4-:R0:W-:Y:S01]  /*29970*/  @P2 STG.E.U16 [R20.64], R24 ;  /* 0x0000001814002986 */ /* 0x0101e2000c101506 */
[----:B------:R-:W-:Y:S01]  /*29980*/  ISETP.LT.AND P2, PT, R7, c[0x0][0x178], !P1 ;  /* 0x00005e0007007a0c */ /* 0x000fe20004f41270 */
[----:B------:R-:W-:Y:S01]  /*29990*/  IMAD.WIDE R22, R0, 0x2, R28 ;  /* 0x0000000200167825 */ /* 0x000fe200078e021c */
[----:B------:R-:W-:Y:S02]  /*299a0*/  ISETP.LT.AND P1, PT, R6, c[0x0][0x178], !P1 ;  /* 0x00005e0006007a0c */ /* 0x000fe40004f21270 */
[----:B------:R-:W-:Y:S01]  /*299b0*/  PRMT R25, R24, 0x7632, R25 ;  /* 0x0000763218197816 */ /* 0x000fe20000000019 */
[C---:B0-----:R-:W-:Y:S01]  /*299c0*/  IMAD.WIDE R20, R0.reuse, 0x2, R2 ;  /* 0x0000000200147825 */ /* 0x041fe200078e0202 */
[----:B------:R-:W-:Y:S02]  /*299d0*/  IADD3 R0, R0, c[0x0][0x198], RZ ;  /* 0x0000660000007a10 */ /* 0x000fe40007ffe0ff */
[----:B------:R-:W-:Y:S02]  /*299e0*/  IADD3 R24, R5, 0x6, RZ ;  /* 0x0000000605187810 */ /* 0x000fe40007ffe0ff */
[----:B------:R0:W-:Y:S02]  /*299f0*/  @P4 STG.E.U16 [R20.64], R26 ;  /* 0x0000001a14004986 */ /* 0x0001e4000c101506 */
[----:B------:R-:W-:-:S02]  /*29a00*/  ISETP.GE.AND P4, PT, R24, c[0x0][0x17c], PT ;  /* 0x00005f0018007a0c */ /* 0x000fc40003f86270 */
[----:B------:R1:W-:Y:S01]  /*29a10*/  @P3 STG.E.U16 [R22.64], R25 ;  /* 0x0000001916003986 */ /* 0x0003e2000c101506 */
[----:B------:R-:W-:Y:S01]  /*29a20*/  IADD3 R24, R5, 0x7, RZ ;  /* 0x0000000705187810 */ /* 0x000fe20007ffe0ff */
[C---:B0-----:R-:W-:Y:S02]  /*29a30*/  IMAD.WIDE R20, R0.reuse, 0x2, R2 ;  /* 0x0000000200147825 */ /* 0x041fe400078e0202 */
[----:B------:R-:W2:Y:S02]  /*29a40*/  LDL.LU R26, [R1+0x190] ;  /* 0x00019000011a7983 */ /* 0x000ea40000300800 */
[----:B-1----:R-:W-:Y:S02]  /*29a50*/  IMAD.WIDE R22, R0, 0x2, R28 ;  /* 0x0000000200167825 */ /* 0x002fe400078e021c */
[----:B------:R0:W-:Y:S01]  /*29a60*/  @P2 STG.E.U16 [R20.64], R4 ;  /* 0x0000000414002986 */ /* 0x0001e2000c101506 */
[----:B------:R-:W-:Y:S02]  /*29a70*/  ISETP.GE.AND P2, PT, R24, c[0x0][0x17c], PT ;  /* 0x00005f0018007a0c */ /* 0x000fe40003f46270 */
[----:B------:R-:W-:Y:S01]  /*29a80*/  PRMT R24, R4, 0x7632, R24 ;  /* 0x0000763204187816 */ /* 0x000fe20000000018 */
[----:B------:R1:W-:Y:S01]  /*29a90*/  @P1 STG.E.U16 [R22.64], R27 ;  /* 0x0000001b16001986 */ /* 0x0003e2000c101506 */
[----:B------:R-:W-:-:S03]  /*29aa0*/  PRMT R25, R27, 0x7632, R25 ;  /* 0x000076321b197816 */ /* 0x000fc60000000019 */
[----:B0-----:R-:W3:Y:S04]  /*29ab0*/  LDL.LU R4, [R1+0xe00] ;  /* 0x000e000001047983 */ /* 0x001ee80000300800 */
[----:B-1----:R-:W4:Y:S01]  /*29ac0*/  LDL.LU R27, [R1+0xdfc] ;  /* 0x000dfc00011b7983 */ /* 0x002f220000300800 */
[C---:B------:R-:W-:Y:S02]  /*29ad0*/  ISETP.LT.AND P3, PT, R7.reuse, c[0x0][0x178], !P0 ;  /* 0x00005e0007007a0c */ /* 0x040fe40004761270 */
[----:B------:R-:W-:Y:S02]  /*29ae0*/  ISETP.LT.AND P0, PT, R6, c[0x0][0x178], !P0 ;  /* 0x00005e0006007a0c */ /* 0x000fe40004701270 */
[----:B------:R-:W-:Y:S02]  /*29af0*/  IADD3 R0, R0, c[0x0][0x198], RZ ;  /* 0x0000660000007a10 */ /* 0x000fe40007ffe0ff */
[----:B------:R-:W-:-:S03]  /*29b00*/  ISETP.LT.AND P1, PT, R7, c[0x0][0x178], !P6 ;  /* 0x00005e0007007a0c */ /* 0x000fc60007721270 */
[----:B------:R-:W-:-:S04]  /*29b10*/  IMAD.WIDE R22, R0, 0x2, R2 ;  /* 0x0000000200167825 */ /* 0x000fc800078e0202 */
[C---:B------:R-:W-:Y:S01]  /*29b20*/  IMAD.WIDE R20, R0.reuse, 0x2, R28 ;  /* 0x0000000200147825 */ /* 0x040fe200078e021c */
[----:B------:R-:W-:Y:S01]  /*29b30*/  IADD3 R0, R0, c[0x0][0x198], RZ ;  /* 0x0000660000007a10 */ /* 0x000fe20007ffe0ff */
[----:B------:R0:W-:Y:S01]  /*29b40*/  @P3 STG.E.U16 [R22.64], R24 ;  /* 0x0000001816003986 */ /* 0x0001e2000c101506 */
[----:B------:R-:W-:-:S03]  /*29b50*/  ISETP.LT.AND P6, PT, R6, c[0x0][0x178], !P6 ;  /* 0x00005e0006007a0c */ /* 0x000fc600077c1270 */
[----:B------:R1:W-:Y:S01]  /*29b60*/  @P0 STG.E.U16 [R20.64], R25 ;  /* 0x0000001914000986 */ /* 0x0003e2000c101506 */
[----:B------:R-:W-:Y:S01]  /*29b70*/  ISETP.LT.AND P0, PT, R7, c[0x0][0x178], !P5 ;  /* 0x00005e0007007a0c */ /* 0x000fe20006f01270 */
[C---:B0-----:R-:W-:Y:S01]  /*29b80*/  IMAD.WIDE R22, R0.reuse, 0x2, R2 ;  /* 0x0000000200167825 */ /* 0x041fe200078e0202 */
[----:B------:R-:W-:Y:S02]  /*29b90*/  IADD3 R24, R5, 0x8, RZ ;  /* 0x0000000805187810 */ /* 0x000fe40007ffe0ff */
[----:B-1----:R-:W-:Y:S02]  /*29ba0*/  IADD3 R20, R0, c[0x0][0x198], RZ ;  /* 0x0000660000147a10 */ /* 0x002fe40007ffe0ff */
[----:B------:R-:W-:-:S03]  /*29bb0*/  ISETP.GE.AND P3, PT, R24, c[0x0][0x17c], PT ;  /* 0x00005f0018007a0c */ /* 0x000fc60003f66270 */
[----:B------:R-:W-:Y:S01]  /*29bc0*/  IMAD.WIDE R24, R20, 0x2, R2 ;  /* 0x0000000214187825 */ /* 0x000fe200078e0202 */
[----:B--2---:R0:W-:Y:S03]  /*29bd0*/  @P1 STG.E.U16 [R22.64], R26 ;  /* 0x0000001a16001986 */ /* 0x0041e6000c101506 */
[----:B0-----:R-:W-:Y:S01]  /*29be0*/  IMAD.WIDE R22, R0, 0x2, R28 ;  /* 0x0000000200167825 */ /* 0x001fe200078e021c */
[----:B------:R-:W-:-:S04]  /*29bf0*/  PRMT R0, R26, 0x7632, R0 ;  /* 0x000076321a007816 */ /* 0x000fc80000000000 */
[----:B------:R0:W-:Y:S01]  /*29c00*/  @P6 STG.E.U16 [R22.64], R8 ;  /* 0x0000000816006986 */ /* 0x0001e2000c101506 */
[----:B----4-:R-:W-:-:S03]  /*29c10*/  PRMT R27, R8, 0x7632, R27 ;  /* 0x00007632081b7816 */ /* 0x010fc6000000001b */
[----:B------:R1:W-:Y:S01]  /*29c20*/  @P0 STG.E.U16 [R24.64], R0 ;  /* 0x0000000018000986 */ /* 0x0003e2000c101506 */
[----:B0-----:R-:W-:-:S04]  /*29c30*/  IADD3 R8, R5, 0xa, RZ ;  /* 0x0000000a05087810 */ /* 0x001fc80007ffe0ff */
[----:B------:R-:W-:Y:S02]  /*29c40*/  ISETP.GE.AND P0, PT, R8, c[0x0][0x17c], PT ;  /* 0x00005f0008007a0c */ /* 0x000fe40003f06270 */
[----:B------:R-:W2:Y:S01]  /*29c50*/  LDL.LU R8, [R1+0x180] ;  /* 0x0001800001087983 */ /* 0x000ea20000300800 */
[C---:B------:R-:W-:Y:S02]  /*29c60*/  ISETP.LT.AND P5, PT, R6.reuse, c[0x0][0x178], !P5 ;  /* 0x00005e0006007a0c */ /* 0x040fe40006fa1270 */
[----:B------:R-:W-:Y:S02]  /*29c70*/  ISETP.LT.AND P6, PT, R7, c[0x0][0x178], !P4 ;  /* 0x00005e0007007a0c */ /* 0x000fe400067c1270 */
[----:B------:R-:W-:Y:S02]  /*29c80*/  ISETP.LT.AND P4, PT, R6, c[0x0][0x178], !P4 ;  /* 0x00005e0006007a0c */ /* 0x000fe40006781270 */
[----:B------:R-:W-:Y:S02]  /*29c90*/  IADD3 R21, R5, 0x9, RZ ;  /* 0x0000000905157810 */ /* 0x000fe40007ffe0ff */
[----:B-1----:R-:W-:-:S02]  /*29ca0*/  IADD3 R0, R20, c[0x0][0x198], RZ ;  /* 0x0000660014007a10 */ /* 0x002fc40007ffe0ff */
[----:B------:R-:W-:Y:S01]  /*29cb0*/  ISETP.GE.AND P1, PT, R21, c[0x0][0x17c], PT ;  /* 0x00005f0015007a0c */ /* 0x000fe20003f26270 */
[----:B------:R-:W-:-:S04]  /*29cc0*/  IMAD.WIDE R20, R20, 0x2, R28 ;  /* 0x0000000214147825 */ /* 0x000fc800078e021c */
[C---:B------:R-:W-:Y:S01]  /*29cd0*/  IMAD.WIDE R22, R0.reuse, 0x2, R2 ;  /* 0x0000000200167825 */ /* 0x040fe200078e0202 */
[----:B------:R0:W-:Y:S03]  /*29ce0*/  @P5 STG.E.U16 [R20.64], R27 ;  /* 0x0000001b14005986 */ /* 0x0001e6000c101506 */
[----:B------:R-:W-:Y:S01]  /*29cf0*/  IMAD.WIDE R24, R0, 0x2, R28 ;  /* 0x0000000200187825 */ /* 0x000fe200078e021c */
[----:B------:R-:W-:-:S04]  /*29d00*/  IADD3 R26, R5, 0xb, RZ ;  /* 0x0000000b051a7810 */ /* 0x000fc80007ffe0ff */
[----:B------:R-:W-:Y:S02]  /*29d10*/  ISETP.GE.AND P5, PT, R26, c[0x0][0x17c], PT ;  /* 0x00005f001a007a0c */ /* 0x000fe40003fa6270 */
[----:B0-----:R-:W-:-:S04]  /*29d20*/  IADD3 R20, R0, c[0x0][0x198], RZ ;  /* 0x0000660000147a10 */ /* 0x001fc80007ffe0ff */
[C---:B------:R-:W-:Y:S01]  /*29d30*/  IADD3 R0, R20.reuse, c[0x0][0x198], RZ ;  /* 0x0000660014007a10 */ /* 0x040fe20007ffe0ff */
[----:B------:R-:W-:-:S04]  /*29d40*/  IMAD.WIDE R26, R20, 0x2, R2 ;  /* 0x00000002141a7825 */ /* 0x000fc800078e0202 */
[----:B------:R-:W-:Y:S01]  /*29d50*/  IMAD.WIDE R20, R20, 0x2, R28 ;  /* 0x0000000214147825 */ /* 0x000fe200078e021c */
[----:B--2---:R0:W-:Y:S04]  /*29d60*/  @P6 STG.E.U16 [R22.64], R8 ;  /* 0x0000000816006986 */ /* 0x0041e8000c101506 */
[----:B-----5:R1:W-:Y:S01]  /*29d70*/  @P4 STG.E.U16 [R24.64], R16 ;  /* 0x0000001018004986 */ /* 0x0203e2000c101506 */
[----:B------:R-:W-:Y:S02]  /*29d80*/  ISETP.LT.AND P4, PT, R7, c[0x0][0x178], !P2 ;  /* 0x00005e0007007a0c */ /* 0x000fe40005781270 */
[----:B------:R-:W-:Y:S02]  /*29d90*/  ISETP.LT.AND P2, PT, R6, c[0x0][0x178], !P2 ;  /* 0x00005e0006007a0c */ /* 0x000fe40005741270 */
[----:B---3--:R-:W-:-:S02]  /*29da0*/  PRMT R4, R8, 0x7632, R4 ;  /* 0x0000763208047816 */ /* 0x008fc40000000004 */
[----:B0-----:R-:W-:Y:S02]  /*29db0*/  IADD3 R8, R5, 0xc, RZ ;  /* 0x0000000c05087810 */ /* 0x001fe40007ffe0ff */
[----:B-1----:R-:W-:-:S05]  /*29dc0*/  PRMT R16, R16, 0x7632, R16 ;  /* 0x0000763210107816 */ /* 0x002fca0000000010 */
[----:B------:R0:W-:Y:S01]  /*29dd0*/  @P4 STG.E.U16 [R26.64], R4 ;  /* 0x000000041a004986 */ /* 0x0001e2000c101506 */
[----:B------:R-:W-:-:S03]  /*29de0*/  ISETP.GE.AND P4, PT, R8, c[0x0][0x17c], PT ;  /* 0x00005f0008007a0c */ /* 0x000fc60003f86270 */
[----:B------:R1:W-:Y:S04]  /*29df0*/  @P2 STG.E.U16 [R20.64], R16 ;  /* 0x0000001014002986 */ /* 0x0003e8000c101506 */
[----:B0-----:R-:W2:Y:S04]  /*29e00*/  LDL.LU R4, [R1+0xdf8] ;  /* 0x000df80001047983 */ /* 0x001ea80000300800 */
[----:B------:R-:W3:Y:S04]  /*29e10*/  LDL.LU R8, [R1+0x10] ;  /* 0x0000100001087983 */ /* 0x000ee80000300800 */
[----:B-1----:R-:W4:Y:S01]  /*29e20*/  LDL.LU R21, [R1+0x1d0] ;  /* 0x0001d00001157983 */ /* 0x002f220000300800 */
[----:B------:R-:W-:Y:S01]  /*29e30*/  ISETP.LT.AND P6, PT, R7, c[0x0][0x178], !P3 ;  /* 0x00005e0007007a0c */ /* 0x000fe20005fc1270 */
[----:B------:R-:W-:Y:S01]  /*29e40*/  IMAD.WIDE R22, R0, 0x2, R2 ;  /* 0x0000000200167825 */ /* 0x000fe200078e0202 */
[----:B------:R-:W-:-:S03]  /*29e50*/  ISETP.LT.AND P3, PT, R6, c[0x0][0x178], !P3 ;  /* 0x00005e0006007a0c */ /* 0x000fc60005f61270 */
[----:B------:R-:W-:-:S08]  /*29e60*/  IMAD.WIDE R24, R0, 0x2, R28 ;  /* 0x0000000200187825 */ /* 0x000fd000078e021c */
[----:B----4-:R0:W-:Y:S01]  /*29e70*/  @P6 STG.E.U16 [R22.64], R21 ;  /* 0x0000001516006986 */ /* 0x0101e2000c101506 */
[----:B------:R-:W-:Y:S02]  /*29e80*/  ISETP.LT.AND P6, PT, R7, c[0x0][0x178], !P1 ;  /* 0x00005e0007007a0c */ /* 0x000fe40004fc1270 */
[----:B------:R-:W-:Y:S02]  /*29e90*/  ISETP.LT.AND P1, PT, R6, c[0x0][0x178], !P1 ;  /* 0x00005e0006007a0c */ /* 0x000fe40004f21270 */
[----:B------:R-:W-:Y:S02]  /*29ea0*/  PRMT R27, R21, 0x7632, R27 ;  /* 0x00007632151b7816 */ /* 0x000fe4000000001b */
[----:B0-----:R-:W-:Y:S02]  /*29eb0*/  IADD3 R22, R0, c[0x0][0x198], RZ ;  /* 0x0000660000167a10 */ /* 0x001fe40007ffe0ff */
[----:B---3--:R-:W-:Y:S02]  /*29ec0*/  PRMT R26, R8, 0x7632, R26 ;  /* 0x00007632081a7816 */ /* 0x008fe4000000001a */
[C---:B------:R-:W-:Y:S01]  /*29ed0*/  IADD3 R0, R22.reuse, c[0x0][0x198], RZ ;  /* 0x0000660016007a10 */ /* 0x040fe20007ffe0ff */
[C---:B------:R-:W-:Y:S01]  /*29ee0*/  IMAD.WIDE R20, R22.reuse, 0x2, R2 ;  /* 0x0000000216147825 */ /* 0x040fe200078e0202 */
[----:B------:R-:W-:Y:S03]  /*29ef0*/  @P3 STG.E.U16 [R24.64], R8 ;  /* 0x0000000818003986 */ /* 0x000fe6000c101506 */
[----:B------:R-:W-:Y:S01]  /*29f00*/  IMAD.WIDE R22, R22, 0x2, R28 ;  /* 0x0000000216167825 */ /* 0x000fe200078e021c */
[----:B------:R0:W-:Y:S04]  /*29f10*/  @P6 STG.E.U16 [R20.64], R27 ;  /* 0x0000001b14006986 */ /* 0x0001e8000c101506 */
[----:B------:R1:W-:Y:S04]  /*29f20*/  @P1 STG.E.U16 [R22.64], R26 ;  /* 0x0000001a16001986 */ /* 0x0003e8000c101506 */
[----:B0-----:R-:W3:Y:S04]  /*29f30*/  LDL.LU R27, [R1+0x1a0] ;  /* 0x0001a000011b7983 */ /* 0x001ee80000300800 */
[----:B-1----:R-:W4:Y:S01]  /*29f40*/  LDL.LU R23, [R1+0x1c0] ;  /* 0x0001c00001177983 */ /* 0x002f220000300800 */
[----:B------:R-:W-:Y:S01]  /*29f50*/  ISETP.LT.AND P3, PT, R7, c[0x0][0x178], !P0 ;  /* 0x00005e0007007a0c */ /* 0x000fe20004761270 */
[----:B------:R-:W-:Y:S01]  /*29f60*/  IMAD.WIDE R24, R0, 0x2, R2 ;  /* 0x0000000200187825 */ /* 0x000fe200078e0202 */
[----:B------:R-:W-:-:S02]  /*29f70*/  ISETP.LT.AND P0, PT, R6, c[0x0][0x178], !P0 ;  /* 0x00005e0006007a0c */ /* 0x000fc40004701270 */
[----:B------:R-:W-:Y:S01]  /*29f80*/  ISETP.LT.AND P1, PT, R7, c[0x0][0x178], !P5 ;  /* 0x00005e0007007a0c */ /* 0x000fe20006f21270 */
[C---:B------:R-:W-:Y:S01]  /*29f90*/  IMAD.WIDE R20, R0.reuse, 0x2, R28 ;  /* 0x0000000200147825 */ /* 0x040fe200078e021c */
[C---:B------:R-:W-:Y:S02]  /*29fa0*/  IADD3 R16, R5.reuse, 0xd, RZ ;  /* 0x0000000d05107810 */ /* 0x040fe40007ffe0ff */
[----:B------:R-:W-:Y:S02]  /*29fb0*/  IADD3 R0, R0, c[0x0][0x198], RZ ;  /* 0x0000660000007a10 */ /* 0x000fe40007ffe0ff */
[----:B------:R-:W-:Y:S02]  /*29fc0*/  IADD3 R8, R5, 0xe, RZ ;  /* 0x0000000e05087810 */ /* 0x000fe40007ffe0ff */
[----:B------:R-:W-:Y:S02]  /*29fd0*/  ISETP.LT.AND P5, PT, R6, c[0x0][0x178], !P5 ;  /* 0x00005e0006007a0c */ /* 0x000fe40006fa1270 */
[----:B------:R-:W-:-:S02]  /*29fe0*/  ISETP.GE.AND P2, PT, R16, c[0x0][0x17c], PT ;  /* 0x00005f0010007a0c */ /* 0x000fc40003f46270 */
[----:B------:R-:W-:Y:S02]  /*29ff0*/  ISETP.GE.AND P6, PT, R8, c[0x0][0x17c], PT ;  /* 0x00005f0008007a0c */ /* 0x000fe40003fc6270 */
[----:B------:R-:W-:Y:S01]  /*2a000*/  IADD3 R8, R5, 0xf, RZ ;  /* 0x0000000f05087810 */ /* 0x000fe20007ffe0ff */
[----:B----4-:R0:W-:Y:S01]  /*2a010*/  @P3 STG.E.U16 [R24.64], R23 ;  /* 0x0000001718003986 */ /* 0x0101e2000c101506 */
[----:B------:R-:W-:-:S03]  /*2a020*/  PRMT R16, R23, 0x7632, R16 ;  /* 0x0000763217107816 */ /* 0x000fc60000000010 */
[----:B--2---:R1:W-:Y:S01]  /*2a030*/  @P0 STG.E.U16 [R20.64], R4 ;  /* 0x0000000414000986 */ /* 0x0043e2000c101506 */
[----:B------:R-:W-:-:S03]  /*2a040*/  ISETP.LT.AND P0, PT, R7, c[0x0][0x178], !P4 ;  /* 0x00005e0007007a0c */ /* 0x000fc60006701270 */
[----:B0-----:R-:W2:Y:S01]  /*2a050*/  LDL.LU R24, [R1+0x1e0] ;  /* 0x0001e00001187983 */ /* 0x001ea20000300800 */
[----:B------:R-:W-:-:S03]  /*2a060*/  IMAD.WIDE R22, R0, 0x2, R28 ;  /* 0x0000000200167825 */ /* 0x000fc600078e021c */
[----:B------:R-:W4:Y:S01]  /*2a070*/  LDL.LU R25, [R1+0x30] ;  /* 0x0000300001197983 */ /* 0x000f220000300800 */
[C---:B-1----:R-:W-:Y:S01]  /*2a080*/  IMAD.WIDE R20, R0.reuse, 0x2, R2 ;  /* 0x0000000200147825 */ /* 0x042fe200078e0202 */
[----:B------:R-:W-:Y:S02]  /*2a090*/  IADD3 R0, R0, c[0x0][0x198], RZ ;  /* 0x0000660000007a10 */ /* 0x000fe40007ffe0ff */
[----:B------:R-:W-:Y:S01]  /*2a0a0*/  ISETP.GE.AND P3, PT, R8, c[0x0][0x17c], PT ;  /* 0x00005f0008007a0c */ /* 0x000fe20003f66270 */
[----:B------:R-:W5:Y:S01]  /*2a0b0*/  LDL.LU R26, [R1+0x154] ;  /* 0x00015400011a7983 */ /* 0x000f620000300800 */
[----:B------:R-:W-:Y:S02]  /*2a0c0*/  PRMT R4, R4, 0x7632, R4 ;  /* 0x0000763204047816 */ /* 0x000fe40000000004 */
[----:B------:R-:W-:Y:S01]  /*2a0d0*/  IADD3 R8, R5, 0x10, RZ ;  /* 0x0000001005087810 */ /* 0x000fe20007ffe0ff */
[----:B------:R0:W-:Y:S03]  /*2a0e0*/  @P1 STG.E.U16 [R20.64], R16 ;  /* 0x0000001014001986 */ /* 0x0001e6000c101506 */
[----:B------:R-:W-:Y:S01]  /*2a0f0*/  ISETP.GE.AND P1, PT, R8, c[0x0][0x17c], PT ;  /* 0x00005f0008007a0c */ /* 0x000fe20003f26270 */
[----:B------:R-:W-:Y:S01]  /*2a100*/  @P5 STG.E.U16 [R22.64], R4 ;  /* 0x0000000416005986 */ /* 0x000fe2000c101506 */
[----:B---3--:R-:W-:Y:S01]  /*2a110*/  PRMT R8, R27, 0x7632, R8 ;  /* 0x000076321b087816 */ /* 0x008fe20000000008 */
[----:B0-----:R-:W-:-:S05]  /*2a120*/  IMAD.WIDE R20, R0, 0x2, R2 ;  /* 0x0000000200147825 */ /* 0x001fca00078e0202 */
[----:B------:R0:W-:Y:S04]  /*2a130*/  @P0 STG.E.U16 [R20.64], R27 ;  /* 0x0000001b14000986 */ /* 0x0001e8000c101506 */
[----:B0-----:R-:W3:Y:S01]  /*2a140*/  LDL.LU R27, [R1+0x24] ;  /* 0x00002400011b7983 */ /* 0x001ee20000300800 */
[----:B------:R-:W-:Y:S01]  /*2a150*/  ISETP.LT.AND P4, PT, R6, c[0x0][0x178], !P4 ;  /* 0x00005e0006007a0c */ /* 0x000fe20006781270 */
[----:B------:R-:W-:Y:S01]  /*2a160*/  IMAD.WIDE R22, R0, 0x2, R28 ;  /* 0x0000000200167825 */ /* 0x000fe200078e021c */
[----:B------:R-:W-:Y:S02]  /*2a170*/  ISETP.LT.AND P5, PT, R7, c[0x0][0x178], !P2 ;  /* 0x00005e0007007a0c */ /* 0x000fe400057a1270 */
[----:B------:R-:W-:Y:S02]  /*2a180*/  ISETP.LT.AND P2, PT, R6, c[0x0][0x178], !P2 ;  /* 0x00005e0006007a0c */ /* 0x000fe40005741270 */
[----:B------:R-:W-:-:S02]  /*2a190*/  IADD3 R0, R0, c[0x0][0x198], RZ ;  /* 0x0000660000007a10 */ /* 0x000fc40007ffe0ff */
[----:B------:R-:W-:-:S03]  /*2a1a0*/  IADD3 R4, R5, 0x11, RZ ;  /* 0x0000001105047810 */ /* 0x000fc60007ffe0ff */
[----:B------:R-:W-:Y:S02]  /*2a1b0*/  IMAD.WIDE R20, R0, 0x2, R2 ;  /* 0x0000000200147825 */ /* 0x000fe400078e0202 */
[----:B------:R0:W-:Y:S01]  /*2a1c0*/  @P4 STG.E.U16 [R22.64], R12 ;  /* 0x0000000c16004986 */ /* 0x0001e2000c101506 */
[----:B------:R-:W-:Y:S02]  /*2a1d0*/  ISETP.LT.AND P4, PT, R7, c[0x0][0x178], !P6 ;  /* 0x00005e0007007a0c */ /* 0x000fe40007781270 */
[----:B------:R-:W-:Y:S02]  /*2a1e0*/  ISETP.GE.AND P0, PT, R4, c[0x0][0x17c], PT ;  /* 0x00005f0004007a0c */ /* 0x000fe40003f06270 */
[----:B------:R-:W-:Y:S01]  /*2a1f0*/  PRMT R4, R12, 0x7632, R4 ;  /* 0x000076320c047816 */ /* 0x000fe20000000004 */
[----:B------:R1:W-:Y:S01]  /*2a200*/  @P5 STG.E.U16 [R20.64], R8 ;  /* 0x0000000814005986 */ /* 0x0003e2000c101506 */
[----:B------:R-:W-:Y:S01]  /*2a210*/  ISETP.LT.AND P6, PT, R6, c[0x0][0x178], !P6 ;  /* 0x00005e0006007a0c */ /* 0x000fe200077c1270 */
[C---:B0-----:R-:W-:Y:S01]  /*2a220*/  IMAD.WIDE R22, R0.reuse, 0x2, R28 ;  /* 0x0000000200167825 */ /* 0x041fe200078e021c */
[----:B------:R-:W-:-:S04]  /*2a230*/  IADD3 R0, R0, c[0x0][0x198], RZ ;  /* 0x0000660000007a10 */ /* 0x000fc80007ffe0ff */
[----:B------:R0:W-:Y:S01]  /*2a240*/  @P2 STG.E.U16 [R22.64], R4 ;  /* 0x0000000416002986 */ /* 0x0001e2000c101506 */
[----:B-1----:R-:W-:Y:S01]  /*2a250*/  IADD3 R8, R5, 0x12, RZ ;  /* 0x0000001205087810 */ /* 0x002fe20007ffe0ff */
[----:B------:R-:W-:Y:S01]  /*2a260*/  IMAD.WIDE R20, R0, 0x2, R2 ;  /* 0x0000000200147825 */ /* 0x000fe200078e0202 */
[----:B------:R-:W-:Y:S02]  /*2a270*/  ISETP.LT.AND P2, PT, R7, c[0x0][0x178], !P3 ;  /* 0x00005e0007007a0c */ /* 0x000fe40005f41270 */
[----:B------:R-:W-:Y:S02]  /*2a280*/  ISETP.GE.AND P5, PT, R8, c[0x0][0x17c], PT ;  /* 0x00005f0008007a0c */ /* 0x000fe40003fa6270 */
[----:B------:R-:W-:Y:S02]  /*2a290*/  IADD3 R8, R0, c[0x0][0x198], RZ ;  /* 0x0000660000087a10 */ /* 0x000fe40007ffe0ff */
[----:B------:R-:W-:-:S03]  /*2a2a0*/  ISETP.LT.AND P3, PT, R6, c[0x0][0x178], !P3 ;  /* 0x00005e0006007a0c */ /* 0x000fc60005f61270 */
[----:B0-----:R-:W-:Y:S01]  /*2a2b0*/  IMAD.WIDE R22, R8, 0x2, R2 ;  /* 0x0000000208167825 */ /* 0x001fe200078e0202 */
[----:B------:R-:W-:Y:S01]  /*2a2c0*/  IADD3 R4, R5, 0x13, RZ ;  /* 0x0000001305047810 */ /* 0x000fe20007ffe0ff */
[----:B--2---:R0:W-:Y:S02]  /*2a2d0*/  @P4 STG.E.U16 [R20.64], R24 ;  /* 0x0000001814004986 */ /* 0x0041e4000c101506 */
[----:B0-----:R-:W-:Y:S01]  /*2a2e0*/  IMAD.WIDE R20, R0, 0x2, R28 ;  /* 0x0000000200147825 */ /* 0x001fe200078e021c */
[----:B------:R-:W-:-:S04]  /*2a2f0*/  PRMT R0, R24, 0x7632, R0 ;  /* 0x0000763218007816 */ /* 0x000fc80000000000 */
[----:B----4-:R0:W-:Y:S01]  /*2a300*/  @P6 STG.E.U16 [R20.64], R25 ;  /* 0x0000001914006986 */ /* 0x0101e2000c101506 */
[----:B------:R-:W-:Y:S02]  /*2a310*/  ISETP.LT.AND P6, PT, R7, c[0x0][0x178], !P1 ;  /* 0x00005e0007007a0c */ /* 0x000fe40004fc1270 */
[----:B------:R-:W-:Y:S01]  /*2a320*/  ISETP.LT.AND P1, PT, R6, c[0x0][0x178], !P1 ;  /* 0x00005e0006007a0c */ /* 0x000fe20004f21270 */
[----:B------:R1:W-:Y:S01]  /*2a330*/  @P2 STG.E.U16 [R22.64], R0 ;  /* 0x0000000016002986 */ /* 0x0003e2000c101506 */
[----:B------:R-:W-:Y:S01]  /*2a340*/  PRMT R12, R25, 0x7632, R12 ;  /* 0x00007632190c7816 */ /* 0x000fe2000000000c */
[C---:B0-----:R-:W-:Y:S01]  /*2a350*/  IMAD.WIDE R20, R8.reuse, 0x2, R28 ;  /* 0x0000000208147825 */ /* 0x041fe200078e021c */
[----:B-1----:R-:W-:-:S04]  /*2a360*/  IADD3 R0, R8, c[0x0][0x198], RZ ;  /* 0x0000660008007a10 */ /* 0x002fc80007ffe0ff */
[----:B------:R0:W-:Y:S01]  /*2a370*/  @P3 STG.E.U16 [R20.64], R12 ;  /* 0x0000000c14003986 */ /* 0x0001e2000c101506 */
[----:B------:R-:W-:-:S04]  /*2a380*/  IMAD.WIDE R22, R0, 0x2, R2 ;  /* 0x0000000200167825 */ /* 0x000fc800078e0202 */
[----:B------:R-:W-:Y:S01]  /*2a390*/  IMAD.WIDE R24, R0, 0x2, R28 ;  /* 0x0000000200187825 */ /* 0x000fe200078e021c */
[----:B-----5:R-:W-:Y:S01]  /*2a3a0*/  @P6 STG.E.U16 [R22.64], R26 ;  /* 0x0000001a16006986 */ /* 0x020fe2000c101506 */
[----:B------:R-:W-:-:S03]  /*2a3b0*/  IADD3 R8, R5, 0x15, RZ ;  /* 0x0000001505087810 */ /* 0x000fc60007ffe0ff */
[----:B---3--:R1:W-:Y:S01]  /*2a3c0*/  @P1 STG.E.U16 [R24.64], R27 ;  /* 0x0000001b18001986 */ /* 0x0083e2000c101506 */
[----:B------:R-:W-:Y:S02]  /*2a3d0*/  ISETP.LT.AND P1, PT, R7, c[0x0][0x178], !P0 ;  /* 0x00005e0007007a0c */ /* 0x000fe40004721270 */
[----:B------:R-:W-:Y:S02]  /*2a3e0*/  IADD3 R16, R0, c[0x0][0x198], RZ ;  /* 0x0000660000107a10 */ /* 0x000fe40007ffe0ff */
[----:B------:R-:W-:Y:S02]  /*2a3f0*/  ISETP.GE.AND P4, PT, R4, c[0x0][0x17c], PT ;  /* 0x00005f0004007a0c */ /* 0x000fe40003f86270 */
[----:B------:R-:W-:Y:S02]  /*2a400*/  IADD3 R4, R5, 0x14, RZ ;  /* 0x0000001405047810 */ /* 0x000fe40007ffe0ff */
[----:B------:R-:W-:Y:S02]  /*2a410*/  ISETP.GE.AND P3, PT, R8, c[0x0][0x17c], PT ;  /* 0x00005f0008007a0c */ /* 0x000fe40003f66270 */
[----:B0-----:R-:W-:-:S02]  /*2a420*/  PRMT R12, R26, 0x7632, R12 ;  /* 0x000076321a0c7816 */ /* 0x001fc4000000000c */
[----:B------:R-:W-:Y:S01]  /*2a430*/  PRMT R8, R27, 0x7632, R8 ;  /* 0x000076321b087816 */ /* 0x000fe20000000008 */
[----:B-1----:R-:W-:Y:S01]  /*2a440*/  IMAD.WIDE R26, R16, 0x2, R2 ;  /* 0x00000002101a7825 */ /* 0x002fe200078e0202 */
[----:B------:R-:W-:Y:S02]  /*2a450*/  ISETP.GE.AND P2, PT, R4, c[0x0][0x17c], PT ;  /* 0x00005f0004007a0c */ /* 0x000fe40003f46270 */
[----:B------:R-:W-:Y:S01]  /*2a460*/  IADD3 R4, R5, 0x16, RZ ;  /* 0x0000001605047810 */ /* 0x000fe20007ffe0ff */
[C---:B------:R-:W-:Y:S01]  /*2a470*/  IMAD.WIDE R20, R16.reuse, 0x2, R28 ;  /* 0x0000000210147825 */ /* 0x040fe200078e021c */
[----:B------:R-:W-:Y:S01]  /*2a480*/  IADD3 R0, R16, c[0x0][0x198], RZ ;  /* 0x0000660010007a10 */ /* 0x000fe20007ffe0ff */
[----:B------:R-:W2:Y:S04]  /*2a490*/  LDL.LU R5, [R1+0xdf4] ;  /* 0x000df40001057983 */ /* 0x000ea80000300800 */
[----:B------:R-:W3:Y:S04]  /*2a4a0*/  LDL.LU R16, [R1+0x4] ;  /* 0x0000040001107983 */ /* 0x000ee80000300800 */
[----:B------:R0:W-:Y:S04]  /*2a4b0*/  @P1 STG.E.U16 [R26.64], R12 ;  /* 0x0000000c1a001986 */ /* 0x0001e8000c101506 */
[----:B0-----:R-:W4:Y:S04]  /*2a4c0*/  LDL.LU R27, [R1+0x174] ;  /* 0x00017400011b7983 */ /* 0x001f280000300800 */
[----:B------:R-:W5:Y:S01]  /*2a4d0*/  LDL R26, [R1+0x75c] ;  /* 0x00075c00011a7983 */ /* 0x000f620000100800 */
[----:B------:R-:W-:-:S02]  /*2a4e0*/  ISETP.LT.AND P0, PT, R6, c[0x0][0x178], !P0 ;  /* 0x00005e0006007a0c */ /* 0x000fc40004701270 */
[----:B------:R-:W-:Y:S02]  /*2a4f0*/  ISETP.LT.AND P6, PT, R7, c[0x0][0x178], !P5 ;  /* 0x00005e0007007a0c */ /* 0x000fe40006fc1270 */
[----:B------:R-:W-:Y:S01]  /*2a500*/  ISETP.LT.AND P5, PT, R6, c[0x0][0x178], !P5 ;  /* 0x00005e0006007a0c */ /* 0x000fe20006fa1270 */
[----:B------:R-:W-:-:S04]  /*2a510*/  IMAD.WIDE R22, R0, 0x2, R2 ;  /* 0x0000000200167825 */ /* 0x000fc800078e0202 */
[----:B------:R-:W-:Y:S01]  /*2a520*/  IMAD.WIDE R24, R0, 0x2, R28 ;  /* 0x0000000200187825 */ /* 0x000fe200078e021c */
[----:B------:R-:W-:-:S03]  /*2a530*/  ISETP.GE.AND P1, PT, R4, c[0x0][0x17c], PT ;  /* 0x00005f0004007a0c */ /* 0x000fc60003f26270 */
[----:B------:R-:W-:Y:S01]  /*2a540*/  @P0 STG.E.U16 [R20.64], R8 ;  /* 0x0000000814000986 */ /* 0x000fe2000c101506 */
[----:B---3--:R-:W-:-:S03]  /*2a550*/  PRMT R4, R16, 0x7632, R4 ;  /* 0x0000763210047816 */ /* 0x008fc60000000004 */
[----:B----4-:R0:W-:Y:S04]  /*2a560*/  @P6 STG.E.U16 [R22.64], R27 ;  /* 0x0000001b16006986 */ /* 0x0101e8000c101506 */
[----:B------:R5:W-:Y:S01]  /*2a570*/  @P5 STG.E.U16 [R24.64], R16 ;  /* 0x0000001018005986 */ /* 0x000be2000c101506 */
[----:B------:R-:W-:-:S03]  /*2a580*/  PRMT R12, R27, 0x7632, R12 ;  /* 0x000076321b0c7816 */ /* 0x000fc6000000000c */
[----:B0-----:R-:W3:Y:S01]  /*2a590*/  LDL.LU R27, [R1+0x184] ;  /* 0x00018400011b7983 */ /* 0x001ee20000300800 */
[----:B-----5:R-:W-:-:S04]  /*2a5a0*/  IADD3 R16, R26, 0x17, RZ ;  /* 0x000000171a107810 */ /* 0x020fc80007ffe0ff */
[----:B------:R-:W-:Y:S02]  /*2a5b0*/  ISETP.GE.AND P0, PT, R16, c[0x0][0x17c], PT ;  /* 0x00005f0010007a0c */ /* 0x000fe40003f06270 */
[----:B------:R-:W4:Y:S01]  /*2a5c0*/  LDL.LU R16, [R1+0x194] ;  /* 0x0001940001107983 */ /* 0x000f220000300800 */
[C---:B------:R-:W-:Y:S02]  /*2a5d0*/  ISETP.LT.AND P6, PT, R7.reuse, c[0x0][0x178], !P4 ;  /* 0x00005e0007007a0c */ /* 0x040fe400067c1270 */
[----:B------:R-:W-:Y:S02]  /*2a5e0*/  ISETP.LT.AND P4, PT, R6, c[0x0][0x178], !P4 ;  /* 0x00005e0006007a0c */ /* 0x000fe40006781270 */
[----:B------:R-:W-:Y:S02]  /*2a5f0*/  IADD3 R22, R0, c[0x0][0x198], RZ ;  /* 0x0000660000167a10 */ /* 0x000fe40007ffe0ff */
[----:B------:R-:W-:Y:S02]  /*2a600*/  ISETP.LT.AND P5, PT, R7, c[0x0][0x178], !P2 ;  /* 0x00005e0007007a0c */ /* 0x000fe400057a1270 */
[----:B------:R-:W-:Y:S01]  /*2a610*/  ISETP.LT.AND P2, PT, R6, c[0x0][0x178], !P2 ;  /* 0x00005e0006007a0c */ /* 0x000fe20005741270 */
[C---:B------:R-:W-:Y:S01]  /*2a620*/  IMAD.WIDE R20, R22.reuse, 0x2, R2 ;  /* 0x0000000216147825 */ /* 0x040fe200078e0202 */
[----:B------:R-:W-:-:S03]  /*2a630*/  IADD3 R0, R22, c[0x0][0x198], RZ ;  /* 0x0000660016007a10 */ /* 0x000fc60007ffe0ff */
[----:B------:R-:W-:Y:S01]  /*2a640*/  IMAD.WIDE R22, R22, 0x2, R28 ;  /* 0x0000000216167825 */ /* 0x000fe200078e021c */
[----:B------:R0:W-:Y:S03]  /*2a650*/  @P6 STG.E.U16 [R20.64], R12 ;  /* 0x0000000c14006986 */ /* 0x0001e6000c101506 */
[----:B------:R-:W-:Y:S01]  /*2a660*/  IMAD.WIDE R24, R0, 0x2, R2 ;  /* 0x0000000200187825 */ /* 0x000fe200078e0202 */
[----:B------:R1:W-:Y:S01]  /*2a670*/  @P4 STG.E.U16 [R22.64], R4 ;  /* 0x0000000416004986 */ /* 0x0003e2000c101506 */
[----:B------:R-:W-:Y:S02]  /*2a680*/  ISETP.LT.AND P4, PT, R7, c[0x0][0x178], !P3 ;  /* 0x00005e0007007a0c */ /* 0x000fe40005f81270 */
[----:B------:R-:W-:Y:S01]  /*2a690*/  IADD3 R8, R26, 0x18, RZ ;  /* 0x000000181a087810 */ /* 0x000fe20007ffe0ff */
[C---:B0-----:R-:W-:Y:S01]  /*2a6a0*/  IMAD.WIDE R20, R0.reuse, 0x2, R28 ;  /* 0x0000000200147825 */ /* 0x041fe200078e021c */
[----:B------:R-:W-:Y:S01]  /*2a6b0*/  IADD3 R0, R0, c[0x0][0x198], RZ ;  /* 0x0000660000007a10 */ /* 0x000fe20007ffe0ff */
[----:B-1----:R-:W5:Y:S01]  /*2a6c0*/  LDL.LU R22, [R1+0x1d4] ;  /* 0x0001d40001167983 */ /* 0x002f620000300800 */
[----:B------:R-:W-:-:S02]  /*2a6d0*/  IADD3 R4, R26, 0x19, RZ ;  /* 0x000000191a047810 */ /* 0x000fc40007ffe0ff */
[----:B------:R-:W-:Y:S01]  /*2a6e0*/  ISETP.LT.AND P3, PT, R6, c[0x0][0x178], !P3 ;  /* 0x00005e0006007a0c */ /* 0x000fe20005f61270 */
[----:B------:R-:W2:Y:S01]  /*2a6f0*/  LDL.LU R23, [R1+0x14] ;  /* 0x0000140001177983 */ /* 0x000ea20000300800 */
[----:B------:R-:W-:Y:S02]  /*2a700*/  ISETP.GE.AND P6, PT, R8, c[0x0][0x17c], PT ;  /* 0x00005f0008007a0c */ /* 0x000fe40003fc6270 */
[----:B------:R-:W-:Y:S01]  /*2a710*/  PRMT R12, R9, 0x7632, R12 ;  /* 0x00007632090c7816 */ /* 0x000fe2000000000c */
[----:B----4-:R-:W-:Y:S01]  /*2a720*/  @P5 STG.E.U16 [R24.64], R16 ;  /* 0x0000001018005986 */ /* 0x010fe2000c101506 */
[----:B------:R-:W-:-:S03]  /*2a730*/  ISETP.GE.AND P5, PT, R4, c[0x0][0x17c], PT ;  /* 0x00005f0004007a0c */ /* 0x000fc60003fa6270 */
[----:B------:R0:W-:Y:S01]  /*2a740*/  @P2 STG.E.U16 [R20.64], R9 ;  /* 0x0000000914002986 */ /* 0x0001e2000c101506 */
[----:B------:R-:W-:Y:S02]  /*2a750*/  ISETP.LT.AND P2, PT, R7, c[0x0][0x178], !P1 ;  /* 0x00005e0007007a0c */ /* 0x000fe40004f41270 */
[----:B------:R-:W-:Y:S01]  /*2a760*/  PRMT R4, R16, 0x7632, R4 ;  /* 0x0000763210047816 */ /* 0x000fe20000000004 */
[----:B0-----:R-:W-:-:S04]  /*2a770*/  IMAD.WIDE R8, R0, 0x2, R2 ;  /* 0x0000000200087825 */ /* 0x001fc800078e0202 */
[C---:B------:R-:W-:Y:S01]  /*2a780*/  IMAD.WIDE R20, R0.reuse, 0x2, R28 ;  /* 0x0000000200147825 */ /* 0x040fe200078e021c */
[----:B------:R-:W-:Y:S01]  /*2a790*/  IADD3 R0, R0, c[0x0][0x198], RZ ;  /* 0x0000660000007a10 */ /* 0x000fe20007ffe0ff */
[----:B------:R0:W-:Y:S04]  /*2a7a0*/  @P4 STG.E.U16 [R8.64], R4 ;  /* 0x0000000408004986 */ /* 0x0001e8000c101506 */
[----:B------:R3:W-:Y:S01]  /*2a7b0*/  @P3 STG.E.U16 [R20.64], R12 ;  /* 0x0000000c14003986 */ /* 0x0007e2000c101506 */
[----:B0-----:R-:W-:Y:S01]  /*2a7c0*/  IMAD.WIDE R8, R0, 0x2, R2 ;  /* 0x0000000200087825 */ /* 0x001fe200078e0202 */
[----:B---3--:R-:W-:-:S04]  /*2a7d0*/  PRMT R12, R27, 0x7632, R12 ;  /* 0x000076321b0c7816 */ /* 0x008fc8000000000c */
[----:B------:R0:W-:Y:S04]  /*2a7e0*/  @P2 STG.E.U16 [R8.64], R27 ;  /* 0x0000001b08002986 */ /* 0x0001e8000c101506 */
[----:B0-----:R-:W3:Y:S04]  /*2a7f0*/  LDL.LU R27, [R1+0x1c4] ;  /* 0x0001c400011b7983 */ /* 0x001ee80000300800 */
[----:B------:R-:W4:Y:S01]  /*2a800*/  LDL.LU R24, [R1+0x1a4] ;  /* 0x0001a40001187983 */ /* 0x000f220000300800 */
[----:B------:R-:W-:Y:S01]  /*2a810*/  ISETP.LT.AND P1, PT, R6, c[0x0][0x178], !P1 ;  /* 0x00005e0006007a0c */ /* 0x000fe20004f21270 */
[----:B------:R-:W-:Y:S01]  /*2a820*/  IMAD.WIDE R20, R0, 0x2, R28 ;  /* 0x0000000200147825 */ /* 0x000fe200078e021c */
[----:B------:R-:W-:-:S02]  /*2a830*/  ISETP.LT.AND P3, PT, R7, c[0x0][0x178], !P0 ;  /* 0x00005e0007007a0c */ /* 0x000fc40004761270 */
[----:B------:R-:W-:Y:S02]  /*2a840*/  ISETP.LT.AND P0, PT, R6, c[0x0][0x178], !P0 ;  /* 0x00005e0006007a0c */ /* 0x000fe40004701270 */
[C---:B------:R-:W-:Y:S02]  /*2a850*/  IADD3 R4, R26.reuse, 0x1b, RZ ;  /* 0x0000001b1a047810 */ /* 0x040fe40007ffe0ff */
[----:B------:R-:W-:Y:S02]  /*2a860*/  IADD3 R16, R26, 0x1a, RZ ;  /* 0x0000001a1a107810 */ /* 0x000fe40007ffe0ff */
[----:B------:R-:W-:Y:S02]  /*2a870*/  IADD3 R0, R0, c[0x0][0x198], RZ ;  /* 0x0000660000007a10 */ /* 0x000fe40007ffe0ff */
[----:B------:R-:W-:Y:S01]  /*2a880*/  ISETP.GE.AND P2, PT, R4, c[0x0][0x17c], PT ;  /* 0x00005f0004007a0c */ /* 0x000fe20003f46270 */
[----:B------:R0:W-:Y:S01]  /*2a890*/  @P1 STG.E.U16 [R20.64], R17 ;  /* 0x0000001114001986 */ /* 0x0001e2000c101506 */
[----:B------:R-:W-:Y:S01]  /*2a8a0*/  ISETP.LT.AND P1, PT, R7, c[0x0][0x178], !P6 ;  /* 0x00005e0007007a0c */ /* 0x000fe20007721270 */
[----:B------:R-:W-:Y:S01]  /*2a8b0*/  IMAD.WIDE R8, R0, 0x2, R2 ;  /* 0x0000000200087825 */ /* 0x000fe200078e0202 */
[----:B------:R-:W-:-:S02]  /*2a8c0*/  ISETP.GE.AND P4, PT, R16, c[0x0][0x17c], PT ;  /* 0x00005f0010007a0c */ /* 0x000fc40003f86270 */
[----:B------:R-:W-:Y:S02]  /*2a8d0*/  PRMT R4, R17, 0x7632, R4 ;  /* 0x0000763211047816 */ /* 0x000fe40000000004 */
[----:B------:R-:W-:Y:S01]  /*2a8e0*/  ISETP.LT.AND P6, PT, R6, c[0x0][0x178], !P6 ;  /* 0x00005e0006007a0c */ /* 0x000fe200077c1270 */
[C---:B0-----:R-:W-:Y:S01]  /*2a8f0*/  IMAD.WIDE R16, R0.reuse, 0x2, R28 ;  /* 0x0000000200107825 */ /* 0x041fe200078e021c */
[----:B------:R-:W-:Y:S01]  /*2a900*/  IADD3 R0, R0, c[0x0][0x198], RZ ;  /* 0x0000660000007a10 */ /* 0x000fe20007ffe0ff */
[----:B------:R0:W-:Y:S04]  /*2a910*/  @P3 STG.E.U16 [R8.64], R12 ;  /* 0x0000000c08003986 */ /* 0x0001e8000c101506 */
[----:B------:R1:W-:Y:S01]  /*2a920*/  @P0 STG.E.U16 [R16.64], R4 ;  /* 0x0000000410000986 */ /* 0x0003e2000c101506 */
[----:B------:R-:W-:-:S02]  /*2a930*/  ISETP.LT.AND P0, PT, R7, c[0x0][0x178], !P5 ;  /* 0x00005e0007007a0c */ /* 0x000fc40006f01270 */
[C---:B------:R-:W-:Y:S01]  /*2a940*/  IADD3 R20, R0.reuse, c[0x0][0x198], RZ ;  /* 0x0000660000147a10 */ /* 0x040fe20007ffe0ff */
[----:B0-----:R-:W-:-:S05]  /*2a950*/  IMAD.WIDE R8, R0, 0x2, R2 ;  /* 0x0000000200087825 */ /* 0x001fca00078e0202 */
[----:B-----5:R0:W-:Y:S01]  /*2a960*/  @P1 STG.E.U16 [R8.64], R22 ;  /* 0x0000001608001986 */ /* 0x0201e2000c101506 */
[----:B-1----:R-:W-:Y:S01]  /*2a970*/  IMAD.WIDE R16, R20, 0x2, R2 ;  /* 0x0000000214107825 */ /* 0x002fe200078e0202 */
[----:B------:R-:W-:Y:S02]  /*2a980*/  ISETP.LT.AND P5, PT, R6, c[0x0][0x178], !P5 ;  /* 0x00005e0006007a0c */ /* 0x000fe40006fa1270 */
[----:B------:R-:W-:Y:S01]  /*2a990*/  IADD3 R4, R26, 0x1d, RZ ;  /* 0x0000001d1a047810 */ /* 0x000fe20007ffe0ff */
[----:B0-----:R-:W-:Y:S01]  /*2a9a0*/  IMAD.WIDE R8, R0, 0x2, R28 ;  /* 0x0000000200087825 */ /* 0x001fe200078e021c */
[----:B------:R-:W-:-:S04]  /*2a9b0*/  PRMT R0, R22, 0x7632, R0 ;  /* 0x0000763216007816 */ /* 0x000fc80000000000 */
[----:B--2---:R0:W-:Y:S01]  /*2a9c0*/  @P6 STG.E.U16 [R8.64], R23 ;  /* 0x0000001708006986 */ /* 0x0041e2000c101506 */
[----:B------:R-:W-:Y:S02]  /*2a9d0*/  ISETP.LT.AND P6, PT, R7, c[0x0][0x178], !P4 ;  /* 0x00005e0007007a0c */ /* 0x000fe400067c1270 */
[----:B------:R-:W-:Y:S01]  /*2a9e0*/  ISETP.LT.AND P4, PT, R6, c[0x0][0x178], !P4 ;  /* 0x00005e0006007a0c */ /* 0x000fe20006781270 */
[----:B------:R1:W-:Y:S01]  /*2a9f0*/  @P0 STG.E.U16 [R16.64], R0 ;  /* 0x0000000010000986 */ /* 0x0003e2000c101506 */
[----:B------:R-:W-:Y:S02]  /*2aa00*/  ISETP.GE.AND P1, PT, R4, c[0x0][0x17c], PT ;  /* 0x00005f0004007a0c */ /* 0x000fe40003f26270 */
[----:B------:R-:W-:Y:S01]  /*2aa10*/  PRMT R4, R23, 0x7632, R4 ;  /* 0x0000763217047816 */ /* 0x000fe20000000004 */
[C---:B0-----:R-:W-:Y:S01]  /*2aa20*/  IMAD.WIDE R8, R20.reuse, 0x2, R28 ;  /* 0x0000000214087825 */ /* 0x041fe200078e021c */
[----:B-1----:R-:W-:-:S04]  /*2aa30*/  IADD3 R0, R20, c[0x0][0x198], RZ ;  /* 0x0000660014007a10 */ /* 0x002fc80007ffe0ff */
[----:B------:R0:W-:Y:S01]  /*2aa40*/  @P5 STG.E.U16 [R8.64], R4 ;  /* 0x0000000408005986 */ /* 0x0001e2000c101506 */
[----:B------:R-:W-:-:S04]  /*2aa50*/  IMAD.WIDE R16, R0, 0x2, R2 ;  /* 0x0000000200107825 */ /* 0x000fc800078e0202 */
[----:B------:R-:W-:Y:S01]  /*2aa60*/  IMAD.WIDE R20, R0, 0x2, R28 ;  /* 0x0000000200147825 */ /* 0x000fe200078e021c */
[C---:B------:R-:W-:Y:S02]  /*2aa70*/  IADD3 R12, R26.reuse, 0x1c, RZ ;  /* 0x0000001c1a0c7810 */ /* 0x040fe40007ffe0ff */
[----:B------:R-:W-:Y:S02]  /*2aa80*/  IADD3 R22, R26, 0x1f, RZ ;  /* 0x0000001f1a167810 */ /* 0x000fe40007ffe0ff */
[----:B------:R-:W-:Y:S02]  /*2aa90*/  ISETP.GE.AND P3, PT, R12, c[0x0][0x17c], PT ;  /* 0x00005f000c007a0c */ /* 0x000fe40003f66270 */
[----:B------:R-:W-:Y:S02]  /*2aaa0*/  IADD3 R12, R26, 0x1e, RZ ;  /* 0x0000001e1a0c7810 */ /* 0x000fe40007ffe0ff */
[----:B0-----:R-:W-:Y:S02]  /*2aab0*/  IADD3 R8, R0, c[0x0][0x198], RZ ;  /* 0x0000660000087a10 */ /* 0x001fe40007ffe0ff */
[----:B------:R-:W-:-:S02]  /*2aac0*/  ISETP.GE.AND P5, PT, R22, c[0x0][0x17c], PT ;  /* 0x00005f0016007a0c */ /* 0x000fc40003fa6270 */
[----:B------:R-:W-:Y:S02]  /*2aad0*/  ISETP.GE.AND P0, PT, R12, c[0x0][0x17c], PT ;  /* 0x00005f000c007a0c */ /* 0x000fe40003f06270 */
[----:B------:R-:W-:Y:S02]  /*2aae0*/  PRMT R22, R5, 0x7632, R22 ;  /* 0x0000763205167816 */ /* 0x000fe40000000016 */
[----:B------:R-:W-:Y:S02]  /*2aaf0*/  IADD3 R23, R26, 0x20, RZ ;  /* 0x000000201a177810 */ /* 0x000fe40007ffe0ff */
[----:B------:R-:W-:Y:S01]  /*2ab00*/  IADD3 R0, R8, c[0x0][0x198], RZ ;  /* 0x0000660008007a10 */ /* 0x000fe20007ffe0ff */
[----:B---3--:R-:W-:Y:S04]  /*2ab10*/  @P6 STG.E.U16 [R16.64], R27 ;  /* 0x0000001b10006986 */ /* 0x008fe8000c101506 */
[----:B------:R0:W-:Y:S01]  /*2ab20*/  @P4 STG.E.U16 [R20.64], R5 ;  /* 0x0000000514004986 */ /* 0x0001e2000c101506 */
[----:B------:R-:W-:-:S02]  /*2ab30*/  ISETP.LT.AND P4, PT, R7, c[0x0][0x178], !P2 ;  /* 0x00005e0007007a0c */ /* 0x000fc40005781270 */
[----:B------:R-:W-:Y:S02]  /*2ab40*/  PRMT R12, R27, 0x7632, R12 ;  /* 0x000076321b0c7816 */ /* 0x000fe4000000000c */
[----:B------:R-:W-:Y:S02]  /*2ab50*/  ISETP.LT.AND P6, PT, R7, c[0x0][0x178], !P3 ;  /* 0x00005e0007007a0c */ /* 0x000fe40005fc1270 */
[----:B------:R-:W-:Y:S01]  /*2ab60*/  ISETP.LT.AND P2, PT, R6, c[0x0][0x178], !P2 ;  /* 0x00005e0006007a0c */ /* 0x000fe20005741270 */
[----:B0-----:R-:W-:Y:S01]  /*2ab70*/  IMAD.WIDE R4, R8, 0x2, R2 ;  /* 0x0000000208047825 */ /* 0x001fe200078e0202 */
[----:B------:R-:W-:Y:S02]  /*2ab80*/  ISETP.LT.AND P3, PT, R6, c[0x0][0x178], !P3 ;  /* 0x00005e0006007a0c */ /* 0x000fe40005f61270 */
[----:B------:R-:W2:Y:S04]  /*2ab90*/  LDL.LU R6, [R1+0xdf0] ;  /* 0x000df00001067983 */ /* 0x000ea80000300800 */
[----:B------:R-:W-:Y:S01]  /*2aba0*/  @P4 STG.E.U16 [R4.64], R12 ;  /* 0x0000000c04004986 */ /* 0x000fe2000c101506 */
[----:B------:R-:W-:-:S03]  /*2abb0*/  ISETP.GE.AND P4, PT, R23, c[0x0][0x17c], PT ;  /* 0x00005f0017007a0c */ /* 0x000fc60003f86270 */
[----:B------:R-:W3:Y:S04]  /*2abc0*/  LDL.LU R27, [R1+0x34] ;  /* 0x00003400011b7983 */ /* 0x000ee80000300800 */
[----:B------:R-:W5:Y:S01]  /*2abd0*/  LDL R23, [R1+0x764] ;  /* 0x0007640001177983 */ /* 0x000f620000100800 */
[----:B------:R-:W-:-:S05]  /*2abe0*/  IMAD.WIDE R8, R8, 0x2, R28 ;  /* 0x0000000208087825 */ /* 0x000fca00078e021c */
[----:B------:R0:W-:Y:S04]  /*2abf0*/  @P2 STG.E.U16 [R8.64], R22 ;  /* 0x0000001608002986 */ /* 0x0001e8000c101506 */
[----:B0-----:R-:W2:Y:S01]  /*2ac00*/  LDL.LU R22, [R1+0x1e4] ;  /* 0x0001e40001167983 */ /* 0x001ea20000300800 */
[----:B------:R-:W-:-:S04]  /*2ac10*/  IMAD.WIDE R16, R0, 0x2, R2 ;  /* 0x0000000200107825 */ /* 0x000fc800078e0202 */
[----:B------:R-:W-:Y:S01]  /*2ac20*/  IMAD.WIDE R20, R0, 0x2, R28 ;  /* 0x0000000200147825 */ /* 0x000fe200078e021c */
[----:B----4-:R0:W-:Y:S04]  /*2ac30*/  @P6 STG.E.U16 [R16.64], R24 ;  /* 0x0000001810006986 */ /* 0x0101e8000c101506 */
[----:B------:R1:W-:Y:S01]  /*2ac40*/  @P3 STG.E.U16 [R20.64], R13 ;  /* 0x0000000d14003986 */ /* 0x0003e2000c101506 */
[----:B0-----:R-:W-:-:S03]  /*2ac50*/  PRMT R16, R24, 0x7632, R16 ;  /* 0x0000763218107816 */ /* 0x001fc60000000010 */
[----:B-1----:R-:W4:Y:S04]  /*2ac60*/  LDL.LU R21, [R1+0x158] ;  /* 0x0001580001157983 */ /* 0x002f280000300800 */
[----:B------:R-:W4:Y:S01]  /*2ac70*/  LDL.LU R24, [R1+0x28] ;  /* 0x0000280001187983 */ /* 0x000f220000300800 */
[C---:B------:R-:W-:Y:S02]  /*2ac80*/  ISETP.LT.AND P6, PT, R7.reuse, c[0x0][0x178], !P1 ;  /* 0x00005e0007007a0c */ /* 0x040fe40004fc1270 */
[----:B------:R-:W-:Y:S02]  /*2ac90*/  IADD3 R8, R0, c[0x0][0x198], RZ ;  /* 0x0000660000087a10 */ /* 0x000fe40007ffe0ff */
[----:B------:R-:W-:Y:S02]  /*2aca0*/  ISETP.LT.AND P3, PT, R7, c[0x0][0x178], !P0 ;  /* 0x00005e0007007a0c */ /* 0x000fe40004761270 */
[----:B------:R-:W-:Y:S01]  /*2acb0*/  IADD3 R12, R26, 0x21, RZ ;  /* 0x000000211a0c7810 */ /* 0x000fe20007ffe0ff */
[C---:B------:R-:W-:Y:S01]  /*2acc0*/  IMAD.WIDE R4, R8.reuse, 0x2, R2 ;  /* 0x0000000208047825 */ /* 0x040fe200078e0202 */
[----:B------:R-:W-:-:S02]  /*2acd0*/  IADD3 R20, R8, c[0x0][0x198], RZ ;  /* 0x0000660008147a10 */ /* 0x000fc40007ffe0ff */
[----:B------:R-:W-:Y:S01]  /*2ace0*/  PRMT R17, R13, 0x7632, R17 ;  /* 0x000076320d117816 */ /* 0x000fe20000000011 */
[----:B------:R-:W-:Y:S01]  /*2acf0*/  IMAD.WIDE R8, R8, 0x2, R28 ;  /* 0x0000000208087825 */ /* 0x000fe200078e021c */
[----:B------:R-:W-:Y:S01]  /*2ad00*/  ISETP.GE.AND P2, PT, R12, c[0x0][0x17c], PT ;  /* 0x00005f000c007a0c */ /* 0x000fe20003f46270 */
[----:B------:R0:W-:Y:S02]  /*2ad10*/  @P6 STG.E.U16 [R4.64], R16 ;  /* 0x0000001004006986 */ /* 0x0001e4000c101506 */
[----:B------:R-:W-:-:S04]  /*2ad20*/  IMAD.WIDE R12, R20, 0x2, R2 ;  /* 0x00000002140c7825 */ /* 0x000fc800078e0202 */
[----:B0-----:R-:W-:Y:S01]  /*2ad30*/  IMAD.WIDE R4, R20, 0x2, R28 ;  /* 0x0000000214047825 */ /* 0x001fe200078e021c */
[----:B------:R-:W-:-:S04]  /*2ad40*/  IADD3 R0, R26, 0x22, RZ ;  /* 0x000000221a007810 */ /* 0x000fc80007ffe0ff */
[----:B------:R-:W-:Y:S02]  /*2ad50*/  ISETP.GE.AND P6, PT, R0, c[0x0][0x17c], PT ;  /* 0x00005f0000007a0c */ /* 0x000fe40003fc6270 */
[----:B------:R-:W-:Y:S02]  /*2ad60*/  IADD3 R0, R26, 0x23, RZ ;  /* 0x000000231a007810 */ /* 0x000fe40007ffe0ff */
[C---:B-----5:R-:W-:Y:S02]  /*2ad70*/  ISETP.LT.AND P1, PT, R23.reuse, c[0x0][0x178], !P1 ;  /* 0x00005e0017007a0c */ /* 0x060fe40004f21270 */
[----:B------:R-:W-:-:S11]  /*2ad80*/  ISETP.LT.AND P0, PT, R23, c[0x0][0x178], !P0 ;  /* 0x00005e0017007a0c */ /* 0x000fd60004701270 */
[----:B------:R-:W-:Y:S04]  /*2ad90*/  @P1 STG.E.U16 [R8.64], R17 ;  /* 0x0000001108001986 */ /* 0x000fe8000c101506 */
[----:B--2---:R0:W-:Y:S04]  /*2ada0*/  @P3 STG.E.U16 [R12.64], R22 ;  /* 0x000000160c003986 */ /* 0x0041e8000c101506 */
[----:B---3--:R1:W-:Y:S01]  /*2adb0*/  @P0 STG.E.U16 [R4.64], R27 ;  /* 0x0000001b04000986 */ /* 0x0083e2000c101506 */
[----:B0-----:R-:W-:-:S03]  /*2adc0*/  PRMT R13, R27, 0x7632, R13 ;  /* 0x000076321b0d7816 */ /* 0x001fc6000000000d */
[----:B-1----:R-:W2:Y:S01]  /*2add0*/  LDL.LU R27, [R1+0x178] ;  /* 0x00017800011b7983 */ /* 0x002ea20000300800 */
[----:B------:R-:W-:Y:S02]  /*2ade0*/  ISETP.LT.AND P1, PT, R7, c[0x0][0x178], !P5 ;  /* 0x00005e0007007a0c */ /* 0x000fe40006f21270 */
[----:B------:R-:W-:Y:S02]  /*2adf0*/  ISETP.LT.AND P5, PT, R23, c[0x0][0x178], !P5 ;  /* 0x00005e0017007a0c */ /* 0x000fe40006fa1270 */
[----:B------:R-:W-:Y:S02]  /*2ae00*/  ISETP.GE.AND P3, PT, R0, c[0x0][0x17c], PT ;  /* 0x00005f0000007a0c */ /* 0x000fe40003f66270 */
[----:B------:R-:W-:Y:S02]  /*2ae10*/  IADD3 R0, R20, c[0x0][0x198], RZ ;  /* 0x0000660014007a10 */ /* 0x000fe40007ffe0ff */
[----:B------:R-:W-:Y:S02]  /*2ae20*/  ISETP.LT.AND P0, PT, R7, c[0x0][0x178], !P4 ;  /* 0x00005e0007007a0c */ /* 0x000fe40006701270 */
[----:B------:R-:W-:Y:S01]  /*2ae30*/  PRMT R12, R22, 0x7632, R12 ;  /* 0x00007632160c7816 */ /* 0x000fe2000000000c */
[----:B------:R-:W-:Y:S01]  /*2ae40*/  IMAD.WIDE R8, R0, 0x2, R2 ;  /* 0x0000000200087825 */ /* 0x000fe200078e0202 */
[----:B------:R-:W3:Y:S01]  /*2ae50*/  LDL.LU R22, [R1+0x8] ;  /* 0x0000080001167983 */ /* 0x000ee20000300800 */
[----:B------:R-:W-:-:S02]  /*2ae60*/  ISETP.LT.AND P4, PT, R23, c[0x0][0x178], !P4 ;  /* 0x00005e0017007a0c */ /* 0x000fc40006781270 */
[C-C-:B------:R-:W-:Y:S01]  /*2ae70*/  IMAD.WIDE R4, R0.reuse, 0x2, R28.reuse ;  /* 0x0000000200047825 */ /* 0x140fe200078e021c */
[----:B------:R-:W-:Y:S01]  /*2ae80*/  IADD3 R0, R0, c[0x0][0x198], RZ ;  /* 0x0000660000007a10 */ /* 0x000fe20007ffe0ff */
[----:B------:R0:W-:Y:S04]  /*2ae90*/  @P1 STG.E.U16 [R8.64], R12 ;  /* 0x0000000c08001986 */ /* 0x0001e8000c101506 */
[----:B------:R1:W-:Y:S01]  /*2aea0*/  @P5 STG.E.U16 [R4.64], R13 ;  /* 0x0000000d04005986 */ /* 0x0003e2000c101506 */
[----:B0-----:R-:W-:Y:S01]  /*2aeb0*/  IADD3 R12, R26, 0x25, RZ ;  /* 0x000000251a0c7810 */ /* 0x001fe20007ffe0ff */
[----:B------:R-:W-:-:S04]  /*2aec0*/  IMAD.WIDE R8, R0, 0x2, R28 ;  /* 0x0000000200087825 */ /* 0x000fc800078e021c */
[----:B-1----:R-:W-:-:S05]  /*2aed0*/  IMAD.WIDE R4, R0, 0x2, R2 ;  /* 0x0000000200047825 */ /* 0x002fca00078e0202 */
[----:B----4-:R-:W-:Y:S01]  /*2aee0*/  @P0 STG.E.U16 [R4.64], R21 ;  /* 0x0000001504000986 */ /* 0x010fe2000c101506 */
[----:B------:R-:W-:Y:S02]  /*2aef0*/  ISETP.GE.AND P0, PT, R12, c[0x0][0x17c], PT ;  /* 0x00005f000c007a0c */ /* 0x000fe40003f06270 */
[----:B------:R-:W-:Y:S01]  /*2af00*/  PRMT R12, R24, 0x7632, R12 ;  /* 0x00007632180c7816 */ /* 0x000fe2000000000c */
[----:B------:R0:W-:Y:S04]  /*2af10*/  @P4 STG.E.U16 [R8.64], R24 ;  /* 0x0000001808004986 */ /* 0x0001e8000c101506 */
[----:B0-----:R-:W4:Y:S01]  /*2af20*/  LDL.LU R24, [R1+0x198] ;  /* 0x0001980001187983 */ /* 0x001f220000300800 */
[----:B------:R-:W-:Y:S02]  /*2af30*/  ISETP.LT.AND P5, PT, R7, c[0x0][0x178], !P2 ;  /* 0x00005e0007007a0c */ /* 0x000fe400057a1270 */
[----:B------:R-:W-:-:S02]  /*2af40*/  IADD3 R0, R0, c[0x0][0x198], RZ ;  /* 0x0000660000007a10 */ /* 0x000fc40007ffe0ff */
[----:B------:R-:W-:Y:S02]  /*2af50*/  ISETP.LT.AND P2, PT, R23, c[0x0][0x178], !P2 ;  /* 0x00005e0017007a0c */ /* 0x000fe40005741270 */
[----:B------:R-:W-:Y:S01]  /*2af60*/  ISETP.LT.AND P4, PT, R7, c[0x0][0x178], !P6 ;  /* 0x00005e0007007a0c */ /* 0x000fe20007781270 */
[----:B------:R-:W-:Y:S01]  /*2af70*/  IMAD.WIDE R4, R0, 0x2, R2 ;  /* 0x0000000200047825 */ /* 0x000fe200078e0202 */
[----:B------:R-:W-:-:S03]  /*2af80*/  PRMT R13, R21, 0x7632, R13 ;  /* 0x00007632150d7816 */ /* 0x000fc6000000000d */
[C---:B------:R-:W-:Y:S01]  /*2af90*/  IMAD.WIDE R8, R0.reuse, 0x2, R28 ;  /* 0x0000000200087825 */ /* 0x040fe200078e021c */
[----:B------:R-:W-:Y:S01]  /*2afa0*/  IADD3 R0, R0, c[0x0][0x198], RZ ;  /* 0x0000660000007a10 */ /* 0x000fe20007ffe0ff */
[----:B------:R0:W-:Y:S04]  /*2afb0*/  @P5 STG.E.U16 [R4.64], R13 ;  /* 0x0000000d04005986 */ /* 0x0001e8000c101506 */
[----:B------:R1:W-:Y:S01]  /*2afc0*/  @P2 STG.E.U16 [R8.64], R12 ;  /* 0x0000000c08002986 */ /* 0x0003e2000c101506 */
[C---:B0-----:R-:W-:Y:S01]  /*2afd0*/  IMAD.WIDE R4, R0.reuse, 0x2, R2 ;  /* 0x0000000200047825 */ /* 0x041fe200078e0202 */
[----:B-1----:R-:W-:Y:S02]  /*2afe0*/  IADD3 R12, R0, c[0x0][0x198], RZ ;  /* 0x00006600000c7a10 */ /* 0x002fe40007ffe0ff */
[----:B------:R-:W-:-:S02]  /*2aff0*/  ISETP.LT.AND P6, PT, R23, c[0x0][0x178], !P6 ;  /* 0x00005e0017007a0c */ /* 0x000fc400077c1270 */
[----:B------:R-:W-:Y:S02]  /*2b000*/  ISETP.LT.AND P2, PT, R7, c[0x0][0x178], !P3 ;  /* 0x00005e0007007a0c */ /* 0x000fe40005f41270 */
[C---:B------:R-:W-:Y:S02]  /*2b010*/  IADD3 R16, R26.reuse, 0x24, RZ ;  /* 0x000000241a107810 */ /* 0x040fe40007ffe0ff */
[----:B------:R-:W-:Y:S02]  /*2b020*/  IADD3 R8, R26, 0x27, RZ ;  /* 0x000000271a087810 */ /* 0x000fe40007ffe0ff */
[----:B------:R-:W-:Y:S02]  /*2b030*/  ISETP.GE.AND P1, PT, R16, c[0x0][0x17c], PT ;  /* 0x00005f0010007a0c */ /* 0x000fe40003f26270 */
[----:B------:R-:W-:Y:S02]  /*2b040*/  ISETP.LT.AND P3, PT, R23, c[0x0][0x178], !P3 ;  /* 0x00005e0017007a0c */ /* 0x000fe40005f61270 */
[----:B------:R-:W-:-:S04]  /*2b050*/  IADD3 R13, R26, 0x26, RZ ;  /* 0x000000261a0d7810 */ /* 0x000fc80007ffe0ff */
[----:B------:R-:W-:Y:S01]  /*2b060*/  ISETP.GE.AND P5, PT, R13, c[0x0][0x17c], PT ;  /* 0x00005f000d007a0c */ /* 0x000fe20003fa6270 */
[----:B--2---:R0:W-:Y:S02]  /*2b070*/  @P4 STG.E.U16 [R4.64], R27 ;  /* 0x0000001b04004986 */ /* 0x0041e4000c101506 */
[----:B0-----:R-:W-:Y:S01]  /*2b080*/  IMAD.WIDE R4, R0, 0x2, R28 ;  /* 0x0000000200047825 */ /* 0x001fe200078e021c */
[----:B------:R-:W-:Y:S02]  /*2b090*/  PRMT R0, R27, 0x7632, R0 ;  /* 0x000076321b007816 */ /* 0x000fe40000000000 */
[----:B------:R-:W2:Y:S01]  /*2b0a0*/  LDL.LU R27, [R1+0x188] ;  /* 0x00018800011b7983 */ /* 0x000ea20000300800 */
[----:B------:R-:W-:Y:S01]  /*2b0b0*/  ISETP.GE.AND P4, PT, R8, c[0x0][0x17c], PT ;  /* 0x00005f0008007a0c */ /* 0x000fe20003f86270 */
[----:B------:R-:W-:Y:S02]  /*2b0c0*/  IMAD.WIDE R8, R12, 0x2, R2 ;  /* 0x000000020c087825 */ /* 0x000fe400078e0202 */
[----:B---3--:R0:W-:Y:S01]  /*2b0d0*/  @P6 STG.E.U16 [R4.64], R22 ;  /* 0x0000001604006986 */ /* 0x0081e2000c101506 */
[----:B------:R-:W-:-:S02]  /*2b0e0*/  ISETP.LT.AND P6, PT, R7, c[0x0][0x178], !P1 ;  /* 0x00005e0007007a0c */ /* 0x000fc40004fc1270 */
[----:B------:R-:W-:Y:S01]  /*2b0f0*/  ISETP.LT.AND P1, PT, R23, c[0x0][0x178], !P1 ;  /* 0x00005e0017007a0c */ /* 0x000fe20004f21270 */
[----:B------:R1:W-:Y:S01]  /*2b100*/  @P2 STG.E.U16 [R8.64], R0 ;  /* 0x0000000008002986 */ /* 0x0003e2000c101506 */
[----:B------:R-:W-:Y:S01]  /*2b110*/  PRMT R16, R22, 0x7632, R16 ;  /* 0x0000763216107816 */ /* 0x000fe20000000010 */
[C---:B0-----:R-:W-:Y:S02]  /*2b120*/  IMAD.WIDE R4, R12.reuse, 0x2, R28 ;  /* 0x000000020c047825 */ /* 0x041fe400078e021c */
[----:B------:R-:W3:Y:S01]  /*2b130*/  LDL.LU R22, [R1+0x1d8] ;  /* 0x0001d80001167983 */ /* 0x000ee20000300800 */
[----:B-1----:R-:W-:-:S03]  /*2b140*/  IADD3 R0, R12, c[0x0][0x198], RZ ;  /* 0x000066000c007a10 */ /* 0x002fc60007ffe0ff */
[----:B------:R-:W-:Y:S02]  /*2b150*/  @P3 STG.E.U16 [R4.64], R16 ;  /* 0x0000001004003986 */ /* 0x000fe4000c101506 */
[----:B------:R-:W-:-:S04]  /*2b160*/  IMAD.WIDE R8, R0, 0x2, R2 ;  /* 0x0000000200087825 */ /* 0x000fc800078e0202 */
[----:B------:R-:W-:Y:S01]  /*2b170*/  IMAD.WIDE R12, R0, 0x2, R28 ;  /* 0x00000002000c7825 */ /* 0x000fe200078e021c */
[----:B----4-:R-:W-:Y:S04]  /*2b180*/  @P6 STG.E.U16 [R8.64], R24 ;  /* 0x0000001808006986 */ /* 0x010fe8000c101506 */
[----:B------:R0:W-:Y:S02]  /*2b190*/  @P1 STG.E.U16 [R12.64], R10 ;  /* 0x0000000a0c001986 */ /* 0x0001e4000c101506 */
[----:B0-----:R-:W-:Y:S02]  /*2b1a0*/  PRMT R10, R24, 0x7632, R10 ;  /* 0x00007632180a7816 */ /* 0x001fe4000000000a */
[----:B------:R-:W4:Y:S01]  /*2b1b0*/  LDL.LU R24, [R1+0x18] ;  /* 0x0000180001187983 */ /* 0x000f220000300800 */
[----:B------:R-:W-:-:S02]  /*2b1c0*/  ISETP.LT.AND P1, PT, R7, c[0x0][0x178], !P0 ;  /* 0x00005e0007007a0c */ /* 0x000fc40004721270 */
[----:B------:R-:W-:Y:S02]  /*2b1d0*/  ISETP.LT.AND P0, PT, R23, c[0x0][0x178], !P0 ;  /* 0x00005e0017007a0c */ /* 0x000fe40004701270 */
[----:B------:R-:W-:Y:S02]  /*2b1e0*/  IADD3 R8, R0, c[0x0][0x198], RZ ;  /* 0x0000660000087a10 */ /* 0x000fe40007ffe0ff */
[----:B------:R-:W-:Y:S02]  /*2b1f0*/  ISETP.LT.AND P6, PT, R7, c[0x0][0x178], !P5 ;  /* 0x00005e0007007a0c */ /* 0x000fe40006fc1270 */
[----:B------:R-:W-:Y:S02]  /*2b200*/  IADD3 R20, R26, 0x29, RZ ;  /* 0x000000291a147810 */ /* 0x000fe40007ffe0ff */
[C---:B------:R-:W-:Y:S01]  /*2b210*/  IADD3 R0, R8.reuse, c[0x0][0x198], RZ ;  /* 0x0000660008007a10 */ /* 0x040fe20007ffe0ff */
[----:B------:R-:W-:Y:S01]  /*2b220*/  IMAD.WIDE R4, R8, 0x2, R2 ;  /* 0x0000000208047825 */ /* 0x000fe200078e0202 */
[----:B------:R-:W-:-:S02]  /*2b230*/  ISETP.GE.AND P3, PT, R20, c[0x0][0x17c], PT ;  /* 0x00005f0014007a0c */ /* 0x000fc40003f66270 */
[----:B------:R-:W-:Y:S01]  /*2b240*/  PRMT R20, R10, 0x7632, R20 ;  /* 0x000076320a147816 */ /* 0x000fe20000000014 */
[----:B------:R-:W-:Y:S01]  /*2b250*/  IMAD.WIDE R8, R8, 0x2, R28 ;  /* 0x0000000208087825 */ /* 0x000fe200078e021c */
[----:B------:R-:W-:Y:S03]  /*2b260*/  @P1 STG.E.U16 [R4.64], R10 ;  /* 0x0000000a04001986 */ /* 0x000fe6000c101506 */
[----:B------:R-:W-:Y:S01]  /*2b270*/  IMAD.WIDE R12, R0, 0x2, R2 ;  /* 0x00000002000c7825 */ /* 0x000fe200078e0202 */
[----:B------:R0:W-:Y:S01]  /*2b280*/  @P0 STG.E.U16 [R8.64], R20 ;  /* 0x0000001408000986 */ /* 0x0001e2000c101506 */
[----:B------:R-:W-:Y:S02]  /*2b290*/  ISETP.LT.AND P5, PT, R23, c[0x0][0x178], !P5 ;  /* 0x00005e0017007a0c */ /* 0x000fe40006fa1270 */
[----:B------:R-:W-:-:S04]  /*2b2a0*/  IADD3 R17, R26, 0x28, RZ ;  /* 0x000000281a117810 */ /* 0x000fc80007ffe0ff */
[----:B------:R-:W-:Y:S01]  /*2b2b0*/  ISETP.GE.AND P2, PT, R17, c[0x0][0x17c], PT ;  /* 0x00005f0011007a0c */ /* 0x000fe20003f46270 */
[C---:B------:R-:W-:Y:S01]  /*2b2c0*/  IMAD.WIDE R16, R0.reuse, 0x2, R28 ;  /* 0x0000000200107825 */ /* 0x040fe200078e021c */
[----:B0-----:R-:W-:-:S04]  /*2b2d0*/  IADD3 R8, R0, c[0x0][0x198], RZ ;  /* 0x0000660000087a10 */ /* 0x001fc80007ffe0ff */
[C---:B------:R-:W-:Y:S01]  /*2b2e0*/  IADD3 R0, R8.reuse, c[0x0][0x198], RZ ;  /* 0x0000660008007a10 */ /* 0x040fe20007ffe0ff */
[----:B------:R-:W-:-:S04]  /*2b2f0*/  IMAD.WIDE R4, R8, 0x2, R2 ;  /* 0x0000000208047825 */ /* 0x000fc800078e0202 */
[----:B------:R-:W-:Y:S01]  /*2b300*/  IMAD.WIDE R8, R8, 0x2, R28 ;  /* 0x0000000208087825 */ /* 0x000fe200078e021c */
[----:B--2---:R0:W-:Y:S01]  /*2b310*/  @P6 STG.E.U16 [R12.64], R27 ;  /* 0x0000001b0c006986 */ /* 0x0041e2000c101506 */
[----:B------:R-:W-:-:S03]  /*2b320*/  PRMT R10, R27, 0x7632, R10 ;  /* 0x000076321b0a7816 */ /* 0x000fc6000000000a */
[----:B0-----:R-:W2:Y:S01]  /*2b330*/  LDL.LU R27, [R1+0x1c8] ;  /* 0x0001c800011b7983 */ /* 0x001ea20000300800 */
[----:B------:R-:W-:Y:S02]  /*2b340*/  ISETP.LT.AND P6, PT, R7, c[0x0][0x178], !P4 ;  /* 0x00005e0007007a0c */ /* 0x000fe400067c1270 */
[----:B------:R-:W-:Y:S01]  /*2b350*/  ISETP.LT.AND P4, PT, R23, c[0x0][0x178], !P4 ;  /* 0x00005e0017007a0c */ /* 0x000fe20006781270 */
[----:B------:R0:W-:Y:S01]  /*2b360*/  @P5 STG.E.U16 [R16.64], R18 ;  /* 0x0000001210005986 */ /* 0x0001e2000c101506 */
[----:B------:R-:W-:Y:S02]  /*2b370*/  ISETP.LT.AND P5, PT, R7, c[0x0][0x178], !P2 ;  /* 0x00005e0007007a0c */ /* 0x000fe400057a1270 */
[----:B------:R-:W-:Y:S02]  /*2b380*/  ISETP.LT.AND P2, PT, R23, c[0x0][0x178], !P2 ;  /* 0x00005e0017007a0c */ /* 0x000fe40005741270 */
[----:B------:R-:W-:-:S04]  /*2b390*/  IADD3 R12, R26, 0x2b, RZ ;  /* 0x0000002b1a0c7810 */ /* 0x000fc80007ffe0ff */
[----:B------:R-:W-:Y:S01]  /*2b3a0*/  ISETP.GE.AND P0, PT, R12, c[0x0][0x17c], PT ;  /* 0x00005f000c007a0c */ /* 0x000fe20003f06270 */
[----:B------:R-:W-:Y:S01]  /*2b3b0*/  IMAD.WIDE R12, R0, 0x2, R2 ;  /* 0x00000002000c7825 */ /* 0x000fe200078e0202 */
[----:B------:R1:W-:Y:S01]  /*2b3c0*/  @P6 STG.E.U16 [R4.64], R10 ;  /* 0x0000000a04006986 */ /* 0x0003e2000c101506 */
[----:B0-----:R-:W-:-:S05]  /*2b3d0*/  PRMT R18, R18, 0x7632, R18 ;  /* 0x0000763212127816 */ /* 0x001fca0000000012 */
[----:B------:R-:W-:Y:S01]  /*2b3e0*/  @P4 STG.E.U16 [R8.64], R18 ;  /* 0x0000001208004986 */ /* 0x000fe2000c101506 */
[----:B-1----:R-:W-:-:S03]  /*2b3f0*/  IMAD.WIDE R4, R0, 0x2, R28 ;  /* 0x0000000200047825 */ /* 0x002fc600078e021c */
[----:B---3--:R0:W-:Y:S04]  /*2b400*/  @P5 STG.E.U16 [R12.64], R22 ;  /* 0x000000160c005986 */ /* 0x0081e8000c101506 */
[----:B----4-:R1:W-:Y:S01]  /*2b410*/  @P2 STG.E.U16 [R4.64], R24 ;  /* 0x0000001804002986 */ /* 0x0103e2000c101506 */
[----:B0-----:R-:W-:-:S03]  /*2b420*/  PRMT R12, R24, 0x7632, R12 ;  /* 0x00007632180c7816 */ /* 0x001fc6000000000c */
[----:B-1----:R-:W3:Y:S01]  /*2b430*/  LDL.LU R24, [R1+0x1a8] ;  /* 0x0001a80001187983 */ /* 0x002ee20000300800 */
[C---:B------:R-:W-:Y:S02]  /*2b440*/  IADD3 R21, R26.reuse, 0x2a, RZ ;  /* 0x0000002a1a157810 */ /* 0x040fe40007ffe0ff */
[----:B------:R-:W-:Y:S02]  /*2b450*/  ISETP.LT.AND P4, PT, R7, c[0x0][0x178], !P3 ;  /* 0x00005e0007007a0c */ /* 0x000fe40005f81270 */
[----:B------:R-:W-:Y:S02]  /*2b460*/  ISETP.LT.AND P3, PT, R23, c[0x0][0x178], !P3 ;  /* 0x00005e0017007a0c */ /* 0x000fe40005f61270 */
[----:B------:R-:W-:Y:S02]  /*2b470*/  ISETP.GE.AND P1, PT, R21, c[0x0][0x17c], PT ;  /* 0x00005f0015007a0c */ /* 0x000fe40003f26270 */
[----:B------:R-:W-:Y:S02]  /*2b480*/  IADD3 R8, R26, 0x2d, RZ ;  /* 0x0000002d1a087810 */ /* 0x000fe40007ffe0ff */
[----:B------:R-:W-:-:S02]  /*2b490*/  IADD3 R0, R0, c[0x0][0x198], RZ ;  /* 0x0000660000007a10 */ /* 0x000fc40007ffe0ff */
[----:B------:R-:W-:Y:S02]  /*2b4a0*/  ISETP.LT.AND P2, PT, R7, c[0x0][0x178], !P1 ;  /* 0x00005e0007007a0c */ /* 0x000fe40004f41270 */
[----:B------:R-:W-:Y:S01]  /*2b4b0*/  ISETP.GE.AND P5, PT, R8, c[0x0][0x17c], PT ;  /* 0x00005f0008007a0c */ /* 0x000fe20003fa6270 */
[----:B------:R-:W-:Y:S01]  /*2b4c0*/  IMAD.WIDE R4, R0, 0x2, R2 ;  /* 0x0000000200047825 */ /* 0x000fe200078e0202 */
[----:B------:R-:W-:Y:S02]  /*2b4d0*/  ISETP.LT.AND P1, PT, R23, c[0x0][0x178], !P1 ;  /* 0x00005e0017007a0c */ /* 0x000fe40004f21270 */
[----:B------:R-:W-:Y:S01]  /*2b4e0*/  PRMT R10, R22, 0x7632, R10 ;  /* 0x00007632160a7816 */ /* 0x000fe2000000000a */
[C---:B------:R-:W-:Y:S01]  /*2b4f0*/  IMAD.WIDE R8, R0.reuse, 0x2, R28 ;  /* 0x0000000200087825 */ /* 0x040fe200078e021c */
[----:B------:R-:W-:Y:S01]  /*2b500*/  IADD3 R0, R0, c[0x0][0x198], RZ ;  /* 0x0000660000007a10 */ /* 0x000fe20007ffe0ff */
[----:B------:R-:W4:Y:S04]  /*2b510*/  LDL.LU R22, [R1+0x1e8] ;  /* 0x0001e80001167983 */ /* 0x000f280000300800 */
[----:B------:R0:W-:Y:S04]  /*2b520*/  @P4 STG.E.U16 [R4.64], R10 ;  /* 0x0000000a04004986 */ /* 0x0001e8000c101506 */
[----:B------:R1:W-:Y:S01]  /*2b530*/  @P3 STG.E.U16 [R8.64], R12 ;  /* 0x0000000c08003986 */ /* 0x0003e2000c101506 */
[----:B0-----:R-:W-:-:S04]  /*2b540*/  IMAD.WIDE R4, R0, 0x2, R2 ;  /* 0x0000000200047825 */ /* 0x001fc800078e0202 */
[----:B-1----:R-:W-:Y:S01]  /*2b550*/  IMAD.WIDE R8, R0, 0x2, R28 ;  /* 0x0000000200087825 */ /* 0x002fe200078e021c */
[----:B------:R-:W-:Y:S02]  /*2b560*/  IADD3 R16, R26, 0x2c, RZ ;  /* 0x0000002c1a107810 */ /* 0x000fe40007ffe0ff */
[----:B------:R-:W-:Y:S02]  /*2b570*/  ISETP.LT.AND P3, PT, R7, c[0x0][0x178], !P0 ;  /* 0x00005e0007007a0c */ /* 0x000fe40004761270 */
[----:B------:R-:W-:Y:S02]  /*2b580*/  ISETP.GE.AND P6, PT, R16, c[0x0][0x17c], PT ;  /* 0x00005f0010007a0c */ /* 0x000fe40003fc6270 */
[----:B------:R-:W-:Y:S02]  /*2b590*/  IADD3 R0, R0, c[0x0][0x198], RZ ;  /* 0x0000660000007a10 */ /* 0x000fe40007ffe0ff */
[----:B------:R-:W-:Y:S02]  /*2b5a0*/  ISETP.LT.AND P0, PT, R23, c[0x0][0x178], !P0 ;  /* 0x00005e0017007a0c */ /* 0x000fe40004701270 */
[----:B------:R-:W-:Y:S01]  /*2b5b0*/  IADD3 R10, R26, 0x2f, RZ ;  /* 0x0000002f1a0a7810 */ /* 0x000fe20007ffe0ff */
[----:B--2---:R-:W-:Y:S04]  /*2b5c0*/  @P2 STG.E.U16 [R4.64], R27 ;  /* 0x0000001b04002986 */ /* 0x004fe8000c101506 */
[----:B------:R0:W-:Y:S02]  /*2b5d0*/  @P1 STG.E.U16 [R8.64], R6 ;  /* 0x0000000608001986 */ /* 0x0001e4000c101506 */
[----:B0-----:R-:W-:-:S02]  /*2b5e0*/  PRMT R6, R27, 0x7632, R6 ;  /* 0x000076321b067816 */ /* 0x001fc40000000006 */
[----:B------:R-:W2:Y:S01]  /*2b5f0*/  LDL.LU R27, [R1+0x38] ;  /* 0x00003800011b7983 */ /* 0x000ea20000300800 */
[----:B------:R-:W-:Y:S01]  /*2b600*/  ISETP.LT.AND P1, PT, R7, c[0x0][0x178], !P6 ;  /* 0x00005e0007007a0c */ /* 0x000fe20007721270 */
[----:B------:R-:W-:Y:S01]  /*2b610*/  IMAD.WIDE R4, R0, 0x2, R2 ;  /* 0x0000000200047825 */ /* 0x000fe200078e0202 */
[----:B------:R-:W-:Y:S01]  /*2b620*/  ISETP.GE.AND P2, PT, R10, c[0x0][0x17c], PT ;  /* 0x00005f000a007a0c */ /* 0x000fe20003f46270 */
[----:B------:R-:W5:Y:S02]  /*2b630*/  LDL.LU R21, [R1+0x15c] ;  /* 0x00015c0001157983 */ /* 0x000f640000300800 */
[C---:B------:R-:W-:Y:S01]  /*2b640*/  IMAD.WIDE R8, R0.reuse, 0x2, R28 ;  /* 0x0000000200087825 */ /* 0x040fe200078e021c */
[----:B------:R-:W-:Y:S01]  /*2b650*/  IADD3 R0, R0, c[0x0][0x198], RZ ;  /* 0x0000660000007a10 */ /* 0x000fe20007ffe0ff */
[----:B------:R0:W-:Y:S01]  /*2b660*/  @P3 STG.E.U16 [R4.64], R6 ;  /* 0x0000000604003986 */ /* 0x0001e2000c101506 */
[----:B------:R-:W-:-:S05]  /*2b670*/  PRMT R10, R6, 0x7632, R10 ;  /* 0x00007632060a7816 */ /* 0x000fca000000000a */
[----:B------:R-:W-:Y:S01]  /*2b680*/  @P0 STG.E.U16 [R8.64], R10 ;  /* 0x0000000a08000986 */ /* 0x000fe2000c101506 */
[----:B0-----:R-:W-:Y:S01]  /*2b690*/  IMAD.WIDE R4, R0, 0x2, R2 ;  /* 0x0000000200047825 */ /* 0x001fe200078e0202 */
[----:B------:R-:W-:-:S04]  /*2b6a0*/  IADD3 R6, R26, 0x30, RZ ;  /* 0x000000301a067810 */ /* 0x000fc80007ffe0ff */
[----:B------:R-:W-:Y:S02]  /*2b6b0*/  ISETP.GE.AND P3, PT, R6, c[0x0][0x17c], PT ;  /* 0x00005f0006007a0c */ /* 0x000fe40003f66270 */
[C---:B------:R-:W-:Y:S01]  /*2b6c0*/  IADD3 R6, R0.reuse, c[0x0][0x198], RZ ;  /* 0x0000660000067a10 */ /* 0x040fe20007ffe0ff */
[----:B---3--:R0:W-:Y:S02]  /*2b6d0*/  @P1 STG.E.U16 [R4.64], R24 ;  /* 0x0000001804001986 */ /* 0x0081e4000c101506 */
[----:B0-----:R-:W-:Y:S01]  /*2b6e0*/  IMAD.WIDE R4, R0, 0x2, R28 ;  /* 0x0000000200047825 */ /* 0x001fe200078e021c */
[----:B------:R-:W-:Y:S02]  /*2b6f0*/  PRMT R0, R24, 0x7632, R0 ;  /* 0x0000763218007816 */ /* 0x000fe40000000000 */
[----:B------:R-:W3:Y:S01]  /*2b700*/  LDL.LU R24, [R1+0x2c] ;  /* 0x00002c0001187983 */ /* 0x000ee20000300800 */
[----:B------:R-:W-:Y:S02]  /*2b710*/  ISETP.LT.AND P6, PT, R23, c[0x0][0x178], !P6 ;  /* 0x00005e0017007a0c */ /* 0x000fe400077c1270 */
[----:B------:R-:W-:-:S02]  /*2b720*/  ISETP.LT.AND P0, PT, R7, c[0x0][0x178], !P5 ;  /* 0x00005e0007007a0c */ /* 0x000fc40006f01270 */
[C---:B------:R-:W-:Y:S02]  /*2b730*/  IADD3 R13, R26.reuse, 0x2e, RZ ;  /* 0x0000002e1a0d7810 */ /* 0x040fe40007ffe0ff */
[----:B------:R-:W-:Y:S02]  /*2b740*/  IADD3 R8, R26, 0x31, RZ ;  /* 0x000000311a087810 */ /* 0x000fe40007ffe0ff */
[----:B------:R-:W-:Y:S02]  /*2b750*/  ISETP.GE.AND P4, PT, R13, c[0x0][0x17c], PT ;  /* 0x00005f000d007a0c */ /* 0x000fe40003f86270 */
[----:B------:R-:W-:Y:S01]  /*2b760*/  ISETP.GE.AND P1, PT, R8, c[0x0][0x17c], PT ;  /* 0x00005f0008007a0c */ /* 0x000fe20003f26270 */
[----:B------:R-:W-:Y:S01]  /*2b770*/  IMAD.WIDE R8, R6, 0x2, R2 ;  /* 0x0000000206087825 */ /* 0x000fe200078e0202 */
[----:B------:R-:W-:Y:S01]  /*2b780*/  ISETP.LT.AND P5, PT, R23, c[0x0][0x178], !P5 ;  /* 0x00005e0017007a0c */ /* 0x000fe20006fa1270 */
[----:B------:R0:W-:Y:S01]  /*2b790*/  @P6 STG.E.U16 [R4.64], R14 ;  /* 0x0000000e04006986 */ /* 0x0001e2000c101506 */
[----:B------:R-:W-:-:S03]  /*2b7a0*/  ISETP.LT.AND P6, PT, R7, c[0x0][0x178], !P4 ;  /* 0x00005e0007007a0c */ /* 0x000fc600067c1270 */
[----:B------:R1:W-:Y:S01]  /*2b7b0*/  @P0 STG.E.U16 [R8.64], R0 ;  /* 0x0000000008000986 */ /* 0x0003e2000c101506 */
[----:B------:R-:W-:Y:S02]  /*2b7c0*/  ISETP.LT.AND P4, PT, R23, c[0x0][0x178], !P4 ;  /* 0x00005e0017007a0c */ /* 0x000fe40006781270 */
[----:B0-----:R-:W-:Y:S01]  /*2b7d0*/  PRMT R14, R14, 0x7632, R14 ;  /* 0x000076320e0e7816 */ /* 0x001fe2000000000e */
[C---:B------:R-:W-:Y:S01]  /*2b7e0*/  IMAD.WIDE R4, R6.reuse, 0x2, R28 ;  /* 0x0000000206047825 */ /* 0x040fe200078e021c */
[----:B-1----:R-:W-:Y:S02]  /*2b7f0*/  IADD3 R0, R6, c[0x0][0x198], RZ ;  /* 0x0000660006007a10 */ /* 0x002fe40007ffe0ff */
[----:B------:R-:W-:-:S03]  /*2b800*/  IADD3 R6, R26, 0x33, RZ ;  /* 0x000000331a067810 */ /* 0x000fc60007ffe0ff */
[----:B------:R-:W-:Y:S01]  /*2b810*/  IMAD.WIDE R8, R0, 0x2, R2 ;  /* 0x0000000200087825 */ /* 0x000fe200078e0202 */
[----:B------:R-:W-:Y:S01]  /*2b820*/  @P5 STG.E.U16 [R4.64], R14 ;  /* 0x0000000e04005986 */ /* 0x000fe2000c101506 */
[----:B------:R-:W-:Y:S02]  /*2b830*/  ISETP.GE.AND P5, PT, R6, c[0x0][0x17c], PT ;  /* 0x00005f0006007a0c */ /* 0x000fe40003fa6270 */
[----:B----4-:R-:W-:Y:S01]  /*2b840*/  PRMT R6, R22, 0x7632, R6 ;  /* 0x0000763216067816 */ /* 0x010fe20000000006 */
[----:B------:R0:W-:Y:S01]  /*2b850*/  @P6 STG.E.U16 [R8.64], R22 ;  /* 0x0000001608006986 */ /* 0x0001e2000c101506 */
[----:B------:R-:W-:Y:S01]  /*2b860*/  IADD3 R10, R26, 0x32, RZ ;  /* 0x000000321a0a7810 */ /* 0x000fe20007ffe0ff */
[----:B------:R-:W-:-:S03]  /*2b870*/  IMAD.WIDE R12, R0, 0x2, R28 ;  /* 0x00000002000c7825 */ /* 0x000fc600078e021c */
[----:B------:R-:W-:Y:S01]  /*2b880*/  ISETP.GE.AND P0, PT, R10, c[0x0][0x17c], PT ;  /* 0x00005f000a007a0c */ /* 0x000fe20003f06270 */
[----:B0-----:R-:W4:Y:S01]  /*2b890*/  LDL.LU R22, [R1+0x17c] ;  /* 0x00017c0001167983 */ /* 0x001f220000300800 */
[----:B------:R-:W-:Y:S02]  /*2b8a0*/  IADD3 R8, R0, c[0x0][0x198], RZ ;  /* 0x0000660000087a10 */ /* 0x000fe40007ffe0ff */
[----:B------:R-:W-:Y:S02]  /*2b8b0*/  ISETP.LT.AND P6, PT, R7, c[0x0][0x178], !P3 ;  /* 0x00005e0007007a0c */ /* 0x000fe40005fc1270 */
[----:B------:R-:W-:Y:S01]  /*2b8c0*/  ISETP.LT.AND P3, PT, R23, c[0x0][0x178], !P3 ;  /* 0x00005e0017007a0c */ /* 0x000fe20005f61270 */
[C---:B------:R-:W-:Y:S01]  /*2b8d0*/  IMAD.WIDE R4, R8.reuse, 0x2, R2 ;  /* 0x0000000208047825 */ /* 0x040fe200078e0202 */
[----:B------:R-:W-:-:S03]  /*2b8e0*/  IADD3 R0, R8, c[0x0][0x198], RZ ;  /* 0x0000660008007a10 */ /* 0x000fc60007ffe0ff */
[----:B------:R-:W-:Y:S01]  /*2b8f0*/  IMAD.WIDE R8, R8, 0x2, R28 ;  /* 0x0000000208087825 */ /* 0x000fe200078e021c */
[----:B--2---:R0:W-:Y:S01]  /*2b900*/  @P4 STG.E.U16 [R12.64], R27 ;  /* 0x0000001b0c004986 */ /* 0x0041e2000c101506 */
[----:B------:R-:W-:-:S03]  /*2b910*/  PRMT R10, R27, 0x7632, R10 ;  /* 0x000076321b0a7816 */ /* 0x000fc6000000000a */
[----:B0-----:R-:W2:Y:S01]  /*2b920*/  LDL.LU R27, [R1+0xc] ;  /* 0x00000c00011b7983 */ /* 0x001ea20000300800 */
[----:B------:R-:W-:Y:S02]  /*2b930*/  ISETP.LT.AND P4, PT, R7, c[0x0][0x178], !P2 ;  /* 0x00005e0007007a0c */ /* 0x000fe40005781270 */
[----:B------:R-:W-:Y:S01]  /*2b940*/  ISETP.LT.AND P2, PT, R23, c[0x0][0x178], !P2 ;  /* 0x00005e0017007a0c */ /* 0x000fe20005741270 */
[----:B------:R-:W-:-:S10]  /*2b950*/  IMAD.WIDE R12, R0, 0x2, R2 ;  /* 0x00000002000c7825 */ /* 0x000fd400078e0202 */
[----:B------:R0:W-:Y:S04]  /*2b960*/  @P4 STG.E.U16 [R4.64], R6 ;  /* 0x0000000604004986 */ /* 0x0001e8000c101506 */
[----:B------:R-:W-:Y:S04]  /*2b970*/  @P2 STG.E.U16 [R8.64], R10 ;  /* 0x0000000a08002986 */ /* 0x000fe8000c101506 */
[----:B-----5:R1:W-:Y:S01]  /*2b980*/  @P6 STG.E.U16 [R12.64], R21 ;  /* 0x000000150c006986 */ /* 0x0203e2000c101506 */
[C---:B0-----:R-:W-:Y:S01]  /*2b990*/  IMAD.WIDE R4, R0.reuse, 0x2, R28 ;  /* 0x0000000200047825 */ /* 0x041fe200078e021c */
[----:B-1----:R-:W-:-:S02]  /*2b9a0*/  IADD3 R12, R0, c[0x0][0x198], RZ ;  /* 0x00006600000c7a10 */ /* 0x002fc40007ffe0ff */
[----:B---3--:R-:W-:Y:S02]  /*2b9b0*/  PRMT R0, R24, 0x7632, R0 ;  /* 0x0000763218007816 */ /* 0x008fe40000000000 */
[----:B------:R0:W-:Y:S04]  /*2b9c0*/  @P3 STG.E.U16 [R4.64], R24 ;  /* 0x0000001804003986 */ /* 0x0001e8000c101506 */
[----:B0-----:R-:W3:Y:S01]  /*2b9d0*/  LDL.LU R24, [R1+0x19c] ;  /* 0x00019c0001187983 */ /* 0x001ee20000300800 */
[----:B------:R-:W-:Y:S02]  /*2b9e0*/  ISETP.LT.AND P6, PT, R7, c[0x0][0x178], !P1 ;  /* 0x00005e0007007a0c */ /* 0x000fe40004fc1270 */
[----:B------:R-:W-:Y:S02]  /*2b9f0*/  ISETP.LT.AND P1, PT, R23, c[0x0][0x178], !P1 ;  /* 0x00005e0017007a0c */ /* 0x000fe40004f21270 */
[----:B------:R-:W-:Y:S01]  /*2ba00*/  ISETP.LT.AND P3, PT, R7, c[0x0][0x178], !P0 ;  /* 0x00005e0007007a0c */ /* 0x000fe20004761270 */
[----:B------:R-:W-:Y:S01]  /*2ba10*/  IMAD.WIDE R8, R12, 0x2, R2 ;  /* 0x000000020c087825 */ /* 0x000fe200078e0202 */
[----:B------:R-:W-:-:S02]  /*2ba20*/  PRMT R10, R21, 0x7632, R10 ;  /* 0x00007632150a7816 */ /* 0x000fc4000000000a */
[C---:B------:R-:W-:Y:S01]  /*2ba30*/  IADD3 R6, R12.reuse, c[0x0][0x198], RZ ;  /* 0x000066000c067a10 */ /* 0x040fe20007ffe0ff */
[----:B------:R-:W-:Y:S01]  /*2ba40*/  IMAD.WIDE R4, R12, 0x2, R28 ;  /* 0x000000020c047825 */ /* 0x000fe200078e021c */
[----:B------:R-:W-:-:S03]  /*2ba50*/  ISETP.LT.AND P0, PT, R23, c[0x0][0x178], !P0 ;  /* 0x00005e0017007a0c */ /* 0x000fc60004701270 */
[----:B------:R0:W-:Y:S04]  /*2ba60*/  @P6 STG.E.U16 [R8.64], R10 ;  /* 0x0000000a08006986 */ /* 0x0001e8000c101506 */
[----:B------:R1:W-:Y:S01]  /*2ba70*/  @P1 STG.E.U16 [R4.64], R0 ;  /* 0x0000000004001986 */ /* 0x0003e2000c101506 */
[----:B0-----:R-:W-:Y:S01]  /*2ba80*/  IMAD.WIDE R8, R6, 0x2, R2 ;  /* 0x0000000206087825 */ /* 0x001fe200078e0202 */
[----:B------:R-:W-:-:S03]  /*2ba90*/  IADD3 R10, R26, 0x37, RZ ;  /* 0x000000371a0a7810 */ /* 0x000fc60007ffe0ff */
[----:B-1----:R-:W-:Y:S01]  /*2baa0*/  IMAD.WIDE R4, R6, 0x2, R28 ;  /* 0x0000000206047825 */ /* 0x002fe200078e021c */
[C---:B------:R-:W-:Y:S02]  /*2bab0*/  IADD3 R14, R26.reuse, 0x34, RZ ;  /* 0x000000341a0e7810 */ /* 0x040fe40007ffe0ff */
[----:B------:R-:W-:Y:S01]  /*2bac0*/  IADD3 R16, R26, 0x35, RZ ;  /* 0x000000351a107810 */ /* 0x000fe20007ffe0ff */
[----:B----4-:R0:W-:Y:S01]  /*2bad0*/  @P3 STG.E.U16 [R8.64], R22 ;  /* 0x0000001608003986 */ /* 0x0101e2000c101506 */
[----:B------:R-:W-:Y:S02]  /*2bae0*/  ISETP.LT.AND P3, PT, R7, c[0x0][0x178], !P5 ;  /* 0x00005e0007007a0c */ /* 0x000fe40006f61270 */
[----:B------:R-:W-:Y:S02]  /*2baf0*/  ISETP.LT.AND P5, PT, R23, c[0x0][0x178], !P5 ;  /* 0x00005e0017007a0c */ /* 0x000fe40006fa1270 */
[----:B------:R-:W-:Y:S02]  /*2bb00*/  ISETP.GE.AND P1, PT, R10, c[0x0][0x17c], PT ;  /* 0x00005f000a007a0c */ /* 0x000fe40003f26270 */
[----:B------:R-:W-:-:S02]  /*2bb10*/  PRMT R0, R22, 0x7632, R0 ;  /* 0x0000763216007816 */ /* 0x000fc40000000000 */
[----:B0-----:R-:W-:Y:S02]  /*2bb20*/  IADD3 R8, R6, c[0x0][0x198], RZ ;  /* 0x0000660006087a10 */ /* 0x001fe40007ffe0ff */
[----:B------:R-:W-:Y:S02]  /*2bb30*/  ISETP.GE.AND P4, PT, R14, c[0x0][0x17c], PT ;  /* 0x00005f000e007a0c */ /* 0x000fe40003f86270 */
[----:B------:R-:W-:Y:S02]  /*2bb40*/  IADD3 R6, R8, c[0x0][0x198], RZ ;  /* 0x0000660008067a10 */ /* 0x000fe40007ffe0ff */
[----:B------:R-:W-:Y:S02]  /*2bb50*/  ISETP.GE.AND P2, PT, R16, c[0x0][0x17c], PT ;  /* 0x00005f0010007a0c */ /* 0x000fe40003f46270 */
[C---:B------:R-:W-:Y:S02]  /*2bb60*/  IADD3 R16, R26.reuse, 0x39, RZ ;  /* 0x000000391a107810 */ /* 0x040fe40007ffe0ff */
[----:B------:R-:W-:-:S04]  /*2bb70*/  IADD3 R13, R26, 0x36, RZ ;  /* 0x000000361a0d7810 */ /* 0x000fc80007ffe0ff */
[----:B------:R-:W-:Y:S01]  /*2bb80*/  ISETP.GE.AND P6, PT, R13, c[0x0][0x17c], PT ;  /* 0x00005f000d007a0c */ /* 0x000fe20003fc6270 */
[----:B------:R-:W-:Y:S01]  /*2bb90*/  IMAD.WIDE R12, R6, 0x2, R2 ;  /* 0x00000002060c7825 */ /* 0x000fe200078e0202 */
[----:B--2---:R0:W-:Y:S01]  /*2bba0*/  @P0 STG.E.U16 [R4.64], R27 ;  /* 0x0000001b04000986 */ /* 0x0041e2000c101506 */
[----:B------:R-:W-:Y:S02]  /*2bbb0*/  PRMT R10, R27, 0x7632, R10 ;  /* 0x000076321b0a7816 */ /* 0x000fe4000000000a */
[----:B------:R-:W-:Y:S02]  /*2bbc0*/  ISETP.LT.AND P0, PT, R7, c[0x0][0x178], !P4 ;  /* 0x00005e0007007a0c */ /* 0x000fe40006701270 */
[----:B------:R-:W2:Y:S01]  /*2bbd0*/  LDL.LU R7, [R1+0xdec] ;  /* 0x000dec0001077983 */ /* 0x000ea20000300800 */
[----:B0-----:R-:W-:-:S03]  /*2bbe0*/  IMAD.WIDE R4, R8, 0x2, R2 ;  /* 0x0000000208047825 */ /* 0x001fc600078e0202 */
[----:B------:R-:W4:Y:S01]  /*2bbf0*/  LDL.LU R27, [R1+0x18c] ;  /* 0x00018c00011b7983 */ /* 0x000f220000300800 */
[----:B------:R-:W-:-:S03]  /*2bc00*/  IMAD.WIDE R8, R8, 0x2, R28 ;  /* 0x0000000208087825 */ /* 0x000fc600078e021c */
[----:B------:R-:W-:Y:S04]  /*2bc10*/  @P3 STG.E.U16 [R4.64], R0 ;  /* 0x0000000004003986 */ /* 0x000fe8000c101506 */
[----:B------:R0:W-:Y:S01]  /*2bc20*/  @P5 STG.E.U16 [R8.64], R10 ;  /* 0x0000000a08005986 */ /* 0x0001e2000c101506 */
[----:B------:R-:W-:-:S03]  /*2bc30*/  ISETP.GE.AND P5, PT, R16, c[0x0][0x17c], PT ;  /* 0x00005f0010007a0c */ /* 0x000fc60003fa6270 */
[----:B------:R-:W5:Y:S04]  /*2bc40*/  LDL R16, [R1+0x760] ;  /* 0x0007600001107983 */ /* 0x000f680000100800 */
[----:B------:R-:W2:Y:S04]  /*2bc50*/  LDL.LU R22, [R1+0x1dc] ;  /* 0x0001dc0001167983 */ /* 0x000ea80000300800 */
[----:B---3--:R1:W-:Y:S01]  /*2bc60*/  @P0 STG.E.U16 [R12.64], R24 ;  /* 0x000000180c000986 */ /* 0x0083e2000c101506 */
[----:B0-----:R-:W-:-:S03]  /*2bc70*/  PRMT R10, R24, 0x7632, R10 ;  /* 0x00007632180a7816 */ /* 0x001fc6000000000a */
[----:B-1----:R-:W3:Y:S01]  /*2bc80*/  LDL.LU R24, [R1+0x1c] ;  /* 0x00001c0001187983 */ /* 0x002ee20000300800 */
[----:B------:R-:W-:Y:S01]  /*2bc90*/  ISETP.LT.AND P4, PT, R23, c[0x0][0x178], !P4 ;  /* 0x00005e0017007a0c */ /* 0x000fe20006781270 */
[C---:B------:R-:W-:Y:S01]  /*2bca0*/  IMAD.WIDE R4, R6.reuse, 0x2, R28 ;  /* 0x0000000206047825 */ /* 0x040fe200078e021c */
[----:B------:R-:W-:-:S04]  /*2bcb0*/  IADD3 R12, R6, c[0x0][0x198], RZ ;  /* 0x00006600060c7a10 */ /* 0x000fc80007ffe0ff */
[C---:B------:R-:W-:Y:S01]  /*2bcc0*/  IADD3 R6, R12.reuse, c[0x0][0x198], RZ ;  /* 0x000066000c067a10 */ /* 0x040fe20007ffe0ff */
[----:B------:R-:W-:-:S06]  /*2bcd0*/  IMAD.WIDE R8, R12, 0x2, R2 ;  /* 0x000000020c087825 */ /* 0x000fcc00078e0202 */
[----:B------:R0:W-:Y:S01]  /*2bce0*/  @P4 STG.E.U16 [R4.64], R11 ;  /* 0x0000000b04004986 */ /* 0x0001e2000c101506 */
[----:B------:R-:W-:Y:S02]  /*2bcf0*/  PRMT R0, R11, 0x7632, R0 ;  /* 0x000076320b007816 */ /* 0x000fe40000000000 */
[----:B------:R-:W-:Y:S01]  /*2bd00*/  IADD3 R14, R26, 0x38, RZ ;  /* 0x000000381a0e7810 */ /* 0x000fe20007ffe0ff */
[----:B0-----:R-:W-:-:S03]  /*2bd10*/  IMAD.WIDE R4, R12, 0x2, R28 ;  /* 0x000000020c047825 */ /* 0x001fc600078e021c */
[----:B------:R-:W-:Y:S02]  /*2bd20*/  ISETP.GE.AND P3, PT, R14, c[0x0][0x17c], PT ;  /* 0x00005f000e007a0c */ /* 0x000fe40003f66270 */
[----:B------:R-:W-:Y:S02]  /*2bd30*/  IADD3 R11, R26, 0x3a, RZ ;  /* 0x0000003a1a0b7810 */ /* 0x000fe40007ffe0ff */
[----:B------:R-:W-:Y:S02]  /*2bd40*/  PRMT R12, R19, 0x7632, R12 ;  /* 0x00007632130c7816 */ /* 0x000fe4000000000c */
[C---:B-----5:R-:W-:Y:S02]  /*2bd50*/  ISETP.LT.AND P0, PT, R16.reuse, c[0x0][0x178], !P2 ;  /* 0x00005e0010007a0c */ /* 0x060fe40005701270 */
[----:B------:R-:W-:Y:S02]  /*2bd60*/  ISETP.LT.AND P2, PT, R23, c[0x0][0x178], !P2 ;  /* 0x00005e0017007a0c */ /* 0x000fe40005741270 */
[----:B------:R-:W-:-:S02]  /*2bd70*/  ISETP.LT.AND P4, PT, R16, c[0x0][0x178], !P6 ;  /* 0x00005e0010007a0c */ /* 0x000fc40007781270 */
[----:B------:R-:W-:-:S07]  /*2bd80*/  ISETP.LT.AND P6, PT, R23, c[0x0][0x178], !P6 ;  /* 0x00005e0017007a0c */ /* 0x000fce00077c1270 */
[----:B------:R0:W-:Y:S04]  /*2bd90*/  @P0 STG.E.U16 [R8.64], R10 ;  /* 0x0000000a08000986 */ /* 0x0001e8000c101506 */
[----:B------:R1:W-:Y:S01]  /*2bda0*/  @P2 STG.E.U16 [R4.64], R0 ;  /* 0x0000000004002986 */ /* 0x0003e2000c101506 */
[----:B0-----:R-:W-:-:S04]  /*2bdb0*/  IMAD.WIDE R8, R6, 0x2, R2 ;  /* 0x0000000206087825 */ /* 0x001fc800078e0202 */
[----:B-1----:R-:W-:Y:S01]  /*2bdc0*/  IMAD.WIDE R4, R6, 0x2, R28 ;  /* 0x0000000206047825 */ /* 0x002fe200078e021c */
[----:B----4-:R0:W-:Y:S01]  /*2bdd0*/  @P4 STG.E.U16 [R8.64], R27 ;  /* 0x0000001b08004986 */ /* 0x0101e2000c101506 */
[C---:B------:R-:W-:Y:S02]  /*2bde0*/  ISETP.LT.AND P4, PT, R16.reuse, c[0x0][0x178], !P1 ;  /* 0x00005e0010007a0c */ /* 0x040fe40004f81270 */
[----:B------:R-:W-:Y:S01]  /*2bdf0*/  PRMT R0, R27, 0x7632, R0 ;  /* 0x000076321b007816 */ /* 0x000fe20000000000 */
[----:B------:R1:W-:Y:S01]  /*2be00*/  @P6 STG.E.U16 [R4.64], R19 ;  /* 0x0000001304006986 */ /* 0x0003e2000c101506 */
[----:B------:R-:W-:Y:S02]  /*2be10*/  ISETP.LT.AND P1, PT, R23, c[0x0][0x178], !P1 ;  /* 0x00005e0017007a0c */ /* 0x000fe40004f21270 */
[----:B------:R-:W-:Y:S01]  /*2be20*/  ISETP.LT.AND P6, PT, R16, c[0x0][0x178], !P3 ;  /* 0x00005e0010007a0c */ /* 0x000fe20005fc1270 */
[----:B0-----:R-:W4:Y:S01]  /*2be30*/  LDL.LU R27, [R1+0x1cc] ;  /* 0x0001cc00011b7983 */ /* 0x001f220000300800 */
[----:B------:R-:W-:-:S02]  /*2be40*/  IADD3 R8, R6, c[0x0][0x198], RZ ;  /* 0x0000660006087a10 */ /* 0x000fc40007ffe0ff */
[----:B------:R-:W-:Y:S02]  /*2be50*/  ISETP.LT.AND P3, PT, R23, c[0x0][0x178], !P3 ;  /* 0x00005e0017007a0c */ /* 0x000fe40005f61270 */
[----:B------:R-:W-:Y:S01]  /*2be60*/  IADD3 R10, R26, 0x3b, RZ ;  /* 0x0000003b1a0a7810 */ /* 0x000fe20007ffe0ff */
[C---:B-1----:R-:W-:Y:S01]  /*2be70*/  IMAD.WIDE R4, R8.reuse, 0x2, R2 ;  /* 0x0000000208047825 */ /* 0x042fe200078e0202 */
[C---:B------:R-:W-:Y:S02]  /*2be80*/  IADD3 R6, R8.reuse, c[0x0][0x198], RZ ;  /* 0x0000660008067a10 */ /* 0x040fe40007ffe0ff */
[----:B------:R-:W-:Y:S01]  /*2be90*/  ISETP.GE.AND P0, PT, R11, c[0x0][0x17c], PT ;  /* 0x00005f000b007a0c */ /* 0x000fe20003f06270 */
[----:B------:R-:W-:Y:S01]  /*2bea0*/  IMAD.WIDE R8, R8, 0x2, R28 ;  /* 0x0000000208087825 */ /* 0x000fe200078e021c */
[----:B------:R-:W-:Y:S01]  /*2beb0*/  ISETP.GE.AND P2, PT, R10, c[0x0][0x17c], PT ;  /* 0x00005f000a007a0c */ /* 0x000fe20003f46270 */
[----:B------:R0:W-:Y:S02]  /*2bec0*/  @P4 STG.E.U16 [R4.64], R0 ;  /* 0x0000000004004986 */ /* 0x0001e4000c101506 */
[----:B------:R-:W-:-:S02]  /*2bed0*/  IMAD.WIDE R10, R6, 0x2, R2 ;  /* 0x00000002060a7825 */ /* 0x000fc400078e0202 */
[----:B------:R-:W-:Y:S04]  /*2bee0*/  @P1 STG.E.U16 [R8.64], R12 ;  /* 0x0000000c08001986 */ /* 0x000fe8000c101506 */
[----:B--2---:R-:W-:Y:S01]  /*2bef0*/  @P6 STG.E.U16 [R10.64], R22 ;  /* 0x000000160a006986 */ /* 0x004fe2000c101506 */
[----:B0-----:R-:W-:Y:S01]  /*2bf00*/  IMAD.WIDE R4, R6, 0x2, R28 ;  /* 0x0000000206047825 */ /* 0x001fe200078e021c */
[----:B---3--:R-:W-:-:S04]  /*2bf10*/  PRMT R0, R24, 0x7632, R0 ;  /* 0x0000763218007816 */ /* 0x008fc80000000000 */
[----:B------:R0:W-:Y:S04]  /*2bf20*/  @P3 STG.E.U16 [R4.64], R24 ;  /* 0x0000001804003986 */ /* 0x0001e8000c101506 */
[----:B0-----:R-:W2:Y:S04]  /*2bf30*/  LDL.LU R24, [R1+0x1ac] ;  /* 0x0001ac0001187983 */ /* 0x001ea80000300800 */
[----:B------:R-:W3:Y:S01]  /*2bf40*/  LDL.LU R17, [R1+0x1ec] ;  /* 0x0001ec0001117983 */ /* 0x000ee20000300800 */
[----:B------:R-:W-:Y:S02]  /*2bf50*/  ISETP.LT.AND P6, PT, R16, c[0x0][0x178], !P5 ;  /* 0x00005e0010007a0c */ /* 0x000fe40006fc1270 */
[----:B------:R-:W-:Y:S01]  /*2bf60*/  IADD3 R11, R6, c[0x0][0x198], RZ ;  /* 0x00006600060b7a10 */ /* 0x000fe20007ffe0ff */
[----:B------:R-:W0:Y:S01]  /*2bf70*/  S2R R21, SR_TID.X ;  /* 0x0000000000157919 */ /* 0x000e220000002100 */
[----:B------:R-:W-:-:S02]  /*2bf80*/  ISETP.LT.AND P5, PT, R23, c[0x0][0x178], !P5 ;  /* 0x00005e0017007a0c */ /* 0x000fc40006fa1270 */
[----:B------:R-:W-:Y:S01]  /*2bf90*/  ISETP.LT.AND P3, PT, R16, c[0x0][0x178], !P0 ;  /* 0x00005e0010007a0c */ /* 0x000fe20004761270 */
[C---:B------:R-:W-:Y:S01]  /*2bfa0*/  IMAD.WIDE R8, R11.reuse, 0x2, R2 ;  /* 0x000000020b087825 */ /* 0x040fe200078e0202 */
[----:B------:R-:W-:Y:S01]  /*2bfb0*/  PRMT R10, R22, 0x7632, R10 ;  /* 0x00007632160a7816 */ /* 0x000fe2000000000a */
[----:B------:R-:W5:Y:S01]  /*2bfc0*/  LDL.LU R20, [R1+0x3c] ;  /* 0x00003c0001147983 */ /* 0x000f620000300800 */
[----:B------:R-:W-:Y:S02]  /*2bfd0*/  IADD3 R6, R11, c[0x0][0x198], RZ ;  /* 0x000066000b067a10 */ /* 0x000fe40007ffe0ff */
[----:B------:R-:W-:Y:S01]  /*2bfe0*/  ISETP.LT.AND P0, PT, R23, c[0x0][0x178], !P0 ;  /* 0x00005e0017007a0c */ /* 0x000fe20004701270 */
[----:B------:R-:W-:Y:S01]  /*2bff0*/  IMAD.WIDE R4, R11, 0x2, R28 ;  /* 0x000000020b047825 */ /* 0x000fe200078e021c */
[----:B------:R1:W-:Y:S01]  /*2c000*/  @P6 STG.E.U16 [R8.64], R10 ;  /* 0x0000000a08006986 */ /* 0x0003e2000c101506 */
[----:B------:R-:W-:-:S03]  /*2c010*/  IADD3 R13, R26, 0x3c, RZ ;  /* 0x0000003c1a0d7810 */ /* 0x000fc60007ffe0ff */
[----:B------:R0:W-:Y:S01]  /*2c020*/  @P5 STG.E.U16 [R4.64], R0 ;  /* 0x0000000004005986 */ /* 0x0001e2000c101506 */
[----:B------:R-:W-:Y:S01]  /*2c030*/  ISETP.GE.AND P4, PT, R13, c[0x0][0x17c], PT ;  /* 0x00005f000d007a0c */ /* 0x000fe20003f86270 */
[----:B-1----:R-:W-:-:S04]  /*2c040*/  IMAD.WIDE R8, R6, 0x2, R2 ;  /* 0x0000000206087825 */ /* 0x002fc800078e0202 */
[----:B0-----:R-:W-:Y:S01]  /*2c050*/  IMAD.WIDE R4, R6, 0x2, R28 ;  /* 0x0000000206047825 */ /* 0x001fe200078e021c */
[----:B------:R-:W-:Y:S02]  /*2c060*/  IADD3 R10, R26, 0x3f, RZ ;  /* 0x0000003f1a0a7810 */ /* 0x000fe40007ffe0ff */
[----:B------:R-:W-:Y:S02]  /*2c070*/  IADD3 R6, R6, c[0x0][0x198], RZ ;  /* 0x0000660006067a10 */ /* 0x000fe40007ffe0ff */
[----:B------:R-:W-:Y:S02]  /*2c080*/  ISETP.GE.AND P5, PT, R10, c[0x0][0x17c], PT ;  /* 0x00005f000a007a0c */ /* 0x000fe40003fa6270 */
[----:B------:R-:W-:Y:S02]  /*2c090*/  IADD3 R10, R6, c[0x0][0x198], RZ ;  /* 0x00006600060a7a10 */ /* 0x000fe40007ffe0ff */
[----:B------:R-:W-:Y:S02]  /*2c0a0*/  PRMT R11, R7, 0x7632, R11 ;  /* 0x00007632070b7816 */ /* 0x000fe4000000000b */
[----:B------:R-:W-:Y:S01]  /*2c0b0*/  IADD3 R14, R26, 0x3d, RZ ;  /* 0x0000003d1a0e7810 */ /* 0x000fe20007ffe0ff */
[----:B------:R-:W-:Y:S03]  /*2c0c0*/  STL [R1+0xde8], R18 ;  /* 0x000de81201007387 */ /* 0x000fe60000100800 */
[----:B------:R-:W-:-:S02]  /*2c0d0*/  ISETP.GE.AND P1, PT, R14, c[0x0][0x17c], PT ;  /* 0x00005f000e007a0c */ /* 0x000fc40003f26270 */
[C---:B------:R-:W-:Y:S01]  /*2c0e0*/  IADD3 R13, R26.reuse, 0x41, RZ ;  /* 0x000000411a0d7810 */ /* 0x040fe20007ffe0ff */
[----:B------:R-:W0:Y:S01]  /*2c0f0*/  S2R R22, SR_TID.X ;  /* 0x0000000000167919 */ /* 0x000e220000002100 */
[----:B------:R-:W-:-:S04]  /*2c100*/  IADD3 R12, R26, 0x3e, RZ ;  /* 0x0000003e1a0c7810 */ /* 0x000fc80007ffe0ff */
[----:B------:R-:W-:Y:S02]  /*2c110*/  ISETP.GE.AND P6, PT, R12, c[0x0][0x17c], PT ;  /* 0x00005f000c007a0c */ /* 0x000fe40003fc6270 */
[----:B------:R-:W-:Y:S02]  /*2c120*/  IADD3 R12, R26, 0x40, RZ ;  /* 0x000000401a0c7810 */ /* 0x000fe40007ffe0ff */
[----:B----4-:R-:W-:Y:S01]  /*2c130*/  PRMT R0, R27, 0x7632, R0 ;  /* 0x000076321b007816 */ /* 0x010fe20000000000 */
[----:B------:R1:W-:Y:S01]  /*2c140*/  @P3 STG.E.U16 [R8.64], R27 ;  /* 0x0000001b08003986 */ /* 0x0003e2000c101506 */
[C---:B------:R-:W-:Y:S02]  /*2c150*/  ISETP.LT.AND P3, PT, R16.reuse, c[0x0][0x178], !P2 ;  /* 0x00005e0010007a0c */ /* 0x040fe40005761270 */
[----:B------:R-:W-:Y:S01]  /*2c160*/  ISETP.LT.AND P2, PT, R23, c[0x0][0x178], !P2 ;  /* 0x00005e0017007a0c */ /* 0x000fe20005741270 */
[----:B------:R4:W-:Y:S01]  /*2c170*/  @P0 STG.E.U16 [R4.64], R7 ;  /* 0x0000000704000986 */ /* 0x0009e2000c101506 */
[----:B------:R-:W-:-:S03]  /*2c180*/  ISETP.LT.AND P0, PT, R16, c[0x0][0x178], !P4 ;  /* 0x00005e0010007a0c */ /* 0x000fc60006701270 */
[----:B-1----:R-:W1:Y:S01]  /*2c190*/  S2R R27, SR_TID.X ;  /* 0x00000000001b7919 */ /* 0x002e620000002100 */
[----:B------:R-:W-:-:S04]  /*2c1a0*/  IMAD.WIDE R8, R10, 0x2, R2 ;  /* 0x000000020a087825 */ /* 0x000fc800078e0202 */
[----:B----4-:R-:W-:-:S04]  /*2c1b0*/  IMAD.WIDE R4, R6, 0x2, R2 ;  /* 0x0000000206047825 */ /* 0x010fc800078e0202 */
[----:B------:R-:W-:Y:S01]  /*2c1c0*/  IMAD.WIDE R6, R6, 0x2, R28 ;  /* 0x0000000206067825 */ /* 0x000fe200078e021c */
[----:B------:R-:W-:Y:S04]  /*2c1d0*/  @P3 STG.E.U16 [R4.64], R0 ;  /* 0x0000000004003986 */ /* 0x000fe8000c101506 */
[----:B------:R-:W-:Y:S04]  /*2c1e0*/  @P2 STG.E.U16 [R6.64], R11 ;  /* 0x0000000b06002986 */ /* 0x000fe8000c101506 */
[----:B--2---:R2:W-:Y:S01]  /*2c1f0*/  @P0 STG.E.U16 [R8.64], R24 ;  /* 0x0000001808000986 */ /* 0x0045e2000c101506 */
[----:B-1----:R-:W-:-:S02]  /*2c200*/  LOP3.LUT R19, R27, 0x7f, RZ, 0xc0, !PT ;  /* 0x0000007f1b137812 */ /* 0x002fc400078ec0ff */
[----:B--2---:R-:W-:Y:S01]  /*2c210*/  PRMT R9, R24, 0x7632, R9 ;  /* 0x0000763218097816 */ /* 0x004fe20000000009 */
[----:B------:R-:W-:-:S05]  /*2c220*/  IMAD.SHL.U32 R24, R21, 0x800, RZ ;  /* 0x0000080015187824 */ /* 0x000fca00078e00ff */
[----:B------:R-:W-:Y:S01]  /*2c230*/  LOP3.LUT R24, R24, 0x3000, RZ, 0xc0, !PT ;  /* 0x0000300018187812 */ /* 0x000fe200078ec0ff */
[----:B---3--:R-:W-:Y:S04]  /*2c240*/  STL.64 [R1+0xde0], R16 ;  /* 0x000de01001007387 */ /* 0x008fe80000100a00 */
[----:B------:R-:W-:Y:S01]  /*2c250*/  IMAD R24, R19, 0x10, R24 ;  /* 0x0000001013187824 */ /* 0x000fe200078e0218 */
[----:B------:R-:W-:-:S04]  /*2c260*/  ISETP.LT.AND P0, PT, R16, c[0x0][0x178], !P1 ;  /* 0x00005e0010007a0c */ /* 0x000fc80004f01270 */
[----:B------:R-:W1:Y:S01]  /*2c270*/  LDS.128 R16, [R24] ;  /* 0x0000000018107984 */ /* 0x000e620000000c00 */
[----:B------:R-:W-:-:S03]  /*2c280*/  ISETP.GE.AND P2, PT, R13, c[0x0][0x17c], PT ;  /* 0x00005f000d007a0c */ /* 0x000fc60003f46270 */
[----:B-1----:R-:W-:Y:S01]  /*2c290*/  STL [R1+0x24], R17 ;  /* 0x0000241101007387 */ /* 0x002fe20000100800 */
[----:B------:R-:W-:-:S03]  /*2c2a0*/  IMAD.MOV.U32 R13, RZ, RZ, R16 ;  /* 0x000000ffff0d7224 */ /* 0x000fc600078e0010 */
[----:B------:R1:W-:Y:S04]  /*2c2b0*/  STL.64 [R1+0x28], R18 ;  /* 0x0000281201007387 */ /* 0x0003e80000100a00 */
[----:B-1----:R-:W2:Y:S04]  /*2c2c0*/  LDL.LU R18, [R1+0xde8] ;  /* 0x000de80001127983 */ /* 0x002ea80000300800 */
[----:B------:R-:W3:Y:S01]  /*2c2d0*/  LDL.LU.64 R16, [R1+0xde0] ;  /* 0x000de00001107983 */ /* 0x000ee20000300a00 */
[----:B------:R-:W-:Y:S02]  /*2c2e0*/  ISETP.GE.AND P3, PT, R12, c[0x0][0x17c], PT ;  /* 0x00005f000c007a0c */ /* 0x000fe40003f66270 */
[C---:B0-----:R-:W-:Y:S01]  /*2c2f0*/  LOP3.LUT R12, R22.reuse, 0x7f, RZ, 0xc0, !PT ;  /* 0x0000007f160c7812 */ /* 0x041fe200078ec0ff */
[----:B------:R-:W-:Y:S01]  /*2c300*/  IMAD.SHL.U32 R22, R22, 0x800, RZ ;  /* 0x0000080016167824 */ /* 0x000fe200078e00ff */
[----:B------:R-:W-:-:S04]  /*2c310*/  ISETP.LT.AND P4, PT, R23, c[0x0][0x178], !P4 ;  /* 0x00005e0017007a0c */ /* 0x000fc80006781270 */
[----:B------:R-:W-:Y:S01]  /*2c320*/  LOP3.LUT R22, R22, 0x3000, RZ, 0xc0, !PT ;  /* 0x0000300016167812 */ /* 0x000fe200078ec0ff */
[----:B------:R-:W-:-:S04]  /*2c330*/  IMAD.WIDE R4, R10, 0x2, R28 ;  /* 0x000000020a047825 */ /* 0x000fc800078e021c */
[----:B------:R-:W-:Y:S01]  /*2c340*/  IMAD R22, R12, 0x10, R22 ;  /* 0x000000100c167824 */ /* 0x000fe200078e0216 */
[----:B------:R-:W-:Y:S04]  /*2c350*/  STL [R1+0xddc], R14 ;  /* 0x000ddc0e01007387 */ /* 0x000fe80000100800 */
[----:B------:R-:W-:Y:S01]  /*2c360*/  LOP3.LUT R22, R22, 0x20, RZ, 0x3c, !PT ;  /* 0x0000002016167812 */ /* 0x000fe200078e3cff */
[----:B------:R-:W-:Y:S01]  /*2c370*/  @P4 STG.E.U16 [R4.64], R15 ;  /* 0x0000000f04004986 */ /* 0x000fe2000c101506 */
[----:B------:R-:W-:-:S03]  /*2c380*/  PRMT R8, R15, 0x7632, R8 ;  /* 0x000076320f087816 */ /* 0x000fc60000000008 */
[----:B------:R-:W-:Y:S04]  /*2c390*/  STL [R1+0xdd8], R13 ;  /* 0x000dd80d01007387 */ /* 0x000fe80000100800 */
[----:B------:R-:W0:Y:S04]  /*2c3a0*/  LDS.128 R12, [R22] ;  /* 0x00000000160c7984 */ /* 0x000e280000000c00 */
[----:B------:R-:W4:Y:S04]  /*2c3b0*/  LDL.LU R27, [R1+0x40] ;  /* 0x00004000011b7983 */ /* 0x000f280000300800 */
[----:B0-----:R-:W-:Y:S04]  /*2c3c0*/  STL [R1+0x34], R13 ;  /* 0x0000340d01007387 */ /* 0x001fe80000100800 */
[----:B------:R0:W-:Y:S04]  /*2c3d0*/  STL.64 [R1+0x38], R14 ;  /* 0x0000380e01007387 */ /* 0x0001e80000100a00 */
[----:B0-----:R-:W4:Y:S01]  /*2c3e0*/  LDL.LU R14, [R1+0xddc] ;  /* 0x000ddc00010e7983 */ /* 0x001f220000300800 */
[----:B------:R-:W-:-:S02]  /*2c3f0*/  ISETP.LT.AND P1, PT, R23, c[0x0][0x178], !P1 ;  /* 0x00005e0017007a0c */ /* 0x000fc40004f21270 */
[----:B------:R-:W-:Y:S01]  /*2c400*/  IADD3 R6, R10, c[0x0][0x198], RZ ;  /* 0x000066000a067a10 */ /* 0x000fe20007ffe0ff */
[----:B------:R-:W2:Y:S03]  /*2c410*/  LDL.LU R13, [R1+0xdd8] ;  /* 0x000dd800010d7983 */ /* 0x000ea60000300800 */
[C---:B------:R-:W-:Y:S01]  /*2c420*/  IADD3 R0, R6.reuse, c[0x0][0x198], RZ ;  /* 0x0000660006007a10 */ /* 0x040fe20007ffe0ff */
[----:B------:R-:W-:Y:S01]  /*2c430*/  IMAD.WIDE R4, R6, 0x2, R2 ;  /* 0x0000000206047825 */ /* 0x000fe200078e0202 */
[----:B-----5:R-:W-:Y:S01]  /*2c440*/  PRMT R11, R20, 0x7632, R11 ;  /* 0x00007632140b7816 */ /* 0x020fe2000000000b */
[----:B------:R-:W5:Y:S02]  /*2c450*/  LDL.LU R22, [R1+0x60] ;  /* 0x0000600001167983 */ /* 0x000f640000300800 */
[----:B------:R-:W-:Y:S02]  /*2c460*/  IMAD.WIDE R6, R6, 0x2, R28 ;  /* 0x0000000206067825 */ /* 0x000fe400078e021c */
[----:B------:R0:W-:Y:S04]  /*2c470*/  @P0 STG.E.U16 [R4.64], R9 ;  /* 0x0000000904000986 */ /* 0x0001e8000c101506 */
[----:B------:R1:W-:Y:S01]  /*2c480*/  @P1 STG.E.U16 [R6.64], R8 ;  /* 0x0000000806001986 */ /* 0x0003e2000c101506 */
[----:B0-----:R-:W-:-:S04]  /*2c490*/  IMAD.WIDE R4, R0, 0x2, R2 ;  /* 0x0000000200047825 */ /* 0x001fc800078e0202 */
[----:B-1----:R-:W-:Y:S01]  /*2c4a0*/  IMAD.WIDE R6, R0, 0x2, R28 ;  /* 0x0000000200067825 */ /* 0x002fe200078e021c */
[----:B------:R-:W-:-:S04]  /*2c4b0*/  IADD3 R10, R26, 0x42, RZ ;  /* 0x000000421a0a7810 */ /* 0x000fc80007ffe0ff */
[----:B------:R-:W-:Y:S02]  /*2c4c0*/  ISETP.GE.AND P0, PT, R10, c[0x0][0x17c], PT ;  /* 0x00005f000a007a0c */ /* 0x000fe40003f06270 */
[----:B------:R-:W-:-:S04]  /*2c4d0*/  IADD3 R9, R26, 0x43, RZ ;  /* 0x000000431a097810 */ /* 0x000fc80007ffe0ff */
[----:B------:R-:W-:Y:S02]  /*2c4e0*/  ISETP.GE.AND P1, PT, R9, c[0x0][0x17c], PT ;  /* 0x00005f0009007a0c */ /* 0x000fe40003f26270 */
[----:B---3--:R-:W-:Y:S02]  /*2c4f0*/  ISETP.LT.AND P4, PT, R16, c[0x0][0x178], !P6 ;  /* 0x00005e0010007a0c */ /* 0x008fe40007781270 */
[----:B------:R-:W-:-:S11]  /*2c500*/  ISETP.LT.AND P6, PT, R23, c[0x0][0x178], !P6 ;  /* 0x00005e0017007a0c */ /* 0x000fd600077c1270 */
[----:B------:R-:W-:Y:S04]  /*2c510*/  @P4 STG.E.U16 [R4.64], R17 ;  /* 0x0000001104004986 */ /* 0x000fe8000c101506 */
[----:B------:R0:W-:Y:S04]  /*2c520*/  @P6 STG.E.U16 [R6.64], R20 ;  /* 0x0000001406006986 */ /* 0x0001e8000c101506 */
[----:B0-----:R-:W0:Y:S01]  /*2c530*/  S2R R20, SR_TID.X ;  /* 0x0000000000147919 */ /* 0x001e220000002100 */
[----:B------:R-:W-:Y:S02]  /*2c540*/  ISETP.LT.AND P4, PT, R16, c[0x0][0x178], !P5 ;  /* 0x00005e0010007a0c */ /* 0x000fe40006f81270 */
[----:B------:R-:W-:-:S02]  /*2c550*/  IADD3 R6, R0, c[0x0][0x198], RZ ;  /* 0x0000660000067a10 */ /* 0x000fc40007ffe0ff */
[----:B------:R-:W-:Y:S02]  /*2c560*/  ISETP.LT.AND P5, PT, R23, c[0x0][0x178], !P5 ;  /* 0x00005e0017007a0c */ /* 0x000fe40006fa1270 */
[----:B------:R-:W-:Y:S01]  /*2c570*/  PRMT R10, R17, 0x7632, R10 ;  /* 0x00007632110a7816 */ /* 0x000fe2000000000a */
[C---:B------:R-:W-:Y:S01]  /*2c580*/  IMAD.WIDE R4, R6.reuse, 0x2, R2 ;  /* 0x0000000206047825 */ /* 0x040fe200078e0202 */
[----:B------:R-:W-:Y:S02]  /*2c590*/  IADD3 R0, R6, c[0x0][0x198], RZ ;  /* 0x0000660006007a10 */ /* 0x000fe40007ffe0ff */
[C---:B0-----:R-:W-:Y:S01]  /*2c5a0*/  LOP3.LUT R15, R20.reuse, 0x7f, RZ, 0xc0, !PT ;  /* 0x0000007f140f7812 */ /* 0x041fe200078ec0ff */
[----:B------:R-:W-:-:S05]  /*2c5b0*/  IMAD.SHL.U32 R20, R20, 0x800, RZ ;  /* 0x0000080014147824 */ /* 0x000fca00078e00ff */
[----:B------:R-:W-:Y:S01]  /*2c5c0*/  LOP3.LUT R20, R20, 0x3000, RZ, 0xc0, !PT ;  /* 0x0000300014147812 */ /* 0x000fe200078ec0ff */
[----:B------:R-:W-:Y:S01]  /*2c5d0*/  IMAD.WIDE R6, R6, 0x2, R28 ;  /* 0x0000000206067825 */ /* 0x000fe200078e021c */
[----:B------:R0:W-:Y:S03]  /*2c5e0*/  @P4 STG.E.U16 [R4.64], R10 ;  /* 0x0000000a04004986 */ /* 0x0001e6000c101506 */
[----:B------:R-:W-:Y:S01]  /*2c5f0*/  IMAD R20, R15, 0x10, R20 ;  /* 0x000000100f147824 */ /* 0x000fe200078e0214 */
[----:B------:R-:W-:Y:S04]  /*2c600*/  @P5 STG.E.U16 [R6.64], R11 ;  /* 0x0000000b06005986 */ /* 0x000fe8000c101506 */
[----:B------:R-:W-:-:S02]  /*2c610*/  LOP3.LUT R20, R20, 0x40, RZ, 0x3c, !PT ;  /* 0x0000004014147812 */ /* 0x000fc400078e3cff */
[----:B0-----:R-:W-:-:S04]  /*2c620*/  IADD3 R4, R26, 0x45, RZ ;  /* 0x000000451a047810 */ /* 0x001fc80007ffe0ff */
[----:B------:R-:W-:Y:S02]  /*2c630*/  ISETP.GE.AND P5, PT, R4, c[0x0][0x17c], PT ;  /* 0x00005f0004007a0c */ /* 0x000fe40003fa6270 */
[----:B------:R-:W0:Y:S01]  /*2c640*/  LDS.128 R4, [R20] ;  /* 0x0000000014047984 */ /* 0x000e220000000c00 */
[----:B------:R-:W-:Y:S01]  /*2c650*/  ISETP.LT.AND P6, PT, R16, c[0x0][0x178], !P3 ;  /* 0x00005e0010007a0c */ /* 0x000fe20005fc1270 */
[----:B------:R-:W-:Y:S02]  /*2c660*/  IMAD.WIDE R8, R0, 0x2, R2 ;  /* 0x0000000200087825 */ /* 0x000fe400078e0202 */
[----:B0-----:R0:W-:Y:S04]  /*2c670*/  STL [R1+0xd98], R7 ;  /* 0x000d980701007387 */ /* 0x0011e80000100800 */
[----:B0-----:R-:W3:Y:S01]  /*2c680*/  LDL R7, [R1+0x760] ;  /* 0x0007600001077983 */ /* 0x001ee20000100800 */
[----:B----4-:R-:W-:-:S05]  /*2c690*/  PRMT R14, R27, 0x7632, R14 ;  /* 0x000076321b0e7816 */ /* 0x010fca000000000e */
[----:B------:R0:W-:Y:S04]  /*2c6a0*/  @P6 STG.E.U16 [R8.64], R27 ;  /* 0x0000001b08006986 */ /* 0x0001e8000c101506 */
[----:B0-----:R-:W4:Y:S01]  /*2c6b0*/  LDL.LU R27, [R1+0x80] ;  /* 0x00008000011b7983 */ /* 0x001f220000300800 */
[----:B------:R-:W-:Y:S01]  /*2c6c0*/  ISETP.LT.AND P3, PT, R23, c[0x0][0x178], !P3 ;  /* 0x00005e0017007a0c */ /* 0x000fe20005f61270 */
[----:B------:R-:W-:Y:S01]  /*2c6d0*/  IMAD.WIDE R10, R0, 0x2, R28 ;  /* 0x00000002000a7825 */ /* 0x000fe200078e021c */
[C---:B------:R-:W-:Y:S02]  /*2c6e0*/  LOP3.LUT R15, R21.reuse, 0x7f, RZ, 0xc0, !PT ;  /* 0x0000007f150f7812 */ /* 0x040fe400078ec0ff */
[----:B------:R-:W-:Y:S01]  /*2c6f0*/  ISETP.LT.AND P6, PT, R16, c[0x0][0x178], !P2 ;  /* 0x00005e0010007a0c */ /* 0x000fe200057c1270 */
[----:B------:R-:W-:Y:S01]  /*2c700*/  IMAD.SHL.U32 R21, R21, 0x800, RZ ;  /* 0x0000080015157824 */ /* 0x000fe200078e00ff */
[----:B------:R-:W-:-:S02]  /*2c710*/  IADD3 R8, R0, c[0x0][0x198], RZ ;  /* 0x0000660000087a10 */ /* 0x000fc40007ffe0ff */
[----:B------:R-:W-:Y:S01]  /*2c720*/  ISETP.LT.AND P2, PT, R23, c[0x0][0x178], !P2 ;  /* 0x00005e0017007a0c */ /* 0x000fe20005741270 */
[----:B------:R-:W-:Y:S01]  /*2c730*/  IMAD.MOV.U32 R17, RZ, RZ, R12 ;  /* 0x000000ffff117224 */ /* 0x000fe200078e000c */
[----:B------:R-:W-:-:S03]  /*2c740*/  LOP3.LUT R21, R21, 0x3000, RZ, 0xc0, !PT ;  /* 0x0000300015157812 */ /* 0x000fc600078ec0ff */
[----:B--2---:R0:W-:Y:S01]  /*2c750*/  @P3 STG.E.U16 [R10.64], R13 ;  /* 0x0000000d0a003986 */ /* 0x0041e2000c101506 */
[----:B------:R-:W-:Y:S01]  /*2c760*/  IADD3 R12, R26, 0x44, RZ ;  /* 0x000000441a0c7810 */ /* 0x000fe20007ffe0ff */
[----:B------:R-:W-:Y:S01]  /*2c770*/  IMAD R21, R15, 0x10, R21 ;  /* 0x000000100f157824 */ /* 0x000fe200078e0215 */
[----:B------:R-:W-:Y:S02]  /*2c780*/  IADD3 R0, R8, c[0x0][0x198], RZ ;  /* 0x0000660008007a10 */ /* 0x000fe40007ffe0ff */
[----:B------:R-:W-:Y:S02]  /*2c790*/  ISETP.GE.AND P4, PT, R12, c[0x0][0x17c], PT ;  /* 0x00005f000c007a0c */ /* 0x000fe40003f86270 */
[----:B------:R-:W-:Y:S01]  /*2c7a0*/  PRMT R12, R13, 0x7632, R12 ;  /* 0x000076320d0c7816 */ /* 0x000fe2000000000c */
[----:B0-----:R-:W-:Y:S01]  /*2c7b0*/  IMAD.WIDE R10, R8, 0x2, R2 ;  /* 0x00000002080a7825 */ /* 0x001fe200078e0202 */
[----:B------:R-:W-:-:S03]  /*2c7c0*/  LOP3.LUT R21, R21, 0x60, RZ, 0x3c, !PT ;  /* 0x0000006015157812 */ /* 0x000fc600078e3cff */
[----:B------:R-:W-:Y:S01]  /*2c7d0*/  IMAD.WIDE R8, R8, 0x2, R28 ;  /* 0x0000000208087825 */ /* 0x000fe200078e021c */
[----:B------:R0:W-:Y:S01]  /*2c7e0*/  @P6 STG.E.U16 [R10.64], R14 ;  /* 0x0000000e0a006986 */ /* 0x0001e2000c101506 */
[----:B------:R-:W-:Y:S02]  /*2c7f0*/  ISETP.LT.AND P6, PT, R23, c[0x0][0x178], !P0 ;  /* 0x00005e0017007a0c */ /* 0x000fe400047c1270 */
[----:B------:R-:W-:Y:S01]  /*2c800*/  IADD3 R13, R26, 0x46, RZ ;  /* 0x000000461a0d7810 */ /* 0x000fe20007ffe0ff */
[----:B------:R1:W-:Y:S01]  /*2c810*/  @P2 STG.E.U16 [R8.64], R12 ;  /* 0x0000000c08002986 */ /* 0x0003e2000c101506 */
[C---:B------:R-:W-:Y:S01]  /*2c820*/  IADD3 R16, R0.reuse, c[0x0][0x198], RZ ;  /* 0x0000660000107a10 */ /* 0x040fe20007ffe0ff */
[----:B0-----:R-:W-:Y:S01]  /*2c830*/  IMAD.WIDE R10, R0, 0x2, R2 ;  /* 0x00000002000a7825 */ /* 0x001fe200078e0202 */
[----:B------:R-:W-:Y:S02]  /*2c840*/  IADD3 R14, R26, 0x47, RZ ;  /* 0x000000471a0e7810 */ /* 0x000fe40007ffe0ff */
[----:B------:R-:W-:-:S02]  /*2c850*/  PRMT R18, R17, 0x7632, R18 ;  /* 0x0000763211127816 */ /* 0x000fc40000000012 */
[C---:B---3--:R-:W-:Y:S02]  /*2c860*/  ISETP.LT.AND P3, PT, R7.reuse, c[0x0][0x178], !P0 ;  /* 0x00005e0007007a0c */ /* 0x048fe40004761270 */
[----:B------:R-:W-:Y:S02]  /*2c870*/  ISETP.LT.AND P2, PT, R7, c[0x0][0x178], !P1 ;  /* 0x00005e0007007a0c */ /* 0x000fe40004f41270 */
[----:B------:R-:W-:Y:S01]  /*2c880*/  ISETP.GE.AND P0, PT, R13, c[0x0][0x17c], PT ;  /* 0x00005f000d007a0c */ /* 0x000fe20003f06270 */
[----:B-1----:R-:W-:Y:S01]  /*2c890*/  IMAD.WIDE R12, R0, 0x2, R28 ;  /* 0x00000002000c7825 */ /* 0x002fe200078e021c */
[----:B-----5:R-:W-:-:S07]  /*2c8a0*/  PRMT R0, R22, 0x7632, R0 ;  /* 0x0000763216007816 */ /* 0x020fce0000000000 */
[----:B------:R-:W-:Y:S04]  /*2c8b0*/  @P3 STG.E.U16 [R10.64], R22 ;  /* 0x000000160a003986 */ /* 0x000fe8000c101506 */
[----:B------:R-:W0:Y:S01]  /*2c8c0*/  LDS.128 R8, [R21] ;  /* 0x0000000015087984 */ /* 0x000e220000000c00 */
[----:B------:R-:W-:Y:S01]  /*2c8d0*/  ISETP.GE.AND P3, PT, R14, c[0x0][0x17c], PT ;  /* 0x00005f000e007a0c */ /* 0x000fe20003f66270 */
[----:B------:R-:W-:Y:S01]  /*2c8e0*/  IMAD.WIDE R14, R16, 0x2, R2 ;  /* 0x00000002100e7825 */ /* 0x000fe200078e0202 */
[----:B------:R-:W-:Y:S01]  /*2c8f0*/  ISETP.LT.AND P1, PT, R23, c[0x0][0x178], !P1 ;  /* 0x00005e0017007a0c */ /* 0x000fe20004f21270 */
[----:B------:R1:W-:Y:S01]  /*2c900*/  @P6 STG.E.U16 [R12.64], R17 ;  /* 0x000000110c006986 */ /* 0x0003e2000c101506 */
[----:B------:R-:W-:-:S03]  /*2c910*/  ISETP.LT.AND P6, PT, R7, c[0x0][0x178], !P4 ;  /* 0x00005e0007007a0c */ /* 0x000fc600067c1270 */
[----:B------:R2:W-:Y:S01]  /*2c920*/  @P2 STG.E.U16 [R14.64], R0 ;  /* 0x000000000e002986 */ /* 0x0005e2000c101506 */
[C---:B-1----:R-:W-:Y:S01]  /*2c930*/  IMAD.WIDE R12, R16.reuse, 0x2, R28 ;  /* 0x00000002100c7825 */ /* 0x042fe200078e021c */
[----:B--2---:R-:W-:-:S06]  /*2c940*/  IADD3 R0, R16, c[0x0][0x198], RZ ;  /* 0x0000660010007a10 */ /* 0x004fcc0007ffe0ff */
[----:B------:R-:W-:Y:S01]  /*2c950*/  @P1 STG.E.U16 [R12.64], R18 ;  /* 0x000000120c001986 */ /* 0x000fe2000c101506 */
[----:B------:R-:W-:-:S05]  /*2c960*/  IMAD.WIDE R14, R0, 0x2, R2 ;  /* 0x00000002000e7825 */ /* 0x000fca00078e0202 */
[----:B----4-:R-:W-:Y:S04]  /*2c970*/  @P6 STG.E.U16 [R14.64], R27 ;  /* 0x0000001b0e006986 */ /* 0x010fe8000c101506 */
[----:B------:R-:W1:Y:S04]  /*2c980*/  LDS.128 R12, [R24+0x800] ;  /* 0x00080000180c7984 */ /* 0x000e680000000c00 */
[----:B0-----:R0:W-:Y:S04]  /*2c990*/  STL.64 [R1+0xda0], R10 ;  /* 0x000da00a01007387 */ /* 0x0011e80000100a00 */
[----:B0-----:R-:W2:Y:S04]  /*2c9a0*/  LDL.LU R10, [R1+0x90] ;  /* 0x00009000010a7983 */ /* 0x001ea80000300800 */
[----:B-1----:R0:W-:Y:S04]  /*2c9b0*/  STL.64 [R1+0xda8], R14 ;  /* 0x000da80e01007387 */ /* 0x0021e80000100a00 */
[----:B0-----:R-:W3:Y:S01]  /*2c9c0*/  LDL R15, [R1+0x764] ;  /* 0x00076400010f7983 */ /* 0x001ee20000100800 */
[----:B------:R-:W-:-:S03]  /*2c9d0*/  PRMT R25, R27, 0x7632, R25 ;  /* 0x000076321b197816 */ /* 0x000fc60000000019 */
[----:B------:R-:W4:Y:S01]  /*2c9e0*/  LDL.LU R27, [R1+0xc0] ;  /* 0x0000c000011b7983 */ /* 0x000f220000300800 */
[----:B------:R-:W-:Y:S01]  /*2c9f0*/  ISETP.LT.AND P4, PT, R23, c[0x0][0x178], !P4 ;  /* 0x00005e0017007a0c */ /* 0x000fe20006781270 */
[C---:B------:R-:W-:Y:S02]  /*2ca00*/  IMAD.WIDE R16, R0.reuse, 0x2, R28 ;  /* 0x0000000200107825 */ /* 0x040fe400078e021c */
[----:B------:R-:W0:Y:S01]  /*2ca10*/  S2R R11, SR_TID.X ;  /* 0x00000000000b7919 */ /* 0x000e220000002100 */
[----:B------:R-:W-:Y:S02]  /*2ca20*/  IADD3 R18, R0, c[0x0][0x198], RZ ;  /* 0x0000660000127a10 */ /* 0x000fe40007ffe0ff */
[----:B------:R-:W-:Y:S02]  /*2ca30*/  ISETP.LT.AND P6, PT, R7, c[0x0][0x178], !P0 ;  /* 0x00005e0007007a0c */ /* 0x000fe400047c1270 */
[----:B------:R-:W-:-:S05]  /*2ca40*/  IADD3 R19, R26, 0x48, RZ ;  /* 0x000000481a137810 */ /* 0x000fca0007ffe0ff */
[----:B------:R1:W-:Y:S01]  /*2ca50*/  @P4 STG.E.U16 [R16.64], R4 ;  /* 0x0000000410004986 */ /* 0x0003e2000c101506 */
[----:B------:R-:W-:Y:S02]  /*2ca60*/  ISETP.LT.AND P4, PT, R7, c[0x0][0x178], !P5 ;  /* 0x00005e0007007a0c */ /* 0x000fe40006f81270 */
[----:B------:R-:W-:Y:S02]  /*2ca70*/  ISETP.LT.AND P5, PT, R23, c[0x0][0x178], !P5 ;  /* 0x00005e0017007a0c */ /* 0x000fe40006fa1270 */
[----:B------:R-:W-:Y:S02]  /*2ca80*/  IADD3 R20, R26, 0x49, RZ ;  /* 0x000000491a147810 */ /* 0x000fe40007ffe0ff */
[----:B------:R-:W-:Y:S02]  /*2ca90*/  IADD3 R0, R18, c[0x0][0x198], RZ ;  /* 0x0000660012007a10 */ /* 0x000fe40007ffe0ff */
[----:B------:R-:W-:Y:S02]  /*2caa0*/  ISETP.GE.AND P2, PT, R19, c[0x0][0x17c], PT ;  /* 0x00005f0013007a0c */ /* 0x000fe40003f46270 */
[----:B------:R-:W-:Y:S01]  /*2cab0*/  ISETP.GE.AND P1, PT, R20, c[0x0][0x17c], PT ;  /* 0x00005f0014007a0c */ /* 0x000fe20003f26270 */
[----:B-1----:R-:W-:Y:S01]  /*2cac0*/  IMAD.WIDE R16, R18, 0x2, R2 ;  /* 0x0000000212107825 */ /* 0x002fe200078e0202 */
[----:B------:R-:W-:-:S03]  /*2cad0*/  PRMT R4, R4, 0x7632, R4 ;  /* 0x0000763204047816 */ /* 0x000fc60000000004 */
[----:B------:R-:W-:Y:S01]  /*2cae0*/  IMAD.WIDE R18, R18, 0x2, R28 ;  /* 0x0000000212127825 */ /* 0x000fe200078e021c */
[----:B------:R1:W-:Y:S03]  /*2caf0*/  @P4 STG.E.U16 [R16.64], R25 ;  /* 0x0000001910004986 */ /* 0x0003e6000c101506 */
[C---:B------:R-:W-:Y:S01]  /*2cb00*/  IMAD.WIDE R20, R0.reuse, 0x2, R2 ;  /* 0x0000000200147825 */ /* 0x040fe200078e0202 */
[----:B------:R5:W-:Y:S03]  /*2cb10*/  @P5 STG.E.U16 [R18.64], R4 ;  /* 0x0000000412005986 */ /* 0x000be6000c101506 */
[----:B------:R-:W-:Y:S01]  /*2cb20*/  IMAD.WIDE R22, R0, 0x2, R28 ;  /* 0x0000000200167825 */ /* 0x000fe200078e021c */
[----:B------:R-:W-:-:S04]  /*2cb30*/  IADD3 R24, R26, 0x4a, RZ ;  /* 0x0000004a1a187810 */ /* 0x000fc80007ffe0ff */
[----:B------:R-:W-:Y:S02]  /*2cb40*/  ISETP.GE.AND P4, PT, R24, c[0x0][0x17c], PT ;  /* 0x00005f0018007a0c */ /* 0x000fe40003f86270 */
[----:B-1----:R-:W-:Y:S02]  /*2cb50*/  PRMT R25, R8, 0x7632, R25 ;  /* 0x0000763208197816 */ /* 0x002fe40000000019 */
[----:B------:R-:W-:Y:S02]  /*2cb60*/  IADD3 R24, R26, 0x4c, RZ ;  /* 0x0000004c1a187810 */ /* 0x000fe40007ffe0ff */
[----:B------:R-:W-:Y:S01]  /*2cb70*/  ISETP.LT.AND P5, PT, R7, c[0x0][0x178], !P2 ;  /* 0x00005e0007007a0c */ /* 0x000fe200057a1270 */
[----:B--2---:R0:W-:Y:S01]  /*2cb80*/  @P6 STG.E.U16 [R20.64], R10 ;  /* 0x0000000a14006986 */ /* 0x0041e2000c101506 */
[----:B-----5:R-:W-:Y:S02]  /*2cb90*/  PRMT R4, R10, 0x7632, R4 ;  /* 0x000076320a047816 */ /* 0x020fe40000000004 */
[C---:B0-----:R-:W-:Y:S01]  /*2cba0*/  LOP3.LUT R10, R11.reuse, 0x7f, RZ, 0xc0, !PT ;  /* 0x0000007f0b0a7812 */ /* 0x041fe200078ec0ff */
[----:B------:R-:W-:-:S05]  /*2cbb0*/  IMAD.SHL.U32 R11, R11, 0x800, RZ ;  /* 0x000008000b0b7824 */ /* 0x000fca00078e00ff */
[----:B------:R-:W-:-:S05]  /*2cbc0*/  LOP3.LUT R11, R11, 0x3000, RZ, 0xc0, !PT ;  /* 0x000030000b0b7812 */ /* 0x000fca00078ec0ff */
[----:B------:R-:W-:-:S05]  /*2cbd0*/  IMAD R11, R10, 0x10, R11 ;  /* 0x000000100a0b7824 */ /* 0x000fca00078e020b */
[----:B------:R-:W-:-:S05]  /*2cbe0*/  LOP3.LUT R11, R11, 0x20, RZ, 0x3c, !PT ;  /* 0x000000200b0b7812 */ /* 0x000fca00078e3cff */
[----:B------:R-:W0:Y:S01]  /*2cbf0*/  LDS.128 R16, [R11+0x800] ;  /* 0x000800000b107984 */ /* 0x000e220000000c00 */
[----:B---3--:R-:W-:Y:S02]  /*2cc00*/  ISETP.LT.AND P0, PT, R15, c[0x0][0x178], !P0 ;  /* 0x00005e000f007a0c */ /* 0x008fe40004701270 */
[----:B------:R-:W-:-:S11]  /*2cc10*/  IADD3 R20, R0, c[0x0][0x198], RZ ;  /* 0x0000660000147a10 */ /* 0x000fd60007ffe0ff */
[----:B------:R1:W-:Y:S01]  /*2cc20*/  @P0 STG.E.U16 [R22.64], R8 ;  /* 0x0000000816000986 */ /* 0x0003e2000c101506 */
[----:B------:R-:W-:Y:S01]  /*2cc30*/  ISETP.LT.AND P0, PT, R7, c[0x0][0x178], !P3 ;  /* 0x00005e0007007a0c */ /* 0x000fe20005f01270 */
[----:B-1----:R-:W-:Y:S01]  /*2cc40*/  IMAD.WIDE R22, R20, 0x2, R2 ;  /* 0x0000000214167825 */ /* 0x002fe200078e0202 */
[----:B------:R-:W-:-:S11]  /*2cc50*/  IADD3 R8, R26, 0x4b, RZ ;  /* 0x0000004b1a087810 */ /* 0x000fd60007ffe0ff */
[----:B------:R1:W-:Y:S01]  /*2cc60*/  @P0 STG.E.U16 [R22.64], R4 ;  /* 0x0000000416000986 */ /* 0x0003e2000c101506 */
[C---:B------:R-:W-:Y:S02]  /*2cc70*/  ISETP.LT.AND P3, PT, R15.reuse, c[0x0][0x178], !P3 ;  /* 0x00005e000f007a0c */ /* 0x040fe40005f61270 */
[----:B-1----:R-:W-:Y:S02]  /*2cc80*/  IADD3 R4, R26, 0x4d, RZ ;  /* 0x0000004d1a047810 */ /* 0x002fe40007ffe0ff */
[----:B------:R-:W1:Y:S04]  /*2cc90*/  S2R R26, SR_TID.X ;  /* 0x00000000001a7919 */ /* 0x000e680000002100 */
[----:B0-----:R0:W-:Y:S01]  /*2cca0*/  STL.64 [R1+0xdb0], R18 ;  /* 0x000db01201007387 */ /* 0x0011e20000100a00 */
[C---:B------:R-:W-:Y:S01]  /*2ccb0*/  IADD3 R0, R20.reuse, c[0x0][0x198], RZ ;  /* 0x0000660014007a10 */ /* 0x040fe20007ffe0ff */
[----:B------:R-:W-:Y:S01]  /*2ccc0*/  IMAD.WIDE R20, R20, 0x2, R28 ;  /* 0x0000000214147825 */ /* 0x000fe200078e021c */
[----:B------:R-:W-:Y:S01]  /*2ccd0*/  ISETP.LT.AND P2, PT, R15, c[0x0][0x178], !P2 ;  /* 0x00005e000f007a0c */ /* 0x000fe20005741270 */
[----:B------:R-:W2:Y:S04]  /*2cce0*/  LDL.LU R10, [R1+0xb0] ;  /* 0x0000b000010a7983 */ /* 0x000ea80000300800 */
[----:B0-----:R-:W0:Y:S01]  /*2ccf0*/  S2R R19, SR_TID.X ;  /* 0x0000000000137919 */ /* 0x001e220000002100 */
[----:B------:R-:W-:-:S03]  /*2cd00*/  IMAD.WIDE R22, R0, 0x2, R2 ;  /* 0x0000000200167825 */ /* 0x000fc600078e0202 */
[----:B------:R3:W-:Y:S01]  /*2cd10*/  @P3 STG.E.U16 [R20.64], R25 ;  /* 0x0000001914003986 */ /* 0x0007e2000c101506 */
[----:B------:R-:W-:Y:S01]  /*2cd20*/  ISETP.LT.AND P3, PT, R7, c[0x0][0x178], !P1 ;  /* 0x00005e0007007a0c */ /* 0x000fe20004f61270 */
[----:B-1----:R-:W-:Y:S01]  /*2cd30*/  IMAD.SHL.U32 R11, R26, 0x800, RZ ;  /* 0x000008001a0b7824 */ /* 0x002fe200078e00ff */
[----:B------:R-:W-:Y:S01]  /*2cd40*/  ISETP.GE.AND P6, PT, R8, c[0x0][0x17c], PT ;  /* 0x00005f0008007a0c */ /* 0x000fe20003fc6270 */
[----:B----4-:R1:W-:Y:S01]  /*2cd50*/  @P5 STG.E.U16 [R22.64], R27 ;  /* 0x0000001b16005986 */ /* 0x0103e2000c101506 */
[----:B------:R-:W-:Y:S01]  /*2cd60*/  LOP3.LUT R14, R26, 0x7f, RZ, 0xc0, !PT ;  /* 0x0000007f1a0e7812 */ /* 0x000fe200078ec0ff */
[C---:B---3--:R-:W-:Y:S01]  /*2cd70*/  IMAD.WIDE R20, R0.reuse, 0x2, R28 ;  /* 0x0000000200147825 */ /* 0x048fe200078e021c */
[----:B------:R-:W-:Y:S02]  /*2cd80*/  IADD3 R0, R0, c[0x0][0x198], RZ ;  /* 0x0000660000007a10 */ /* 0x000fe40007ffe0ff */
[----:B------:R-:W-:Y:S02]  /*2cd90*/  PRMT R8, R27, 0x7632, R8 ;  /* 0x000076321b087816 */ /* 0x000fe40000000008 */
[----:B------:R-:W-:Y:S01]  /*2cda0*/  LOP3.LUT R11, R11, 0x3000, RZ, 0xc0, !PT ;  /* 0x000030000b0b7812 */ /* 0x000fe200078ec0ff */
[----:B-1----:R-:W-:Y:S01]  /*2cdb0*/  IMAD.WIDE R26, R0, 0x2, R2 ;  /* 0x00000002001a7825 */ /* 0x002fe200078e0202 */
[----:B------:R-:W-:Y:S03]  /*2cdc0*/  @P2 STG.E.U16 [R20.64], R12 ;  /* 0x0000000c14002986 */ /* 0x000fe6000c101506 */
[----:B------:R-:W-:Y:S01]  /*2cdd0*/  IMAD R11, R14, 0x10, R11 ;  /* 0x000000100e0b7824 */ /* 0x000fe200078e020b */
[----:B------:R1:W-:Y:S01]  /*2cde0*/  @P3 STG.E.U16 [R26.64], R8 ;  /* 0x000000081a003986 */ /* 0x0003e2000c101506 */
[----:B0-----:R-:W-:-:S03]  /*2cdf0*/  LOP3.LUT R14, R19, 0x7f, RZ, 0xc0, !PT ;  /* 0x0000007f130e7812 */ /* 0x001fc600078ec0ff */
[----:B------:R-:W-:Y:S02]  /*2ce00*/  LOP3.LUT R11, R11, 0x40, RZ, 0x3c, !PT ;  /* 0x000000400b0b7812 */ /* 0x000fe400078e3cff */
[----:B------:R-:W-:-:S03]  /*2ce10*/  ISETP.LT.AND P1, PT, R15, c[0x0][0x178], !P1 ;  /* 0x00005e000f007a0c */ /* 0x000fc60004f21270 */
[----:B------:R0:W3:Y:S01]  /*2ce20*/  LDS.128 R20, [R11+0x800] ;  /* 0x000800000b147984 */ /* 0x0000e20000000c00 */
[----:B-1----:R-:W-:-:S05]  /*2ce30*/  IMAD.SHL.U32 R27, R19, 0x800, RZ ;  /* 0x00000800131b7824 */ /* 0x002fca00078e00ff */
[----:B------:R-:W-:Y:S01]  /*2ce40*/  LOP3.LUT R27, R27, 0x3000, RZ, 0xc0, !PT ;  /* 0x000030001b1b7812 */ /* 0x000fe200078ec0ff */
[----:B0-----:R-:W4:Y:S04]  /*2ce50*/  LDL.LU R11, [R1+0xa0] ;  /* 0x0000a000010b7983 */ /* 0x001f280000300800 */
[----:B------:R-:W-:Y:S01]  /*2ce60*/  IMAD R27, R14, 0x10, R27 ;  /* 0x000000100e1b7824 */ /* 0x000fe200078e021b */
[----:B------:R-:W-:Y:S01]  /*2ce70*/  ISETP.GE.AND P0, PT, R24, c[0x0][0x17c], PT ;  /* 0x00005f0018007a0c */ /* 0x000fe20003f06270 */
[----:B------:R-:W-:Y:S01]  /*2ce80*/  IMAD.WIDE R24, R0, 0x2, R28 ;  /* 0x0000000200187825 */ /* 0x000fe200078e021c */
[----:B------:R-:W-:Y:S02]  /*2ce90*/  PRMT R12, R12, 0x7632, R12 ;  /* 0x000076320c0c7816 */ /* 0x000fe4000000000c */
[----:B------:R-:W-:-:S03]  /*2cea0*/  LOP3.LUT R27, R27, 0x60, RZ, 0x3c, !PT ;  /* 0x000000601b1b7812 */ /* 0x000fc600078e3cff */
[----:B------:R-:W-:Y:S04]  /*2ceb0*/  @P1 STG.E.U16 [R24.64], R12 ;  /* 0x0000000c18001986 */ /* 0x000fe8000c101506 */
[----:B------:R-:W0:Y:S04]  /*2cec0*/  LDS.128 R24, [R27+0x800] ;  /* 0x000800001b187984 */ /* 0x000e280000000c00 */
[----:B---3--:R1:W-:Y:S04]  /*2ced0*/  STL [R1+0xd94], R23 ;  /* 0x000d941701007387 */ /* 0x0083e80000100800 */
[----:B-1----:R-:W3:Y:S04]  /*2cee0*/  LDL.LU R23, [R1+0x75c] ;  /* 0x00075c0001177983 */ /* 0x002ee80000300800 */
[----:B0-----:R0:W-:Y:S04]  /*2cef0*/  STL [R1+0xd90], R27 ;  /* 0x000d901b01007387 */ /* 0x0011e80000100800 */
[----:B0-----:R-:W5:Y:S01]  /*2cf00*/  LDL.LU R27, [R1+0x764] ;  /* 0x00076400011b7983 */ /* 0x001f620000300800 */
[----:B------:R-:W-:-:S02]  /*2cf10*/  ISETP.LT.AND P2, PT, R7, c[0x0][0x178], !P4 ;  /* 0x00005e0007007a0c */ /* 0x000fc40006741270 */
[----:B------:R-:W-:Y:S02]  /*2cf20*/  ISETP.LT.AND P4, PT, R15, c[0x0][0x178], !P4 ;  /* 0x00005e000f007a0c */ /* 0x000fe40006781270 */
[----:B------:R-:W-:Y:S02]  /*2cf30*/  IADD3 R0, R0, c[0x0][0x198], RZ ;  /* 0x0000660000007a10 */ /* 0x000fe40007ffe0ff */
[----:B------:R-:W-:Y:S02]  /*2cf40*/  ISETP.LT.AND P1, PT, R7, c[0x0][0x178], !P6 ;  /* 0x00005e0007007a0c */ /* 0x000fe40007721270 */
[----:B------:R-:W-:Y:S01]  /*2cf50*/  ISETP.GE.AND P5, PT, R4, c[0x0][0x17c], PT ;  /* 0x00005f0004007a0c */ /* 0x000fe20003fa6270 */
[----:B------:R-:W-:Y:S01]  /*2cf60*/  IMAD.WIDE R18, R0, 0x2, R2 ;  /* 0x0000000200127825 */ /* 0x000fe200078e0202 */
[----:B------:R-:W-:-:S03]  /*2cf70*/  ISETP.LT.AND P6, PT, R15, c[0x0][0x178], !P6 ;  /* 0x00005e000f007a0c */ /* 0x000fc600077c1270 */
[C---:B------:R-:W-:Y:S01]  /*2cf80*/  IMAD.WIDE R14, R0.reuse, 0x2, R28 ;  /* 0x00000002000e7825 */ /* 0x040fe200078e021c */
[----:B------:R-:W-:Y:S02]  /*2cf90*/  IADD3 R0, R0, c[0x0][0x198], RZ ;  /* 0x0000660000007a10 */ /* 0x000fe40007ffe0ff */
[----:B------:R-:W-:Y:S01]  /*2cfa0*/  PRMT R12, R16, 0x7632, R12 ;  /* 0x00007632100c7816 */ /* 0x000fe2000000000c */
[----:B------:R-:W-:Y:S04]  /*2cfb0*/  STL.64 [R1+0xdc8], R16 ;  /* 0x000dc81001007387 */ /* 0x000fe80000100a00 */
[----:B--2---:R0:W-:Y:S01]  /*2cfc0*/  @P2 STG.E.U16 [R18.64], R10 ;  /* 0x0000000a12002986 */ /* 0x0041e2000c101506 */
[----:B------:R-:W-:-:S03]  /*2cfd0*/  PRMT R8, R10, 0x7632, R8 ;  /* 0x000076320a087816 */ /* 0x000fc60000000008 */
[----:B------:R1:W-:Y:S01]  /*2cfe0*/  @P4 STG.E.U16 [R14.64], R16 ;  /* 0x000000100e004986 */ /* 0x0003e2000c101506 */
[C---:B------:R-:W-:Y:S01]  /*2cff0*/  ISETP.LT.AND P4, PT, R7.reuse, c[0x0][0x178], !P0 ;  /* 0x00005e0007007a0c */ /* 0x040fe20004781270 */
[C---:B0-----:R-:W-:Y:S02]  /*2d000*/  IMAD.WIDE R18, R0.reuse, 0x2, R2 ;  /* 0x0000000200127825 */ /* 0x041fe400078e0202 */
[----:B------:R-:W2:Y:S02]  /*2d010*/  LDL.LU R10, [R1+0x50] ;  /* 0x00005000010a7983 */ /* 0x000ea40000300800 */
[----:B-1----:R-:W-:Y:S02]  /*2d020*/  IMAD.WIDE R14, R0, 0x2, R28 ;  /* 0x00000002000e7825 */ /* 0x002fe400078e021c */
[----:B------:R-:W-:Y:S04]  /*2d030*/  @P1 STG.E.U16 [R18.64], R8 ;  /* 0x0000000812001986 */ /* 0x000fe8000c101506 */
[----:B------:R0:W-:Y:S01]  /*2d040*/  @P6 STG.E.U16 [R14.64], R12 ;  /* 0x0000000c0e006986 */ /* 0x0001e2000c101506 */
[----:B------:R-:W-:-:S02]  /*2d050*/  ISETP.LT.AND P6, PT, R7, c[0x0][0x178], !P5 ;  /* 0x00005e0007007a0c */ /* 0x000fc40006fc1270 */
[----:B---3--:R-:W-:-:S04]  /*2d060*/  IADD3 R4, R23, 0x4e, RZ ;  /* 0x0000004e17047810 */ /* 0x008fc80007ffe0ff */
[----:B------:R-:W-:Y:S02]  /*2d070*/  ISETP.GE.AND P3, PT, R4, c[0x0][0x17c], PT ;  /* 0x00005f0004007a0c */ /* 0x000fe40003f66270 */
[----:B------:R-:W-:-:S04]  /*2d080*/  IADD3 R4, R23, 0x4f, RZ ;  /* 0x0000004f17047810 */ /* 0x000fc80007ffe0ff */
[----:B------:R-:W-:Y:S02]  /*2d090*/  ISETP.GE.AND P2, PT, R4, c[0x0][0x17c], PT ;  /* 0x00005f0004007a0c */ /* 0x000fe40003f46270 */
[----:B------:R-:W-:Y:S02]  /*2d0a0*/  IADD3 R4, R0, c[0x0][0x198], RZ ;  /* 0x0000660000047a10 */ /* 0x000fe40007ffe0ff */
[----:B------:R-:W-:-:S03]  /*2d0b0*/  IADD3 R0, R23, 0x50, RZ ;  /* 0x0000005017007810 */ /* 0x000fc60007ffe0ff */
[----:B0-----:R-:W-:Y:S01]  /*2d0c0*/  IMAD.WIDE R14, R4, 0x2, R2 ;  /* 0x00000002040e7825 */ /* 0x001fe200078e0202 */
[----:B------:R-:W-:Y:S02]  /*2d0d0*/  ISETP.GE.AND P1, PT, R0, c[0x0][0x17c], PT ;  /* 0x00005f0000007a0c */ /* 0x000fe40003f26270 */
[C---:B------:R-:W-:Y:S02]  /*2d0e0*/  IADD3 R0, R4.reuse, c[0x0][0x198], RZ ;  /* 0x0000660004007a10 */ /* 0x040fe40007ffe0ff */
[----:B-----5:R-:W-:Y:S01]  /*2d0f0*/  ISETP.LT.AND P0, PT, R27, c[0x0][0x178], !P0 ;  /* 0x00005e001b007a0c */ /* 0x020fe20004701270 */
[----:B----4-:R0:W-:Y:S01]  /*2d100*/  @P4 STG.E.U16 [R14.64], R11 ;  /* 0x0000000b0e004986 */ /* 0x0101e2000c101506 */
[----:B------:R-:W-:Y:S01]  /*2d110*/  IMAD.WIDE R16, R4, 0x2, R28 ;  /* 0x0000000204107825 */ /* 0x000fe200078e021c */
[----:B------:R-:W-:-:S03]  /*2d120*/  PRMT R4, R11, 0x7632, R4 ;  /* 0x000076320b047816 */ /* 0x000fc60000000004 */
[----:B0-----:R-:W-:-:S07]  /*2d130*/  IMAD.WIDE R14, R0, 0x2, R2 ;  /* 0x00000002000e7825 */ /* 0x001fce00078e0202 */
[----:B------:R-:W-:Y:S04]  /*2d140*/  @P0 STG.E.U16 [R16.64], R20 ;  /* 0x0000001410000986 */ /* 0x000fe8000c101506 */
[----:B------:R0:W-:Y:S04]  /*2d150*/  @P6 STG.E.U16 [R14.64], R4 ;  /* 0x000000040e006986 */ /* 0x0001e8000c101506 */
[----:B0-----:R-:W3:Y:S04]  /*2d160*/  LDL.LU R14, [R1+0x44] ;  /* 0x00004400010e7983 */ /* 0x001ee80000300800 */
[----:B------:R-:W4:Y:S04]  /*2d170*/  LDL.LU R11, [R1+0x24] ;  /* 0x00002400010b7983 */ /* 0x000f280000300800 */
[----:B------:R0:W-:Y:S04]  /*2d180*/  STL.64 [R1+0xdd0], R20 ;  /* 0x000dd01401007387 */ /* 0x0001e80000100a00 */
[----:B------:R-:W5:Y:S01]  /*2d190*/  LDL.LU R15, [R1+0x64] ;  /* 0x00006400010f7983 */ /* 0x000f620000300800 */
[----:B------:R-:W-:-:S02]  /*2d1a0*/  ISETP.LT.AND P5, PT, R27, c[0x0][0x178], !P5 ;  /* 0x00005e001b007a0c */ /* 0x000fc40006fa1270 */
[----:B------:R-:W-:Y:S02]  /*2d1b0*/  ISETP.LT.AND P0, PT, R7, c[0x0][0x178], !P3 ;  /* 0x00005e0007007a0c */ /* 0x000fe40005f01270 */
[----:B------:R-:W-:Y:S02]  /*2d1c0*/  IADD3 R4, R0, c[0x0][0x198], RZ ;  /* 0x0000660000047a10 */ /* 0x000fe40007ffe0ff */
[----:B------:R-:W-:Y:S01]  /*2d1d0*/  PRMT R12, R20, 0x7632, R12 ;  /* 0x00007632140c7816 */ /* 0x000fe2000000000c */
[----:B0-----:R-:W-:Y:S01]  /*2d1e0*/  IMAD.WIDE R20, R0, 0x2, R28 ;  /* 0x0000000200147825 */ /* 0x001fe200078e021c */
[----:B------:R-:W-:-:S03]  /*2d1f0*/  ISETP.LT.AND P3, PT, R27, c[0x0][0x178], !P3 ;  /* 0x00005e001b007a0c */ /* 0x000fc60005f61270 */
[C---:B------:R-:W-:Y:S01]  /*2d200*/  IMAD.WIDE R18, R4.reuse, 0x2, R2 ;  /* 0x0000000204127825 */ /* 0x040fe200078e0202 */
[----:B------:R-:W-:Y:S01]  /*2d210*/  IADD3 R0, R23, 0x53, RZ ;  /* 0x0000005317007810 */ /* 0x000fe20007ffe0ff */
[----:B------:R0:W-:Y:S02]  /*2d220*/  @P5 STG.E.U16 [R20.64], R12 ;  /* 0x0000000c14005986 */ /* 0x0001e4000c101506 */
[C---:B------:R-:W-:Y:S01]  /*2d230*/  IMAD.WIDE R16, R4.reuse, 0x2, R28 ;  /* 0x0000000204107825 */ /* 0x040fe200078e021c */
[----:B------:R-:W-:Y:S02]  /*2d240*/  IADD3 R4, R4, c[0x0][0x198], RZ ;  /* 0x0000660004047a10 */ /* 0x000fe40007ffe0ff */
[----:B------:R-:W-:Y:S02]  /*2d250*/  ISETP.GE.AND P5, PT, R0, c[0x0][0x17c], PT ;  /* 0x00005f0000007a0c */ /* 0x000fe40003fa6270 */
[C---:B------:R-:W-:Y:S01]  /*2d260*/  IADD3 R0, R4.reuse, c[0x0][0x198], RZ ;  /* 0x0000660004007a10 */ /* 0x040fe20007ffe0ff */
[----:B0-----:R-:W-:Y:S01]  /*2d270*/  IMAD.WIDE R20, R4, 0x2, R2 ;  /* 0x0000000204147825 */ /* 0x001fe200078e0202 */
[----:B--2---:R0:W-:Y:S01]  /*2d280*/  @P0 STG.E.U16 [R18.64], R10 ;  /* 0x0000000a12000986 */ /* 0x0041e2000c101506 */
[----:B------:R-:W-:-:S02]  /*2d290*/  ISETP.LT.AND P0, PT, R7, c[0x0][0x178], !P2 ;  /* 0x00005e0007007a0c */ /* 0x000fc40005701270 */
[----:B------:R-:W-:Y:S01]  /*2d2a0*/  ISETP.LT.AND P2, PT, R27, c[0x0][0x178], !P2 ;  /* 0x00005e001b007a0c */ /* 0x000fe20005741270 */
[----:B------:R1:W-:Y:S01]  /*2d2b0*/  @P3 STG.E.U16 [R16.64], R24 ;  /* 0x0000001810003986 */ /* 0x0003e2000c101506 */
[----:B------:R-:W-:Y:S01]  /*2d2c0*/  PRMT R12, R10, 0x7632, R12 ;  /* 0x000076320a0c7816 */ /* 0x000fe2000000000c */
[----:B0-----:R-:W-:Y:S01]  /*2d2d0*/  IMAD.WIDE R18, R0, 0x2, R2 ;  /* 0x0000000200127825 */ /* 0x001fe200078e0202 */
[----:B-1----:R-:W-:-:S03]  /*2d2e0*/  PRMT R24, R24, 0x7632, R24 ;  /* 0x0000763218187816 */ /* 0x002fc60000000018 */
[----:B------:R-:W-:-:S04]  /*2d2f0*/  IMAD.WIDE R16, R4, 0x2, R28 ;  /* 0x0000000204107825 */ /* 0x000fc800078e021c */
[----:B------:R0:W-:Y:S04]  /*2d300*/  @P0 STG.E.U16 [R20.64], R12 ;  /* 0x0000000c14000986 */ /* 0x0001e8000c101506 */
[----:B------:R1:W-:Y:S04]  /*2d310*/  @P2 STG.E.U16 [R16.64], R24 ;  /* 0x0000001810002986 */ /* 0x0003e8000c101506 */
[----:B-----5:R-:W-:Y:S04]  /*2d320*/  STL [R1+0xdb8], R15 ;  /* 0x000db80f01007387 */ /* 0x020fe80000100800 */
[----:B------:R-:W2:Y:S04]  /*2d330*/  LDL.LU R10, [R1+0x34] ;  /* 0x00003400010a7983 */ /* 0x000ea80000300800 */
[----:B------:R-:W-:Y:S04]  /*2d340*/  STL.64 [R1+0x8], R18 ;  /* 0x0000081201007387 */ /* 0x000fe80000100a00 */
[----:B0-----:R-:W3:Y:S04]  /*2d350*/  LDL.LU.64 R20, [R1+0xdd0] ;  /* 0x000dd00001147983 */ /* 0x001ee80000300a00 */
[----:B-1----:R-:W4:Y:S04]  /*2d360*/  LDL.LU.64 R16, [R1+0xdc8] ;  /* 0x000dc80001107983 */ /* 0x002f280000300a00 */
[----:B------:R0:W-:Y:S04]  /*2d370*/  STL.64 [R1+0xdc0], R24 ;  /* 0x000dc01801007387 */ /* 0x0001e80000100a00 */
[----:B0-----:R-:W5:Y:S01]  /*2d380*/  LDL.LU.64 R24, [R1+0x8] ;  /* 0x0000080001187983 */ /* 0x001f620000300a00 */
[----:B------:R-:W-:-:S02]  /*2d390*/  ISETP.LT.AND P3, PT, R7, c[0x0][0x178], !P1 ;  /* 0x00005e0007007a0c */ /* 0x000fc40004f61270 */
[----:B------:R-:W-:Y:S02]  /*2d3a0*/  ISETP.LT.AND P1, PT, R27, c[0x0][0x178], !P1 ;  /* 0x00005e001b007a0c */ /* 0x000fe40004f21270 */
[----:B------:R-:W-:Y:S01]  /*2d3b0*/  IADD3 R8, R23, 0x51, RZ ;  /* 0x0000005117087810 */ /* 0x000fe20007ffe0ff */
[----:B------:R-:W-:-:S03]  /*2d3c0*/  IMAD.WIDE R18, R0, 0x2, R28 ;  /* 0x0000000200127825 */ /* 0x000fc600078e021c */
[----:B------:R-:W-:Y:S02]  /*2d3d0*/  ISETP.GE.AND P4, PT, R8, c[0x0][0x17c], PT ;  /* 0x00005f0008007a0c */ /* 0x000fe40003f86270 */
[----:B------:R-:W-:-:S04]  /*2d3e0*/  IADD3 R8, R23, 0x52, RZ ;  /* 0x0000005217087810 */ /* 0x000fc80007ffe0ff */
[----:B------:R-:W-:Y:S02]  /*2d3f0*/  ISETP.GE.AND P6, PT, R8, c[0x0][0x17c], PT ;  /* 0x00005f0008007a0c */ /* 0x000fe40003fc6270 */
[----:B------:R-:W-:-:S04]  /*2d400*/  IADD3 R8, R23, 0x54, RZ ;  /* 0x0000005417087810 */ /* 0x000fc80007ffe0ff */
[----:B------:R-:W-:Y:S02]  /*2d410*/  ISETP.GE.AND P0, PT, R8, c[0x0][0x17c], PT ;  /* 0x00005f0008007a0c */ /* 0x000fe40003f06270 */
[----:B------:R-:W-:Y:S02]  /*2d420*/  IADD3 R8, R0, c[0x0][0x198], RZ ;  /* 0x0000660000087a10 */ /* 0x000fe40007ffe0ff */
[----:B---3--:R-:W-:Y:S02]  /*2d430*/  PRMT R20, R14, 0x7632, R20 ;  /* 0x000076320e147816 */ /* 0x008fe40000000014 */
[----:B----4-:R-:W-:Y:S01]  /*2d440*/  PRMT R16, R11, 0x7632, R16 ;  /* 0x000076320b107816 */ /* 0x010fe20000000010 */
[----:B-----5:R0:W-:Y:S04]  /*2d450*/  @P3 STG.E.U16 [R24.64], R14 ;  /* 0x0000000e18003986 */ /* 0x0201e8000c101506 */
[----:B------:R1:W-:Y:S01]  /*2d460*/  @P1 STG.E.U16 [R18.64], R11 ;  /* 0x0000000b12001986 */ /* 0x0003e2000c101506 */
[----:B------:R-:W-:-:S02]  /*2d470*/  ISETP.LT.AND P1, PT, R7, c[0x0][0x178], !P4 ;  /* 0x00005e0007007a0c */ /* 0x000fc40006721270 */
[----:B------:R-:W-:Y:S01]  /*2d480*/  ISETP.LT.AND P4, PT, R27, c[0x0][0x178], !P4 ;  /* 0x00005e001b007a0c */ /* 0x000fe20006781270 */
[----:B0-----:R-:W-:-:S04]  /*2d490*/  IMAD.WIDE R24, R8, 0x2, R2 ;  /* 0x0000000208187825 */ /* 0x001fc800078e0202 */
[----:B------:R-:W-:Y:S01]  /*2d4a0*/  IMAD.WIDE R14, R8, 0x2, R28 ;  /* 0x00000002080e7825 */ /* 0x000fe200078e021c */
[----:B-1----:R-:W3:Y:S05]  /*2d4b0*/  LDL.LU R11, [R1+0x84] ;  /* 0x00008400010b7983 */ /* 0x002eea0000300800 */
[----:B------:R0:W-:Y:S04]  /*2d4c0*/  @P1 STG.E.U16 [R24.64], R20 ;  /* 0x0000001418001986 */ /* 0x0001e8000c101506 */
[----:B------:R1:W-:Y:S04]  /*2d4d0*/  @P4 STG.E.U16 [R14.64], R16 ;  /* 0x000000100e004986 */ /* 0x0003e8000c101506 */
[----:B0-----:R-:W4:Y:S04]  /*2d4e0*/  LDL.LU.64 R24, [R1+0xdc0] ;  /* 0x000dc00001187983 */ /* 0x001f280000300a00 */
[----:B-1----:R-:W5:Y:S01]  /*2d4f0*/  LDL.LU R15, [R1+0xdb8] ;  /* 0x000db800010f7983 */ /* 0x002f620000300800 */
[----:B------:R-:W-:-:S02]  /*2d500*/  ISETP.LT.AND P2, PT, R7, c[0x0][0x178], !P6 ;  /* 0x00005e0007007a0c */ /* 0x000fc40007741270 */
[----:B------:R-:W-:Y:S02]  /*2d510*/  IADD3 R0, R8, c[0x0][0x198], RZ ;  /* 0x0000660008007a10 */ /* 0x000fe40007ffe0ff */
[----:B------:R-:W-:-:S03]  /*2d520*/  ISETP.LT.AND P6, PT, R27, c[0x0][0x178], !P6 ;  /* 0x00005e001b007a0c */ /* 0x000fc600077c1270 */
[----:B------:R-:W-:Y:S01]  /*2d530*/  IMAD.WIDE R18, R0, 0x2, R2 ;  /* 0x0000000200127825 */ /* 0x000fe200078e0202 */
[----:B------:R-:W-:Y:S02]  /*2d540*/  ISETP.LT.AND P4, PT, R7, c[0x0][0x178], !P5 ;  /* 0x00005e0007007a0c */ /* 0x000fe40006f81270 */
[----:B------:R-:W-:Y:S02]  /*2d550*/  IADD3 R12, R23, 0x56, RZ ;  /* 0x00000056170c7810 */ /* 0x000fe40007ffe0ff */
[----:B--2---:R-:W-:Y:S02]  /*2d560*/  PRMT R8, R10, 0x7632, R8 ;  /* 0x000076320a087816 */ /* 0x004fe40000000008 */
[----:B------:R-:W-:Y:S02]  /*2d570*/  ISETP.LT.AND P5, PT, R27, c[0x0][0x178], !P5 ;  /* 0x00005e001b007a0c */ /* 0x000fe40006fa1270 */
[----:B------:R-:W-:Y:S02]  /*2d580*/  ISETP.GE.AND P1, PT, R12, c[0x0][0x17c], PT ;  /* 0x00005f000c007a0c */ /* 0x000fe40003f26270 */
[----:B------:R-:W-:Y:S01]  /*2d590*/  IADD3 R4, R23, 0x55, RZ ;  /* 0x0000005517047810 */ /* 0x000fe20007ffe0ff */
[----:B-----5:R0:W-:Y:S01]  /*2d5a0*/  @P2 STG.E.U16 [R18.64], R15 ;  /* 0x0000000f12002986 */ /* 0x0201e2000c101506 */
[----:B------:R-:W-:Y:S01]  /*2d5b0*/  PRMT R12, R15, 0x7632, R12 ;  /* 0x000076320f0c7816 */ /* 0x000fe2000000000c */
[C---:B0-----:R-:W-:Y:S01]  /*2d5c0*/  IMAD.WIDE R18, R0.reuse, 0x2, R28 ;  /* 0x0000000200127825 */ /* 0x041fe200078e021c */
[----:B------:R-:W-:-:S04]  /*2d5d0*/  IADD3 R0, R0, c[0x0][0x198], RZ ;  /* 0x0000660000007a10 */ /* 0x000fc80007ffe0ff */
[----:B------:R0:W-:Y:S01]  /*2d5e0*/  @P6 STG.E.U16 [R18.64], R10 ;  /* 0x0000000a12006986 */ /* 0x0001e2000c101506 */
[----:B------:R-:W-:Y:S01]  /*2d5f0*/  ISETP.LT.AND P6, PT, R7, c[0x0][0x178], !P0 ;  /* 0x00005e0007007a0c */ /* 0x000fe200047c1270 */
[C---:B------:R-:W-:Y:S02]  /*2d600*/  IMAD.WIDE R14, R0.reuse, 0x2, R28 ;  /* 0x00000002000e7825 */ /* 0x040fe400078e021c */
[----:B0-----:R-:W2:Y:S02]  /*2d610*/  LDL.LU R10, [R1+0x94] ;  /* 0x00009400010a7983 */ /* 0x001ea40000300800 */
[C---:B------:R-:W-:Y:S01]  /*2d620*/  IMAD.WIDE R18, R0.reuse, 0x2, R2 ;  /* 0x0000000200127825 */ /* 0x040fe200078e0202 */
[----:B------:R-:W-:-:S04]  /*2d630*/  IADD3 R0, R0, c[0x0][0x198], RZ ;  /* 0x0000660000007a10 */ /* 0x000fc80007ffe0ff */
[----:B------:R0:W-:Y:S04]  /*2d640*/  @P4 STG.E.U16 [R18.64], R12 ;  /* 0x0000000c12004986 */ /* 0x0001e8000c101506 */
[----:B------:R3:W-:Y:S01]  /*2d650*/  @P5 STG.E.U16 [R14.64], R8 ;  /* 0x000000080e005986 */ /* 0x0007e2000c101506 */
[----:B0-----:R-:W-:Y:S01]  /*2d660*/  IMAD.WIDE R18, R0, 0x2, R2 ;  /* 0x0000000200127825 */ /* 0x001fe200078e0202 */
[----:B---3--:R-:W-:-:S04]  /*2d670*/  PRMT R8, R11, 0x7632, R8 ;  /* 0x000076320b087816 */ /* 0x008fc80000000008 */
[----:B------:R0:W-:Y:S04]  /*2d680*/  @P6 STG.E.U16 [R18.64], R11 ;  /* 0x0000000b12006986 */ /* 0x0001e8000c101506 */
[----:B0-----:R-:W3:Y:S04]  /*2d690*/  LDL.LU.64 R18, [R1+0xdb0] ;  /* 0x000db00001127983 */ /* 0x001ee80000300a00 */
[----:B------:R-:W5:Y:S01]  /*2d6a0*/  LDL.LU R11, [R1+0xc4] ;  /* 0x0000c400010b7983 */ /* 0x000f620000300800 */
[----:B------:R-:W-:Y:S02]  /*2d6b0*/  ISETP.LT.AND P0, PT, R27, c[0x0][0x178], !P0 ;  /* 0x00005e001b007a0c */ /* 0x000fe40004701270 */
[----:B------:R-:W-:-:S02]  /*2d6c0*/  ISETP.GE.AND P3, PT, R4, c[0x0][0x17c], PT ;  /* 0x00005f0004007a0c */ /* 0x000fc40003f66270 */
[----:B------:R-:W-:Y:S02]  /*2d6d0*/  IADD3 R4, R23, 0x57, RZ ;  /* 0x0000005717047810 */ /* 0x000fe40007ffe0ff */
[----:B------:R-:W-:Y:S01]  /*2d6e0*/  ISETP.LT.AND P5, PT, R7, c[0x0][0x178], !P3 ;  /* 0x00005e0007007a0c */ /* 0x000fe20005fa1270 */
[----:B------:R-:W-:Y:S01]  /*2d6f0*/  IMAD.WIDE R14, R0, 0x2, R28 ;  /* 0x00000002000e7825 */ /* 0x000fe200078e021c */
[----:B------:R-:W-:Y:S02]  /*2d700*/  ISETP.GE.AND P2, PT, R4, c[0x0][0x17c], PT ;  /* 0x00005f0004007a0c */ /* 0x000fe40003f46270 */
[----:B------:R-:W-:Y:S02]  /*2d710*/  IADD3 R4, R23, 0x58, RZ ;  /* 0x0000005817047810 */ /* 0x000fe40007ffe0ff */
[----:B------:R-:W-:Y:S02]  /*2d720*/  IADD3 R0, R0, c[0x0][0x198], RZ ;  /* 0x0000660000007a10 */ /* 0x000fe40007ffe0ff */
[----:B------:R-:W-:Y:S01]  /*2d730*/  ISETP.LT.AND P3, PT, R27, c[0x0][0x178], !P3 ;  /* 0x00005e001b007a0c */ /* 0x000fe20005f61270 */
[----:B------:R0:W-:Y:S01]  /*2d740*/  @P0 STG.E.U16 [R14.64], R5 ;  /* 0x000000050e000986 */ /* 0x0001e2000c101506 */
[----:B------:R-:W-:-:S02]  /*2d750*/  ISETP.GE.AND P4, PT, R4, c[0x0][0x17c], PT ;  /* 0x00005f0004007a0c */ /* 0x000fc40003f86270 */
[----:B------:R-:W-:Y:S02]  /*2d760*/  IADD3 R4, R23, 0x59, RZ ;  /* 0x0000005917047810 */ /* 0x000fe40007ffe0ff */
[----:B------:R-:W-:Y:S02]  /*2d770*/  ISETP.LT.AND P0, PT, R7, c[0x0][0x178], !P1 ;  /* 0x00005e0007007a0c */ /* 0x000fe40004f01270 */
[----:B------:R-:W-:Y:S02]  /*2d780*/  ISETP.GE.AND P6, PT, R4, c[0x0][0x17c], PT ;  /* 0x00005f0004007a0c */ /* 0x000fe40003fc6270 */
[----:B------:R-:W-:Y:S01]  /*2d790*/  PRMT R12, R5, 0x7632, R12 ;  /* 0x00007632050c7816 */ /* 0x000fe2000000000c */
[----:B0-----:R-:W-:Y:S01]  /*2d7a0*/  IMAD.WIDE R14, R0, 0x2, R2 ;  /* 0x00000002000e7825 */ /* 0x001fe200078e0202 */
[----:B------:R-:W-:-:S03]  /*2d7b0*/  ISETP.LT.AND P1, PT, R27, c[0x0][0x178], !P1 ;  /* 0x00005e001b007a0c */ /* 0x000fc60004f21270 */
[C---:B------:R-:W-:Y:S01]  /*2d7c0*/  IMAD.WIDE R4, R0.reuse, 0x2, R28 ;  /* 0x0000000200047825 */ /* 0x040fe200078e021c */
[----:B------:R-:W-:Y:S01]  /*2d7d0*/  IADD3 R0, R0, c[0x0][0x198], RZ ;  /* 0x0000660000007a10 */ /* 0x000fe20007ffe0ff */
[----:B------:R0:W-:Y:S01]  /*2d7e0*/  @P5 STG.E.U16 [R14.64], R8 ;  /* 0x000000080e005986 */ /* 0x0001e2000c101506 */
[----:B------:R-:W-:-:S03]  /*2d7f0*/  ISETP.LT.AND P5, PT, R7, c[0x0][0x178], !P2 ;  /* 0x00005e0007007a0c */ /* 0x000fc600057a1270 */
[----:B------:R1:W-:Y:S01]  /*2d800*/  @P3 STG.E.U16 [R4.64], R12 ;  /* 0x0000000c04003986 */ /* 0x0003e2000c101506 */
[----:B0-----:R-:W-:Y:S01]  /*2d810*/  IADD3 R8, R23, 0x5a, RZ ;  /* 0x0000005a17087810 */ /* 0x001fe20007ffe0ff */
[----:B------:R-:W-:-:S03]  /*2d820*/  IMAD.WIDE R14, R0, 0x2, R28 ;  /* 0x00000002000e7825 */ /* 0x000fc600078e021c */
[----:B------:R-:W-:Y:S01]  /*2d830*/  ISETP.GE.AND P3, PT, R8, c[0x0][0x17c], PT ;  /* 0x00005f0008007a0c */ /* 0x000fe20003f66270 */
[C---:B-1----:R-:W-:Y:S01]  /*2d840*/  IMAD.WIDE R4, R0.reuse, 0x2, R2 ;  /* 0x0000000200047825 */ /* 0x042fe200078e0202 */
[----:B------:R-:W-:Y:S02]  /*2d850*/  IADD3 R8, R0, c[0x0][0x198], RZ ;  /* 0x0000660000087a10 */ /* 0x000fe40007ffe0ff */
[----:B------:R-:W-:Y:S02]  /*2d860*/  ISETP.LT.AND P2, PT, R27, c[0x0][0x178], !P2 ;  /* 0x00005e001b007a0c */ /* 0x000fe40005741270 */
[----:B------:R-:W-:Y:S02]  /*2d870*/  PRMT R20, R9, 0x7632, R20 ;  /* 0x0000763209147816 */ /* 0x000fe40000000014 */
[----:B------:R-:W-:Y:S01]  /*2d880*/  IADD3 R16, R23, 0x5d, RZ ;  /* 0x0000005d17107810 */ /* 0x000fe20007ffe0ff */
[----:B--2---:R0:W-:Y:S01]  /*2d890*/  @P0 STG.E.U16 [R4.64], R10 ;  /* 0x0000000a04000986 */ /* 0x0041e2000c101506 */
[----:B------:R-:W-:-:S03]  /*2d8a0*/  PRMT R0, R10, 0x7632, R0 ;  /* 0x000076320a007816 */ /* 0x000fc60000000000 */
[----:B------:R1:W-:Y:S01]  /*2d8b0*/  @P1 STG.E.U16 [R14.64], R9 ;  /* 0x000000090e001986 */ /* 0x0003e2000c101506 */
[----:B------:R-:W-:Y:S01]  /*2d8c0*/  ISETP.LT.AND P1, PT, R7, c[0x0][0x178], !P4 ;  /* 0x00005e0007007a0c */ /* 0x000fe20006721270 */
[----:B0-----:R-:W-:-:S05]  /*2d8d0*/  IMAD.WIDE R4, R8, 0x2, R2 ;  /* 0x0000000208047825 */ /* 0x001fca00078e0202 */
[----:B------:R0:W-:Y:S01]  /*2d8e0*/  @P5 STG.E.U16 [R4.64], R0 ;  /* 0x0000000004005986 */ /* 0x0001e2000c101506 */
[C---:B-1----:R-:W-:Y:S01]  /*2d8f0*/  IMAD.WIDE R14, R8.reuse, 0x2, R28 ;  /* 0x00000002080e7825 */ /* 0x042fe200078e021c */
[----:B------:R-:W-:Y:S02]  /*2d900*/  ISETP.LT.AND P4, PT, R27, c[0x0][0x178], !P4 ;  /* 0x00005e001b007a0c */ /* 0x000fe40006781270 */
[----:B0-----:R-:W-:Y:S02]  /*2d910*/  IADD3 R0, R8, c[0x0][0x198], RZ ;  /* 0x0000660008007a10 */ /* 0x001fe40007ffe0ff */
[----:B------:R0:W-:Y:S03]  /*2d920*/  @P2 STG.E.U16 [R14.64], R20 ;  /* 0x000000140e002986 */ /* 0x0001e6000c101506 */
[----:B------:R-:W-:-:S05]  /*2d930*/  IMAD.WIDE R4, R0, 0x2, R2 ;  /* 0x0000000200047825 */ /* 0x000fca00078e0202 */
[----:B-----5:R1:W-:Y:S01]  /*2d940*/  @P1 STG.E.U16 [R4.64], R11 ;  /* 0x0000000b04001986 */ /* 0x0203e2000c101506 */
[----:B------:R-:W-:Y:S01]  /*2d950*/  ISETP.LT.AND P1, PT, R7, c[0x0][0x178], !P6 ;  /* 0x00005e0007007a0c */ /* 0x000fe20007721270 */
[----:B------:R-:W-:Y:S01]  /*2d960*/  IMAD.WIDE R8, R0, 0x2, R28 ;  /* 0x0000000200087825 */ /* 0x000fe200078e021c */
[----:B----4-:R-:W-:Y:S01]  /*2d970*/  PRMT R24, R11, 0x7632, R24 ;  /* 0x000076320b187816 */ /* 0x010fe20000000018 */
[----:B0-----:R-:W2:Y:S01]  /*2d980*/  LDL.LU.64 R14, [R1+0xda8] ;  /* 0x000da800010e7983 */ /* 0x001ea20000300a00 */
[----:B------:R-:W-:Y:S02]  /*2d990*/  ISETP.GE.AND P2, PT, R16, c[0x0][0x17c], PT ;  /* 0x00005f0010007a0c */ /* 0x000fe40003f46270 */
[----:B-1----:R-:W-:Y:S02]  /*2d9a0*/  IADD3 R4, R0, c[0x0][0x198], RZ ;  /* 0x0000660000047a10 */ /* 0x002fe40007ffe0ff */
[----:B------:R-:W-:-:S03]  /*2d9b0*/  IADD3 R16, R23, 0x5e, RZ ;  /* 0x0000005e17107810 */ /* 0x000fc60007ffe0ff */
[----:B------:R-:W-:Y:S01]  /*2d9c0*/  IMAD.WIDE R10, R4, 0x2, R2 ;  /* 0x00000002040a7825 */ /* 0x000fe200078e0202 */
[----:B------:R-:W-:Y:S04]  /*2d9d0*/  @P4 STG.E.U16 [R8.64], R13 ;  /* 0x0000000d08004986 */ /* 0x000fe8000c101506 */
[----:B------:R0:W-:Y:S01]  /*2d9e0*/  @P1 STG.E.U16 [R10.64], R24 ;  /* 0x000000180a001986 */ /* 0x0001e2000c101506 */
[----:B------:R-:W-:-:S03]  /*2d9f0*/  ISETP.GE.AND P1, PT, R16, c[0x0][0x17c], PT ;  /* 0x00005f0010007a0c */ /* 0x000fc60003f26270 */
[----:B0-----:R-:W4:Y:S04]  /*2da00*/  LDL.LU.64 R10, [R1+0xda0] ;  /* 0x000da000010a7983 */ /* 0x001f280000300a00 */
[----:B------:R-:W5:Y:S01]  /*2da10*/  LDL.LU R16, [R1+0xb4] ;  /* 0x0000b40001107983 */ /* 0x000f620000300800 */
[----:B------:R-:W-:Y:S02]  /*2da20*/  ISETP.LT.AND P6, PT, R27, c[0x0][0x178], !P6 ;  /* 0x00005e001b007a0c */ /* 0x000fe400077c1270 */
[----:B------:R-:W-:Y:S02]  /*2da30*/  ISETP.LT.AND P4, PT, R7, c[0x0][0x178], !P3 ;  /* 0x00005e0007007a0c */ /* 0x000fe40005f81270 */
[C---:B------:R-:W-:Y:S01]  /*2da40*/  IADD3 R0, R4.reuse, c[0x0][0x198], RZ ;  /* 0x0000660004007a10 */ /* 0x040fe20007ffe0ff */
[----:B------:R-:W-:Y:S01]  /*2da50*/  IMAD.WIDE R4, R4, 0x2, R28 ;  /* 0x0000000204047825 */ /* 0x000fe200078e021c */
[----:B------:R-:W-:-:S02]  /*2da60*/  IADD3 R12, R23, 0x5b, RZ ;  /* 0x0000005b170c7810 */ /* 0x000fc40007ffe0ff */
[----:B------:R-:W-:Y:S01]  /*2da70*/  PRMT R20, R13, 0x7632, R20 ;  /* 0x000076320d147816 */ /* 0x000fe20000000014 */
[----:B------:R-:W-:Y:S01]  /*2da80*/  IMAD.WIDE R8, R0, 0x2, R2 ;  /* 0x0000000200087825 */ /* 0x000fe200078e0202 */
[----:B------:R-:W-:Y:S02]  /*2da90*/  ISETP.GE.AND P0, PT, R12, c[0x0][0x17c], PT ;  /* 0x00005f000c007a0c */ /* 0x000fe40003f06270 */
[----:B------:R-:W-:Y:S01]  /*2daa0*/  ISETP.LT.AND P3, PT, R27, c[0x0][0x178], !P3 ;  /* 0x00005e001b007a0c */ /* 0x000fe20005f61270 */
[----:B------:R0:W-:Y:S01]  /*2dab0*/  @P6 STG.E.U16 [R4.64], R20 ;  /* 0x0000001404006986 */ /* 0x0001e2000c101506 */
[----:B------:R-:W-:-:S04]  /*2dac0*/  IADD3 R12, R23, 0x5c, RZ ;  /* 0x0000005c170c7810 */ /* 0x000fc80007ffe0ff */
[----:B------:R-:W-:Y:S01]  /*2dad0*/  ISETP.GE.AND P5, PT, R12, c[0x0][0x17c], PT ;  /* 0x00005f000c007a0c */ /* 0x000fe20003fa6270 */
[----:B------:R-:W-:Y:S01]  /*2dae0*/  IMAD.WIDE R12, R0, 0x2, R28 ;  /* 0x00000002000c7825 */ /* 0x000fe200078e021c */
[----:B-----5:R1:W-:Y:S01]  /*2daf0*/  @P4 STG.E.U16 [R8.64], R16 ;  /* 0x0000001008004986 */ /* 0x0203e2000c101506 */
[----:B------:R-:W-:Y:S02]  /*2db00*/  ISETP.LT.AND P4, PT, R7, c[0x0][0x178], !P0 ;  /* 0x00005e0007007a0c */ /* 0x000fe40004781270 */
[----:B0-----:R-:W-:Y:S02]  /*2db10*/  PRMT R20, R16, 0x7632, R20 ;  /* 0x0000763210147816 */ /* 0x001fe40000000014 */
[----:B-1----:R-:W-:Y:S01]  /*2db20*/  IADD3 R8, R0, c[0x0][0x198], RZ ;  /* 0x0000660000087a10 */ /* 0x002fe20007ffe0ff */
[----:B------:R-:W-:Y:S04]  /*2db30*/  @P3 STG.E.U16 [R12.64], R17 ;  /* 0x000000110c003986 */ /* 0x000fe8000c101506 */
[----:B------:R-:W-:-:S05]  /*2db40*/  IMAD.WIDE R4, R8, 0x2, R2 ;  /* 0x0000000208047825 */ /* 0x000fca00078e0202 */
[----:B------:R0:W-:Y:S04]  /*2db50*/  @P4 STG.E.U16 [R4.64], R20 ;  /* 0x0000001404004986 */ /* 0x0001e8000c101506 */
[----:B0-----:R-:W5:Y:S01]  /*2db60*/  LDL.LU R20, [R1+0xa4] ;  /* 0x0000a40001147983 */ /* 0x001f620000300800 */
[----:B------:R-:W-:Y:S02]  /*2db70*/  ISETP.LT.AND P0, PT, R27, c[0x0][0x178], !P0 ;  /* 0x00005e001b007a0c */ /* 0x000fe40004701270 */
[----:B------:R-:W-:Y:S02]  /*2db80*/  ISETP.LT.AND P6, PT, R7, c[0x0][0x178], !P5 ;  /* 0x00005e0007007a0c */ /* 0x000fe40006fc1270 */
[----:B------:R-:W-:Y:S02]  /*2db90*/  IADD3 R12, R23, 0x5f, RZ ;  /* 0x0000005f170c7810 */ /* 0x000fe40007ffe0ff */
[C---:B------:R-:W-:Y:S01]  /*2dba0*/  IADD3 R0, R8.reuse, c[0x0][0x198], RZ ;  /* 0x0000660008007a10 */ /* 0x040fe20007ffe0ff */
[----:B------:R-:W-:Y:S01]  /*2dbb0*/  IMAD.WIDE R8, R8, 0x2, R28 ;  /* 0x0000000208087825 */ /* 0x000fe200078e021c */
[----:B------:R-:W-:-:S02]  /*2dbc0*/  PRMT R17, R17, 0x7632, R17 ;  /* 0x0000763211117816 */ /* 0x000fc40000000011 */
[----:B------:R-:W-:Y:S01]  /*2dbd0*/  ISETP.GE.AND P3, PT, R12, c[0x0][0x17c], PT ;  /* 0x00005f000c007a0c */ /* 0x000fe20003f66270 */
[C---:B------:R-:W-:Y:S01]  /*2dbe0*/  IMAD.WIDE R12, R0.reuse, 0x2, R2 ;  /* 0x00000002000c7825 */ /* 0x040fe200078e0202 */
[----:B------:R-:W-:Y:S01]  /*2dbf0*/  ISETP.LT.AND P5, PT, R27, c[0x0][0x178], !P5 ;  /* 0x00005e001b007a0c */ /* 0x000fe20006fa1270 */
[----:B------:R0:W-:Y:S02]  /*2dc00*/  @P0 STG.E.U16 [R8.64], R17 ;  /* 0x0000001108000986 */ /* 0x0001e4000c101506 */
[C---:B------:R-:W-:Y:S01]  /*2dc10*/  IMAD.WIDE R4, R0.reuse, 0x2, R28 ;  /* 0x0000000200047825 */ /* 0x040fe200078e021c */
[----:B------:R-:W-:Y:S02]  /*2dc20*/  IADD3 R0, R0, c[0x0][0x198], RZ ;  /* 0x0000660000007a10 */ /* 0x000fe40007ffe0ff */
[----:B0-----:R-:W-:Y:S01]  /*2dc30*/  IADD3 R8, R23, 0x61, RZ ;  /* 0x0000006117087810 */ /* 0x001fe20007ffe0ff */
[----:B------:R-:W2:Y:S03]  /*2dc40*/  LDL.LU R17, [R1+0x48] ;  /* 0x0000480001117983 */ /* 0x000ea60000300800 */
[----:B------:R-:W-:Y:S01]  /*2dc50*/  ISETP.GE.AND P0, PT, R8, c[0x0][0x17c], PT ;  /* 0x00005f0008007a0c */ /* 0x000fe20003f06270 */
[----:B------:R-:W-:Y:S01]  /*2dc60*/  IMAD.WIDE R8, R0, 0x2, R2 ;  /* 0x0000000200087825 */ /* 0x000fe200078e0202 */
[----:B-----5:R0:W-:Y:S01]  /*2dc70*/  @P6 STG.E.U16 [R12.64], R20 ;  /* 0x000000140c006986 */ /* 0x0201e2000c101506 */
[----:B------:R-:W-:-:S03]  /*2dc80*/  ISETP.LT.AND P6, PT, R7, c[0x0][0x178], !P2 ;  /* 0x00005e0007007a0c */ /* 0x000fc600057c1270 */
[----:B------:R1:W-:Y:S01]  /*2dc90*/  @P5 STG.E.U16 [R4.64], R21 ;  /* 0x0000001504005986 */ /* 0x0003e2000c101506 */
[----:B0-----:R-:W-:Y:S02]  /*2dca0*/  PRMT R12, R20, 0x7632, R12 ;  /* 0x00007632140c7816 */ /* 0x001fe4000000000c */
[----:B------:R-:W-:Y:S01]  /*2dcb0*/  IADD3 R13, R23, 0x62, RZ ;  /* 0x00000062170d7810 */ /* 0x000fe20007ffe0ff */
[----:B------:R-:W5:Y:S06]  /*2dcc0*/  LDL.LU R20, [R1+0x28] ;  /* 0x0000280001147983 */ /* 0x000f6c0000300800 */
[----:B------:R0:W-:Y:S01]  /*2dcd0*/  @P6 STG.E.U16 [R8.64], R12 ;  /* 0x0000000c08006986 */ /* 0x0001e2000c101506 */
[----:B------:R-:W-:-:S03]  /*2dce0*/  ISETP.GE.AND P6, PT, R13, c[0x0][0x17c], PT ;  /* 0x00005f000d007a0c */ /* 0x000fc60003fc6270 */
[----:B------:R-:W2:Y:S01]  /*2dcf0*/  LDL.LU R13, [R1+0x54] ;  /* 0x00005400010d7983 */ /* 0x000ea20000300800 */
[----:B------:R-:W-:Y:S01]  /*2dd00*/  ISETP.LT.AND P2, PT, R27, c[0x0][0x178], !P2 ;  /* 0x00005e001b007a0c */ /* 0x000fe20005741270 */
[C---:B-1----:R-:W-:Y:S01]  /*2dd10*/  IMAD.WIDE R4, R0.reuse, 0x2, R28 ;  /* 0x0000000200047825 */ /* 0x042fe200078e021c */
[----:B------:R-:W-:Y:S02]  /*2dd20*/  ISETP.LT.AND P5, PT, R7, c[0x0][0x178], !P1 ;  /* 0x00005e0007007a0c */ /* 0x000fe40004fa1270 */
[----:B------:R-:W-:Y:S02]  /*2dd30*/  PRMT R21, R21, 0x7632, R21 ;  /* 0x0000763215157816 */ /* 0x000fe40000000015 */
[----:B------:R-:W-:Y:S02]  /*2dd40*/  ISETP.LT.AND P1, PT, R27, c[0x0][0x178], !P1 ;  /* 0x00005e001b007a0c */ /* 0x000fe40004f21270 */
[----:B------:R-:W-:Y:S02]  /*2dd50*/  IADD3 R0, R0, c[0x0][0x198], RZ ;  /* 0x0000660000007a10 */ /* 0x000fe40007ffe0ff */
[----:B------:R-:W-:-:S03]  /*2dd60*/  IADD3 R16, R23, 0x60, RZ ;  /* 0x0000006017107810 */ /* 0x000fc60007ffe0ff */
[----:B------:R1:W-:Y:S01]  /*2dd70*/  @P2 STG.E.U16 [R4.64], R21 ;  /* 0x0000001504002986 */ /* 0x0003e2000c101506 */
[----:B------:R-:W-:Y:S01]  /*2dd80*/  ISETP.LT.AND P2, PT, R7, c[0x0][0x178], !P3 ;  /* 0x00005e0007007a0c */ /* 0x000fe20005f41270 */
[----:B0-----:R-:W-:Y:S01]  /*2dd90*/  IMAD.WIDE R8, R0, 0x2, R28 ;  /* 0x0000000200087825 */ /* 0x001fe200078e021c */
[----:B------:R-:W-:Y:S02]  /*2dda0*/  ISETP.LT.AND P3, PT, R27, c[0x0][0x178], !P3 ;  /* 0x00005e001b007a0c */ /* 0x000fe40005f61270 */
[----:B------:R-:W-:Y:S02]  /*2ddb0*/  IADD3 R12, R23, 0x63, RZ ;  /* 0x00000063170c7810 */ /* 0x000fe40007ffe0ff */
[----:B------:R-:W-:Y:S01]  /*2ddc0*/  ISETP.GE.AND P4, PT, R16, c[0x0][0x17c], PT ;  /* 0x00005f0010007a0c */ /* 0x000fe20003f86270 */
[C---:B-1----:R-:W-:Y:S01]  /*2ddd0*/  IMAD.WIDE R4, R0.reuse, 0x2, R2 ;  /* 0x0000000200047825 */ /* 0x042fe200078e0202 */
[----:B------:R-:W-:-:S04]  /*2dde0*/  IADD3 R0, R0, c[0x0][0x198], RZ ;  /* 0x0000660000007a10 */ /* 0x000fc80007ffe0ff */
[----:B--2---:R0:W-:Y:S01]  /*2ddf0*/  @P5 STG.E.U16 [R4.64], R13 ;  /* 0x0000000d04005986 */ /* 0x0041e2000c101506 */
[----:B------:R-:W-:Y:S02]  /*2de00*/  ISETP.GE.AND P5, PT, R12, c[0x0][0x17c], PT ;  /* 0x00005f000c007a0c */ /* 0x000fe40003fa6270 */
[----:B------:R-:W-:Y:S01]  /*2de10*/  PRMT R12, R13, 0x7632, R12 ;  /* 0x000076320d0c7816 */ /* 0x000fe2000000000c */
[----:B------:R1:W-:Y:S01]  /*2de20*/  @P1 STG.E.U16 [R8.64], R25 ;  /* 0x0000001908001986 */ /* 0x0003e2000c101506 */
[----:B------:R-:W-:Y:S01]  /*2de30*/  ISETP.LT.AND P1, PT, R7, c[0x0][0x178], !P4 ;  /* 0x00005e0007007a0c */ /* 0x000fe20006721270 */
[----:B0-----:R-:W-:Y:S01]  /*2de40*/  IMAD.WIDE R4, R0, 0x2, R2 ;  /* 0x0000000200047825 */ /* 0x001fe200078e0202 */
[----:B-1----:R-:W-:-:S03]  /*2de50*/  PRMT R25, R25, 0x7632, R25 ;  /* 0x0000763219197816 */ /* 0x002fc60000000019 */
[C---:B------:R-:W-:Y:S01]  /*2de60*/  IMAD.WIDE R8, R0.reuse, 0x2, R28 ;  /* 0x0000000200087825 */ /* 0x040fe200078e021c */
[----:B------:R-:W-:Y:S01]  /*2de70*/  IADD3 R0, R0, c[0x0][0x198], RZ ;  /* 0x0000660000007a10 */ /* 0x000fe20007ffe0ff */
[----:B------:R0:W-:Y:S01]  /*2de80*/  @P2 STG.E.U16 [R4.64], R12 ;  /* 0x0000000c04002986 */ /* 0x0001e2000c101506 */
[----:B------:R-:W-:-:S03]  /*2de90*/  ISETP.LT.AND P4, PT, R27, c[0x0][0x178], !P4 ;  /* 0x00005e001b007a0c */ /* 0x000fc60006781270 */
[----:B------:R1:W-:Y:S01]  /*2dea0*/  @P3 STG.E.U16 [R8.64], R25 ;  /* 0x0000001908003986 */ /* 0x0003e2000c101506 */
[----:B------:R-:W-:Y:S02]  /*2deb0*/  ISETP.LT.AND P3, PT, R7, c[0x0][0x178], !P0 ;  /* 0x00005e0007007a0c */ /* 0x000fe40004761270 */
[----:B0-----:R-:W-:Y:S01]  /*2dec0*/  IADD3 R12, R23, 0x64, RZ ;  /* 0x00000064170c7810 */ /* 0x001fe20007ffe0ff */
[----:B------:R-:W-:-:S03]  /*2ded0*/  IMAD.WIDE R4, R0, 0x2, R2 ;  /* 0x0000000200047825 */ /* 0x000fc600078e0202 */
[----:B------:R-:W-:Y:S01]  /*2dee0*/  ISETP.GE.AND P2, PT, R12, c[0x0][0x17c], PT ;  /* 0x00005f000c007a0c */ /* 0x000fe20003f46270 */
[----:B-1----:R-:W2:Y:S01]  /*2def0*/  LDL.LU R25, [R1+0x38] ;  /* 0x0000380001197983 */ /* 0x002ea20000300800 */
[----:B------:R-:W-:Y:S02]  /*2df00*/  IADD3 R8, R23, 0x65, RZ ;  /* 0x0000006517087810 */ /* 0x000fe40007ffe0ff */
[----:B------:R-:W-:Y:S01]  /*2df10*/  IADD3 R12, R0, c[0x0][0x198], RZ ;  /* 0x00006600000c7a10 */ /* 0x000fe20007ffe0ff */
[----:B------:R0:W-:Y:S01]  /*2df20*/  @P1 STG.E.U16 [R4.64], R17 ;  /* 0x0000001104001986 */ /* 0x0001e2000c101506 */
[----:B------:R-:W-:-:S03]  /*2df30*/  ISETP.GE.AND P1, PT, R8, c[0x0][0x17c], PT ;  /* 0x00005f0008007a0c */ /* 0x000fc60003f26270 */
[----:B------:R-:W-:-:S04]  /*2df40*/  IMAD.WIDE R8, R12, 0x2, R2 ;  /* 0x000000020c087825 */ /* 0x000fc800078e0202 */
[----:B0-----:R-:W-:Y:S01]  /*2df50*/  IMAD.WIDE R4, R0, 0x2, R28 ;  /* 0x0000000200047825 */ /* 0x001fe200078e021c */
[----:B------:R-:W-:Y:S02]  /*2df60*/  PRMT R0, R17, 0x7632, R0 ;  /* 0x0000763211007816 */ /* 0x000fe40000000000 */
[----:B------:R-:W-:Y:S02]  /*2df70*/  IADD3 R17, R23, 0x66, RZ ;  /* 0x0000006617117810 */ /* 0x000fe40007ffe0ff */
[----:B-----5:R0:W-:Y:S04]  /*2df80*/  @P4 STG.E.U16 [R4.64], R20 ;  /* 0x0000001404004986 */ /* 0x0201e8000c101506 */
[----:B------:R1:W-:Y:S01]  /*2df90*/  @P3 STG.E.U16 [R8.64], R0 ;  /* 0x0000000008003986 */ /* 0x0003e2000c101506 */
[----:B------:R-:W-:-:S03]  /*2dfa0*/  ISETP.GE.AND P3, PT, R17, c[0x0][0x17c], PT ;  /* 0x00005f0011007a0c */ /* 0x000fc60003f66270 */
[----:B------:R-:W5:Y:S01]  /*2dfb0*/  LDL.LU R17, [R1+0x68] ;  /* 0x0000680001117983 */ /* 0x000f620000300800 */
[----:B------:R-:W-:Y:S02]  /*2dfc0*/  ISETP.LT.AND P0, PT, R27, c[0x0][0x178], !P0 ;  /* 0x00005e001b007a0c */ /* 0x000fe40004701270 */
[----:B------:R-:W-:Y:S01]  /*2dfd0*/  ISETP.LT.AND P4, PT, R7, c[0x0][0x178], !P6 ;  /* 0x00005e0007007a0c */ /* 0x000fe20007781270 */
[C---:B0-----:R-:W-:Y:S01]  /*2dfe0*/  IMAD.WIDE R4, R12.reuse, 0x2, R28 ;  /* 0x000000020c047825 */ /* 0x041fe200078e021c */
[----:B-1----:R-:W-:Y:S02]  /*2dff0*/  IADD3 R0, R12, c[0x0][0x198], RZ ;  /* 0x000066000c007a10 */ /* 0x002fe40007ffe0ff */
[----:B------:R-:W-:-:S03]  /*2e000*/  PRMT R16, R20, 0x7632, R16 ;  /* 0x0000763214107816 */ /* 0x000fc60000000010 */
[----:B------:R-:W-:Y:S01]  /*2e010*/  IMAD.WIDE R8, R0, 0x2, R2 ;  /* 0x0000000200087825 */ /* 0x000fe200078e0202 */
[----:B------:R-:W-:-:S03]  /*2e020*/  ISETP.LT.AND P6, PT, R27, c[0x0][0x178], !P6 ;  /* 0x00005e001b007a0c */ /* 0x000fc600077c1270 */
[----:B------:R-:W-:Y:S01]  /*2e030*/  @P0 STG.E.U16 [R4.64], R16 ;  /* 0x0000001004000986 */ /* 0x000fe2000c101506 */
[----:B------:R-:W-:Y:S01]  /*2e040*/  IADD3 R20, R23, 0x67, RZ ;  /* 0x0000006717147810 */ /* 0x000fe20007ffe0ff */
[----:B------:R-:W-:-:S03]  /*2e050*/  IMAD.WIDE R12, R0, 0x2, R28 ;  /* 0x00000002000c7825 */ /* 0x000fc600078e021c */
[----:B------:R-:W-:Y:S02]  /*2e060*/  ISETP.GE.AND P0, PT, R20, c[0x0][0x17c], PT ;  /* 0x00005f0014007a0c */ /* 0x000fe40003f06270 */
[----:B------:R-:W-:Y:S02]  /*2e070*/  IADD3 R20, R23, 0x68, RZ ;  /* 0x0000006817147810 */ /* 0x000fe40007ffe0ff */
[----:B--2---:R-:W-:Y:S01]  /*2e080*/  PRMT R21, R25, 0x7632, R21 ;  /* 0x0000763219157816 */ /* 0x004fe20000000015 */
[----:B-----5:R0:W-:Y:S01]  /*2e090*/  @P4 STG.E.U16 [R8.64], R17 ;  /* 0x0000001108004986 */ /* 0x0201e2000c101506 */
[----:B------:R-:W-:Y:S02]  /*2e0a0*/  ISETP.LT.AND P4, PT, R7, c[0x0][0x178], !P5 ;  /* 0x00005e0007007a0c */ /* 0x000fe40006f81270 */
[----:B------:R-:W-:Y:S01]  /*2e0b0*/  PRMT R24, R17, 0x7632, R24 ;  /* 0x0000763211187816 */ /* 0x000fe20000000018 */
[----:B------:R1:W-:Y:S01]  /*2e0c0*/  @P6 STG.E.U16 [R12.64], R25 ;  /* 0x000000190c006986 */ /* 0x0003e2000c101506 */
[----:B0-----:R-:W-:-:S02]  /*2e0d0*/  IADD3 R8, R0, c[0x0][0x198], RZ ;  /* 0x0000660000087a10 */ /* 0x001fc40007ffe0ff */
[----:B------:R-:W-:Y:S02]  /*2e0e0*/  ISETP.LT.AND P6, PT, R7, c[0x0][0x178], !P2 ;  /* 0x00005e0007007a0c */ /* 0x000fe400057c1270 */
[----:B------:R-:W2:Y:S01]  /*2e0f0*/  LDL.LU R7, [R1+0xd98] ;  /* 0x000d980001077983 */ /* 0x000ea20000300800 */
[----:B------:R-:W-:-:S03]  /*2e100*/  IMAD.WIDE R4, R8, 0x2, R2 ;  /* 0x0000000208047825 */ /* 0x000fc600078e0202 */
[----:B-1----:R-:W5:Y:S04]  /*2e110*/  LDL.LU R25, [R1+0x98] ;  /* 0x0000980001197983 */ /* 0x002f680000300800 */
[----:B------:R0:W-:Y:S01]  /*2e120*/  @P4 STG.E.U16 [R4.64], R24 ;  /* 0x0000001804004986 */ /* 0x0001e2000c101506 */
[----:B------:R-:W-:-:S03]  /*2e130*/  ISETP.GE.AND P4, PT, R20, c[0x0][0x17c], PT ;  /* 0x00005f0014007a0c */ /* 0x000fc60003f86270 */
[----:B0-----:R-:W2:Y:S04]  /*2e140*/  LDL.LU R5, [R1+0x88] ;  /* 0x0000880001057983 */ /* 0x001ea80000300800 */
[----:B------:R-:W2:Y:S04]  /*2e150*/  LDL.LU R20, [R1+0x760] ;  /* 0x0007600001147983 */ /* 0x000ea80000300800 */
[----:B------:R-:W3:Y:S01]  /*2e160*/  LDL.LU R24, [R1+0xc8] ;  /* 0x0000c80001187983 */ /* 0x000ee20000300800 */
[C---:B------:R-:W-:Y:S02]  /*2e170*/  ISETP.LT.AND P5, PT, R27.reuse, c[0x0][0x178], !P5 ;  /* 0x00005e001b007a0c */ /* 0x040fe40006fa1270 */
[----:B------:R-:W-:-:S02]  /*2e180*/  ISETP.LT.AND P2, PT, R27, c[0x0][0x178], !P2 ;  /* 0x00005e001b007a0c */ /* 0x000fc40005741270 */
[C---:B------:R-:W-:Y:S01]  /*2e190*/  IADD3 R0, R8.reuse, c[0x0][0x198], RZ ;  /* 0x0000660008007a10 */ /* 0x040fe20007ffe0ff */
[----:B------:R-:W-:-:S04]  /*2e1a0*/  IMAD.WIDE R8, R8, 0x2, R28 ;  /* 0x0000000208087825 */ /* 0x000fc800078e021c */
[----:B------:R-:W-:-:S04]  /*2e1b0*/  IMAD.WIDE R12, R0, 0x2, R2 ;  /* 0x00000002000c7825 */ /* 0x000fc800078e0202 */
[----:B------:R0:W-:Y:S01]  /*2e1c0*/  @P5 STG.E.U16 [R8.64], R21 ;  /* 0x0000001508005986 */ /* 0x0001e2000c101506 */
[C---:B------:R-:W-:Y:S01]  /*2e1d0*/  IMAD.WIDE R16, R0.reuse, 0x2, R28 ;  /* 0x0000000200107825 */ /* 0x040fe200078e021c */
[----:B0-----:R-:W-:-:S04]  /*2e1e0*/  IADD3 R8, R0, c[0x0][0x198], RZ ;  /* 0x0000660000087a10 */ /* 0x001fc80007ffe0ff */
[----:B------:R-:W-:Y:S02]  /*2e1f0*/  IADD3 R0, R8, c[0x0][0x198], RZ ;  /* 0x0000660008007a10 */ /* 0x000fe40007ffe0ff */
[C---:B--2---:R-:W-:Y:S01]  /*2e200*/  ISETP.LT.AND P5, PT, R20.reuse, c[0x0][0x178], !P1 ;  /* 0x00005e0014007a0c */ /* 0x044fe20004fa1270 */
[----:B------:R0:W-:Y:S01]  /*2e210*/  @P6 STG.E.U16 [R12.64], R5 ;  /* 0x000000050c006986 */ /* 0x0001e2000c101506 */
[C---:B------:R-:W-:Y:S02]  /*2e220*/  ISETP.LT.AND P1, PT, R27.reuse, c[0x0][0x178], !P1 ;  /* 0x00005e001b007a0c */ /* 0x040fe40004f21270 */
[----:B------:R-:W-:Y:S01]  /*2e230*/  ISETP.LT.AND P6, PT, R20, c[0x0][0x178], !P3 ;  /* 0x00005e0014007a0c */ /* 0x000fe20005fc1270 */
[----:B------:R1:W-:Y:S01]  /*2e240*/  @P2 STG.E.U16 [R16.64], R6 ;  /* 0x0000000610002986 */ /* 0x0003e2000c101506 */
[----:B------:R-:W-:Y:S02]  /*2e250*/  ISETP.LT.AND P3, PT, R27, c[0x0][0x178], !P3 ;  /* 0x00005e001b007a0c */ /* 0x000fe40005f61270 */
[----:B0-----:R-:W-:-:S02]  /*2e260*/  IADD3 R12, R23, 0x69, RZ ;  /* 0x00000069170c7810 */ /* 0x001fc40007ffe0ff */
[----:B-1----:R-:W-:Y:S01]  /*2e270*/  PRMT R6, R5, 0x7632, R6 ;  /* 0x0000763205067816 */ /* 0x002fe20000000006 */
[----:B------:R-:W-:Y:S01]  /*2e280*/  IMAD.WIDE R4, R8, 0x2, R2 ;  /* 0x0000000208047825 */ /* 0x000fe200078e0202 */
[----:B------:R-:W-:Y:S02]  /*2e290*/  ISETP.GE.AND P2, PT, R12, c[0x0][0x17c], PT ;  /* 0x00005f000c007a0c */ /* 0x000fe40003f46270 */
[----:B------:R-:W-:Y:S01]  /*2e2a0*/  PRMT R16, R6, 0x7632, R16 ;  /* 0x0000763206107816 */ /* 0x000fe20000000010 */
[----:B------:R-:W-:Y:S01]  /*2e2b0*/  IMAD.WIDE R8, R8, 0x2, R28 ;  /* 0x0000000208087825 */ /* 0x000fe200078e021c */
[----:B------:R0:W-:Y:S03]  /*2e2c0*/  @P5 STG.E.U16 [R4.64], R6 ;  /* 0x0000000604005986 */ /* 0x0001e6000c101506 */
[----:B------:R-:W-:Y:S01]  /*2e2d0*/  IMAD.WIDE R12, R0, 0x2, R2 ;  /* 0x00000002000c7825 */ /* 0x000fe200078e0202 */
[----:B------:R-:W-:Y:S01]  /*2e2e0*/  @P1 STG.E.U16 [R8.64], R16 ;  /* 0x0000001008001986 */ /* 0x000fe2000c101506 */
[----:B0-----:R-:W-:-:S03]  /*2e2f0*/  IADD3 R6, R23, 0x6b, RZ ;  /* 0x0000006b17067810 */ /* 0x001fc60007ffe0ff */
[----:B-----5:R0:W-:Y:S01]  /*2e300*/  @P6 STG.E.U16 [R12.64], R25 ;  /* 0x000000190c006986 */ /* 0x0201e2000c101506 */
[----:B------:R-:W-:Y:S02]  /*2e310*/  ISETP.GE.AND P1, PT, R6, c[0x0][0x17c], PT ;  /* 0x00005f0006007a0c */ /* 0x000fe40003f26270 */
[----:B------:R-:W-:Y:S01]  /*2e320*/  PRMT R6, R25, 0x7632, R6 ;  /* 0x0000763219067816 */ /* 0x000fe20000000006 */
[--C-:B------:R-:W-:Y:S01]  /*2e330*/  IMAD.WIDE R4, R0, 0x2, R28.reuse ;  /* 0x0000000200047825 */ /* 0x100fe200078e021c */
[----:B------:R-:W-:Y:S01]  /*2e340*/  ISETP.LT.AND P6, PT, R20, c[0x0][0x178], !P0 ;  /* 0x00005e0014007a0c */ /* 0x000fe200047c1270 */
[----:B0-----:R-:W2:Y:S01]  /*2e350*/  LDL.LU R25, [R1+0xb8] ;  /* 0x0000b80001197983 */ /* 0x001ea20000300800 */
[----:B------:R-:W-:Y:S02]  /*2e360*/  IADD3 R0, R0, c[0x0][0x198], RZ ;  /* 0x0000660000007a10 */ /* 0x000fe40007ffe0ff */
[----:B------:R-:W-:Y:S01]  /*2e370*/  ISETP.LT.AND P0, PT, R27, c[0x0][0x178], !P0 ;  /* 0x00005e001b007a0c */ /* 0x000fe20004701270 */
[----:B----4-:R0:W-:Y:S01]  /*2e380*/  @P3 STG.E.U16 [R4.64], R10 ;  /* 0x0000000a04003986 */ /* 0x0101e2000c101506 */
[----:B------:R-:W-:Y:S01]  /*2e390*/  ISETP.LT.AND P3, PT, R20, c[0x0][0x178], !P4 ;  /* 0x00005e0014007a0c */ /* 0x000fe20006761270 */
[----:B------:R-:W-:-:S04]  /*2e3a0*/  IMAD.WIDE R8, R0, 0x2, R28 ;  /* 0x0000000200087825 */ /* 0x000fc800078e021c */
[C---:B0-----:R-:W-:Y:S01]  /*2e3b0*/  IMAD.WIDE R4, R0.reuse, 0x2, R2 ;  /* 0x0000000200047825 */ /* 0x041fe200078e0202 */
[----:B------:R-:W-:Y:S02]  /*2e3c0*/  IADD3 R0, R0, c[0x0][0x198], RZ ;  /* 0x0000660000007a10 */ /* 0x000fe40007ffe0ff */
[----:B------:R-:W-:Y:S02]  /*2e3d0*/  PRMT R10, R10, 0x7632, R10 ;  /* 0x000076320a0a7816 */ /* 0x000fe4000000000a */
[----:B------:R0:W-:Y:S04]  /*2e3e0*/  @P6 STG.E.U16 [R4.64], R6 ;  /* 0x0000000604006986 */ /* 0x0001e8000c101506 */
[----:B------:R-:W-:Y:S01]  /*2e3f0*/  @P0 STG.E.U16 [R8.64], R10 ;  /* 0x0000000a08000986 */ /* 0x000fe2000c101506 */
[----:B0-----:R-:W-:Y:S01]  /*2e400*/  IMAD.WIDE R4, R0, 0x2, R2 ;  /* 0x0000000200047825 */ /* 0x001fe200078e0202 */
[----:B------:R-:W-:-:S04]  /*2e410*/  IADD3 R6, R23, 0x6d, RZ ;  /* 0x0000006d17067810 */ /* 0x000fc80007ffe0ff */
[----:B---3--:R0:W-:Y:S01]  /*2e420*/  @P3 STG.E.U16 [R4.64], R24 ;  /* 0x0000001804003986 */ /* 0x0081e2000c101506 */
[----:B------:R-:W-:Y:S02]  /*2e430*/  ISETP.GE.AND P3, PT, R6, c[0x0][0x17c], PT ;  /* 0x00005f0006007a0c */ /* 0x000fe40003f66270 */
[----:B------:R-:W-:Y:S02]  /*2e440*/  PRMT R6, R24, 0x7632, R6 ;  /* 0x0000763218067816 */ /* 0x000fe40000000006 */
[----:B0-----:R-:W3:Y:S01]  /*2e450*/  LDL.LU R24, [R1+0xa8] ;  /* 0x0000a80001187983 */ /* 0x001ee20000300800 */
[----:B------:R-:W-:Y:S02]  /*2e460*/  ISETP.LT.AND P4, PT, R27, c[0x0][0x178], !P4 ;  /* 0x00005e001b007a0c */ /* 0x000fe40006781270 */
[----:B------:R-:W-:Y:S01]  /*2e470*/  IADD3 R17, R23, 0x6a, RZ ;  /* 0x0000006a17117810 */ /* 0x000fe20007ffe0ff */
[----:B------:R-:W-:Y:S01]  /*2e480*/  IMAD.WIDE R8, R0, 0x2, R28 ;  /* 0x0000000200087825 */ /* 0x000fe200078e021c */
[----:B------:R-:W-:-:S02]  /*2e490*/  ISETP.LT.AND P0, PT, R20, c[0x0][0x178], !P2 ;  /* 0x00005e0014007a0c */ /* 0x000fc40005701270 */
[----:B------:R-:W-:Y:S02]  /*2e4a0*/  ISETP.GE.AND P5, PT, R17, c[0x0][0x17c], PT ;  /* 0x00005f0011007a0c */ /* 0x000fe40003fa6270 */
[----:B------:R-:W-:Y:S02]  /*2e4b0*/  IADD3 R0, R0, c[0x0][0x198], RZ ;  /* 0x0000660000007a10 */ /* 0x000fe40007ffe0ff */
[----:B------:R-:W-:-:S03]  /*2e4c0*/  ISETP.LT.AND P2, PT, R27, c[0x0][0x178], !P2 ;  /* 0x00005e001b007a0c */ /* 0x000fc60005741270 */
[----:B------:R0:W-:Y:S01]  /*2e4d0*/  @P4 STG.E.U16 [R8.64], R14 ;  /* 0x0000000e08004986 */ /* 0x0001e2000c101506 */
[----:B------:R-:W-:Y:S01]  /*2e4e0*/  ISETP.LT.AND P4, PT, R20, c[0x0][0x178], !P5 ;  /* 0x00005e0014007a0c */ /* 0x000fe20006f81270 */
[----:B------:R-:W-:Y:S01]  /*2e4f0*/  IMAD.WIDE R4, R0, 0x2, R2 ;  /* 0x0000000200047825 */ /* 0x000fe200078e0202 */
[----:B------:R-:W-:-:S04]  /*2e500*/  ISETP.LT.AND P5, PT, R27, c[0x0][0x178], !P5 ;  /* 0x00005e001b007a0c */ /* 0x000fc80006fa1270 */
[----:B------:R1:W-:Y:S01]  /*2e510*/  @P0 STG.E.U16 [R4.64], R6 ;  /* 0x0000000604000986 */ /* 0x0003e2000c101506 */
[C---:B0-----:R-:W-:Y:S01]  /*2e520*/  IMAD.WIDE R8, R0.reuse, 0x2, R28 ;  /* 0x0000000200087825 */ /* 0x041fe200078e021c */
[----:B------:R-:W-:Y:S02]  /*2e530*/  IADD3 R0, R0, c[0x0][0x198], RZ ;  /* 0x0000660000007a10 */ /* 0x000fe40007ffe0ff */
[----:B------:R-:W-:-:S03]  /*2e540*/  PRMT R14, R14, 0x7632, R14 ;  /* 0x000076320e0e7816 */ /* 0x000fc6000000000e */
[----:B-1----:R-:W-:Y:S01]  /*2e550*/  IMAD.WIDE R4, R0, 0x2, R2 ;  /* 0x0000000200047825 */ /* 0x002fe200078e0202 */
[C---:B------:R-:W-:Y:S01]  /*2e560*/  IADD3 R6, R23.reuse, 0x6e, RZ ;  /* 0x0000006e17067810 */ /* 0x040fe20007ffe0ff */
[----:B------:R0:W-:Y:S01]  /*2e570*/  @P2 STG.E.U16 [R8.64], R14 ;  /* 0x0000000e08002986 */ /* 0x0001e2000c101506 */
[----:B------:R-:W-:Y:S02]  /*2e580*/  ISETP.LT.AND P2, PT, R20, c[0x0][0x178], !P1 ;  /* 0x00005e0014007a0c */ /* 0x000fe40004f41270 */
[----:B------:R-:W-:Y:S02]  /*2e590*/  ISETP.GE.AND P0, PT, R6, c[0x0][0x17c], PT ;  /* 0x00005f0006007a0c */ /* 0x000fe40003f06270 */
[----:B------:R-:W-:Y:S02]  /*2e5a0*/  IADD3 R6, R0, c[0x0][0x198], RZ ;  /* 0x0000660000067a10 */ /* 0x000fe40007ffe0ff */
[C---:B------:R-:W-:Y:S02]  /*2e5b0*/  IADD3 R12, R23.reuse, 0x6c, RZ ;  /* 0x0000006c170c7810 */ /* 0x040fe40007ffe0ff */
[----:B0-----:R-:W-:-:S02]  /*2e5c0*/  IADD3 R8, R23, 0x6f, RZ ;  /* 0x0000006f17087810 */ /* 0x001fc40007ffe0ff */
[----:B------:R-:W-:Y:S02]  /*2e5d0*/  ISETP.GE.AND P6, PT, R12, c[0x0][0x17c], PT ;  /* 0x00005f000c007a0c */ /* 0x000fe40003fc6270 */
[----:B------:R-:W-:Y:S01]  /*2e5e0*/  ISETP.LT.AND P1, PT, R27, c[0x0][0x178], !P1 ;  /* 0x00005e001b007a0c */ /* 0x000fe20004f21270 */
[----:B--2---:R0:W-:Y:S01]  /*2e5f0*/  @P4 STG.E.U16 [R4.64], R25 ;  /* 0x0000001904004986 */ /* 0x0041e2000c101506 */
[----:B------:R-:W-:Y:S01]  /*2e600*/  ISETP.GE.AND P4, PT, R8, c[0x0][0x17c], PT ;  /* 0x00005f0008007a0c */ /* 0x000fe20003f86270 */
[----:B------:R-:W-:-:S04]  /*2e610*/  IMAD.WIDE R8, R6, 0x2, R2 ;  /* 0x0000000206087825 */ /* 0x000fc800078e0202 */
[----:B0-----:R-:W-:Y:S01]  /*2e620*/  IMAD.WIDE R4, R0, 0x2, R28 ;  /* 0x0000000200047825 */ /* 0x001fe200078e021c */
[----:B------:R-:W-:Y:S02]  /*2e630*/  PRMT R0, R25, 0x7632, R0 ;  /* 0x0000763219007816 */ /* 0x000fe40000000000 */
[----:B------:R-:W2:Y:S04]  /*2e640*/  LDL.LU R25, [R1+0x58] ;  /* 0x0000580001197983 */ /* 0x000ea80000300800 */
[----:B------:R0:W-:Y:S01]  /*2e650*/  @P5 STG.E.U16 [R4.64], R18 ;  /* 0x0000001204005986 */ /* 0x0001e2000c101506 */
[----:B------:R-:W-:-:S03]  /*2e660*/  ISETP.LT.AND P5, PT, R20, c[0x0][0x178], !P6 ;  /* 0x00005e0014007a0c */ /* 0x000fc600077a1270 */
[----:B------:R1:W-:Y:S04]  /*2e670*/  @P2 STG.E.U16 [R8.64], R0 ;  /* 0x0000000008002986 */ /* 0x0003e8000c101506 */
[----:B------:R-:W4:Y:S01]  /*2e680*/  LDL.LU R14, [R1+0x4c] ;  /* 0x00004c00010e7983 */ /* 0x000f220000300800 */
[----:B0-----:R-:W-:Y:S01]  /*2e690*/  PRMT R18, R18, 0x7632, R18 ;  /* 0x0000763212127816 */ /* 0x001fe20000000012 */
[C---:B------:R-:W-:Y:S01]  /*2e6a0*/  IMAD.WIDE R4, R6.reuse, 0x2, R28 ;  /* 0x0000000206047825 */ /* 0x040fe200078e021c */
[----:B-1----:R-:W-:Y:S02]  /*2e6b0*/  IADD3 R0, R6, c[0x0][0x198], RZ ;  /* 0x0000660006007a10 */ /* 0x002fe40007ffe0ff */
[----:B------:R-:W-:-:S03]  /*2e6c0*/  IADD3 R6, R23, 0x71, RZ ;  /* 0x0000007117067810 */ /* 0x000fc60007ffe0ff */
[----:B------:R-:W-:Y:S01]  /*2e6d0*/  IMAD.WIDE R8, R0, 0x2, R2 ;  /* 0x0000000200087825 */ /* 0x000fe200078e0202 */
[----:B------:R-:W-:Y:S01]  /*2e6e0*/  @P1 STG.E.U16 [R4.64], R18 ;  /* 0x0000001204001986 */ /* 0x000fe2000c101506 */
[----:B------:R-:W-:-:S03]  /*2e6f0*/  ISETP.GE.AND P1, PT, R6, c[0x0][0x17c], PT ;  /* 0x00005f0006007a0c */ /* 0x000fc60003f26270 */
[----:B---3--:R0:W-:Y:S01]  /*2e700*/  @P5 STG.E.U16 [R8.64], R24 ;  /* 0x0000001808005986 */ /* 0x0081e2000c101506 */
[----:B------:R-:W-:-:S03]  /*2e710*/  PRMT R6, R24, 0x7632, R6 ;  /* 0x0000763218067816 */ /* 0x000fc60000000006 */
[----:B0-----:R-:W3:Y:S01]  /*2e720*/  LDL.LU R24, [R1+0x2c] ;  /* 0x00002c0001187983 */ /* 0x001ee20000300800 */
[C---:B------:R-:W-:Y:S01]  /*2e730*/  ISETP.LT.AND P6, PT, R27.reuse, c[0x0][0x178], !P6 ;  /* 0x00005e001b007a0c */ /* 0x040fe200077c1270 */
[----:B------:R-:W-:Y:S01]  /*2e740*/  IMAD.WIDE R12, R0, 0x2, R28 ;  /* 0x00000002000c7825 */ /* 0x000fe200078e021c */
[----:B------:R-:W-:Y:S01]  /*2e750*/  ISETP.LT.AND P5, PT, R20, c[0x0][0x178], !P3 ;  /* 0x00005e0014007a0c */ /* 0x000fe20005fa1270 */
[----:B------:R-:W5:Y:S01]  /*2e760*/  LDL.LU R21, [R1+0x6c] ;  /* 0x00006c0001157983 */ /* 0x000f620000300800 */
[----:B------:R-:W-:Y:S02]  /*2e770*/  ISETP.LT.AND P3, PT, R27, c[0x0][0x178], !P3 ;  /* 0x00005e001b007a0c */ /* 0x000fe40005f61270 */
[----:B------:R-:W-:-:S07]  /*2e780*/  IADD3 R8, R0, c[0x0][0x198], RZ ;  /* 0x0000660000087a10 */ /* 0x000fce0007ffe0ff */
[----:B------:R0:W-:Y:S01]  /*2e790*/  @P6 STG.E.U16 [R12.64], R22 ;  /* 0x000000160c006986 */ /* 0x0001e2000c101506 */
[----:B------:R-:W-:Y:S02]  /*2e7a0*/  ISETP.LT.AND P6, PT, R20, c[0x0][0x178], !P0 ;  /* 0x00005e0014007a0c */ /* 0x000fe400047c1270 */
[----:B------:R-:W-:Y:S02]  /*2e7b0*/  ISETP.LT.AND P0, PT, R27, c[0x0][0x178], !P0 ;  /* 0x00005e001b007a0c */ /* 0x000fe40004701270 */
[C---:B------:R-:W-:Y:S01]  /*2e7c0*/  IADD3 R0, R8.reuse, c[0x0][0x198], RZ ;  /* 0x0000660008007a10 */ /* 0x040fe20007ffe0ff */
[----:B------:R-:W-:Y:S01]  /*2e7d0*/  IMAD.WIDE R4, R8, 0x2, R2 ;  /* 0x0000000208047825 */ /* 0x000fe200078e0202 */
[----:B------:R-:W-:-:S03]  /*2e7e0*/  IADD3 R10, R23, 0x70, RZ ;  /* 0x00000070170a7810 */ /* 0x000fc60007ffe0ff */
[----:B------:R-:W-:Y:S01]  /*2e7f0*/  IMAD.WIDE R8, R8, 0x2, R28 ;  /* 0x0000000208087825 */ /* 0x000fe200078e021c */
[----:B0-----:R-:W-:-:S03]  /*2e800*/  PRMT R22, R22, 0x7632, R22 ;  /* 0x0000763216167816 */ /* 0x001fc60000000016 */
[C---:B------:R-:W-:Y:S01]  /*2e810*/  IMAD.WIDE R12, R0.reuse, 0x2, R2 ;  /* 0x00000002000c7825 */ /* 0x040fe200078e0202 */
[----:B------:R0:W-:Y:S03]  /*2e820*/  @P5 STG.E.U16 [R4.64], R6 ;  /* 0x0000000604005986 */ /* 0x0001e6000c101506 */
[----:B------:R-:W-:Y:S01]  /*2e830*/  IMAD.WIDE R16, R0, 0x2, R28 ;  /* 0x0000000200107825 */ /* 0x000fe200078e021c */
[----:B------:R1:W-:Y:S01]  /*2e840*/  @P3 STG.E.U16 [R8.64], R22 ;  /* 0x0000001608003986 */ /* 0x0003e2000c101506 */
[----:B------:R-:W-:Y:S02]  /*2e850*/  ISETP.GE.AND P2, PT, R10, c[0x0][0x17c], PT ;  /* 0x00005f000a007a0c */ /* 0x000fe40003f46270 */
[----:B------:R-:W-:Y:S02]  /*2e860*/  IADD3 R10, R23, 0x72, RZ ;  /* 0x00000072170a7810 */ /* 0x000fe40007ffe0ff */
[----:B------:R-:W-:-:S02]  /*2e870*/  ISETP.LT.AND P3, PT, R20, c[0x0][0x178], !P2 ;  /* 0x00005e0014007a0c */ /* 0x000fc40005761270 */
[----:B------:R-:W-:Y:S02]  /*2e880*/  ISETP.GE.AND P5, PT, R10, c[0x0][0x17c], PT ;  /* 0x00005f000a007a0c */ /* 0x000fe40003fa6270 */
[----:B0-----:R-:W-:Y:S02]  /*2e890*/  IADD3 R4, R0, c[0x0][0x198], RZ ;  /* 0x0000660000047a10 */ /* 0x001fe40007ffe0ff */
[----:B------:R-:W-:Y:S02]  /*2e8a0*/  ISETP.LT.AND P2, PT, R27, c[0x0][0x178], !P2 ;  /* 0x00005e001b007a0c */ /* 0x000fe40005741270 */
[C---:B------:R-:W-:Y:S01]  /*2e8b0*/  IADD3 R6, R4.reuse, c[0x0][0x198], RZ ;  /* 0x0000660004067a10 */ /* 0x040fe20007ffe0ff */
[----:B-1----:R-:W-:-:S04]  /*2e8c0*/  IMAD.WIDE R8, R4, 0x2, R2 ;  /* 0x0000000204087825 */ /* 0x002fc800078e0202 */
[----:B------:R-:W-:Y:S01]  /*2e8d0*/  IMAD.WIDE R4, R4, 0x2, R28 ;  /* 0x0000000204047825 */ /* 0x000fe200078e021c */
[----:B--2---:R0:W-:Y:S04]  /*2e8e0*/  @P6 STG.E.U16 [R12.64], R25 ;  /* 0x000000190c006986 */ /* 0x0041e8000c101506 */
[----:B------:R1:W-:Y:S01]  /*2e8f0*/  @P0 STG.E.U16 [R16.64], R26 ;  /* 0x0000001a10000986 */ /* 0x0003e2000c101506 */
[----:B------:R-:W-:Y:S02]  /*2e900*/  ISETP.LT.AND P0, PT, R20, c[0x0][0x178], !P4 ;  /* 0x00005e0014007a0c */ /* 0x000fe40006701270 */
[----:B------:R-:W-:Y:S02]  /*2e910*/  ISETP.LT.AND P4, PT, R27, c[0x0][0x178], !P4 ;  /* 0x00005e001b007a0c */ /* 0x000fe40006781270 */
[----:B------:R-:W-:-:S02]  /*2e920*/  PRMT R10, R25, 0x7632, R10 ;  /* 0x00007632190a7816 */ /* 0x000fc4000000000a */
[----:B0-----:R-:W2:Y:S01]  /*2e930*/  LDL.LU R25, [R1+0x3c] ;  /* 0x00003c0001197983 */ /* 0x001ea20000300800 */
[----:B-1----:R-:W-:-:S06]  /*2e940*/  PRMT R26, R26, 0x7632, R26 ;  /* 0x000076321a1a7816 */ /* 0x002fcc000000001a */
[----:B------:R0:W-:Y:S04]  /*2e950*/  @P0 STG.E.U16 [R8.64], R10 ;  /* 0x0000000a08000986 */ /* 0x0001e8000c101506 */
[----:B------:R1:W-:Y:S01]  /*2e960*/  @P4 STG.E.U16 [R4.64], R26 ;  /* 0x0000001a04004986 */ /* 0x0003e2000c101506 */
[----:B0-----:R-:W-:-:S04]  /*2e970*/  IMAD.WIDE R8, R6, 0x2, R2 ;  /* 0x0000000206087825 */ /* 0x001fc800078e0202 */
[----:B-1----:R-:W-:Y:S01]  /*2e980*/  IMAD.WIDE R4, R6, 0x2, R28 ;  /* 0x0000000206047825 */ /* 0x002fe200078e021c */
[----:B----4-:R-:W-:Y:S01]  /*2e990*/  @P3 STG.E.U16 [R8.64], R14 ;  /* 0x0000000e08003986 */ /* 0x010fe2000c101506 */
[----:B---3--:R-:W-:-:S03]  /*2e9a0*/  PRMT R10, R24, 0x7632, R10 ;  /* 0x00007632180a7816 */ /* 0x008fc6000000000a */
[----:B------:R0:W-:Y:S04]  /*2e9b0*/  @P2 STG.E.U16 [R4.64], R24 ;  /* 0x0000001804002986 */ /* 0x0001e8000c101506 */
[----:B0-----:R-:W3:Y:S01]  /*2e9c0*/  LDL.LU R24, [R1+0x8c] ;  /* 0x00008c0001187983 */ /* 0x001ee20000300800 */
[----:B------:R-:W-:Y:S02]  /*2e9d0*/  ISETP.LT.AND P3, PT, R20, c[0x0][0x178], !P1 ;  /* 0x00005e0014007a0c */ /* 0x000fe40004f61270 */
[----:B------:R-:W-:Y:S02]  /*2e9e0*/  ISETP.LT.AND P1, PT, R27, c[0x0][0x178], !P1 ;  /* 0x00005e001b007a0c */ /* 0x000fe40004f21270 */
[C---:B------:R-:W-:Y:S02]  /*2e9f0*/  IADD3 R12, R23.reuse, 0x73, RZ ;  /* 0x00000073170c7810 */ /* 0x040fe40007ffe0ff */
[----:B------:R-:W-:-:S02]  /*2ea00*/  IADD3 R0, R23, 0x74, RZ ;  /* 0x0000007417007810 */ /* 0x000fc40007ffe0ff */
[----:B------:R-:W-:Y:S02]  /*2ea10*/  IADD3 R13, R6, c[0x0][0x198], RZ ;  /* 0x00006600060d7a10 */ /* 0x000fe40007ffe0ff */
[----:B------:R-:W-:Y:S02]  /*2ea20*/  ISETP.LT.AND P4, PT, R20, c[0x0][0x178], !P5 ;  /* 0x00005e0014007a0c */ /* 0x000fe40006f81270 */
[----:B------:R-:W-:Y:S01]  /*2ea30*/  ISETP.LT.AND P5, PT, R27, c[0x0][0x178], !P5 ;  /* 0x00005e001b007a0c */ /* 0x000fe20006fa1270 */
[C---:B------:R-:W-:Y:S01]  /*2ea40*/  IMAD.WIDE R4, R13.reuse, 0x2, R2 ;  /* 0x000000020d047825 */ /* 0x040fe200078e0202 */
[----:B------:R-:W-:Y:S02]  /*2ea50*/  ISETP.GE.AND P6, PT, R12, c[0x0][0x17c], PT ;  /* 0x00005f000c007a0c */ /* 0x000fe40003fc6270 */
[----:B------:R-:W-:Y:S01]  /*2ea60*/  ISETP.GE.AND P0, PT, R0, c[0x0][0x17c], PT ;  /* 0x00005f0000007a0c */ /* 0x000fe20003f06270 */
[----:B------:R-:W-:Y:S01]  /*2ea70*/  IMAD.WIDE R8, R13, 0x2, R28 ;  /* 0x000000020d087825 */ /* 0x000fe200078e021c */
[----:B------:R-:W-:-:S02]  /*2ea80*/  PRMT R0, R14, 0x7632, R0 ;  /* 0x000076320e007816 */ /* 0x000fc40000000000 */
[----:B------:R-:W-:Y:S02]  /*2ea90*/  IADD3 R12, R23, 0x75, RZ ;  /* 0x00000075170c7810 */ /* 0x000fe40007ffe0ff */
[----:B------:R-:W-:Y:S01]  /*2eaa0*/  IADD3 R6, R13, c[0x0][0x198], RZ ;  /* 0x000066000d067a10 */ /* 0x000fe20007ffe0ff */
[----:B------:R0:W-:Y:S01]  /*2eab0*/  @P3 STG.E.U16 [R4.64], R0 ;  /* 0x0000000004003986 */ /* 0x0001e2000c101506 */
[----:B------:R-:W-:-:S03]  /*2eac0*/  ISETP.GE.AND P2, PT, R12, c[0x0][0x17c], PT ;  /* 0x00005f000c007a0c */ /* 0x000fc60003f46270 */
[----:B------:R-:W-:Y:S01]  /*2ead0*/  IMAD.WIDE R12, R6, 0x2, R2 ;  /* 0x00000002060c7825 */ /* 0x000fe200078e0202 */
[----:B------:R1:W-:Y:S01]  /*2eae0*/  @P1 STG.E.U16 [R8.64], R10 ;  /* 0x0000000a08001986 */ /* 0x0003e2000c101506 */
[----:B------:R-:W-:Y:S02]  /*2eaf0*/  ISETP.LT.AND P1, PT, R20, c[0x0][0x178], !P6 ;  /* 0x00005e0014007a0c */ /* 0x000fe40007721270 */
[C---:B------:R-:W-:Y:S01]  /*2eb00*/  IADD3 R17, R6.reuse, c[0x0][0x198], RZ ;  /* 0x0000660006117a10 */ /* 0x040fe20007ffe0ff */
[----:B0-----:R-:W-:Y:S01]  /*2eb10*/  IMAD.WIDE R4, R6, 0x2, R28 ;  /* 0x0000000206047825 */ /* 0x001fe200078e021c */
[----:B-----5:R-:W-:Y:S01]  /*2eb20*/  @P4 STG.E.U16 [R12.64], R21 ;  /* 0x000000150c004986 */ /* 0x020fe2000c101506 */
[----:B------:R-:W-:Y:S02]  /*2eb30*/  ISETP.LT.AND P6, PT, R27, c[0x0][0x178], !P6 ;  /* 0x00005e001b007a0c */ /* 0x000fe400077c1270 */
[----:B------:R-:W-:Y:S01]  /*2eb40*/  ISETP.LT.AND P4, PT, R20, c[0x0][0x178], !P0 ;  /* 0x00005e0014007a0c */ /* 0x000fe20004781270 */
[----:B-1----:R-:W-:Y:S01]  /*2eb50*/  IMAD.WIDE R8, R17, 0x2, R2 ;  /* 0x0000000211087825 */ /* 0x002fe200078e0202 */
[----:B------:R-:W-:-:S02]  /*2eb60*/  PRMT R0, R21, 0x7632, R0 ;  /* 0x0000763215007816 */ /* 0x000fc40000000000 */
[----:B------:R-:W-:Y:S02]  /*2eb70*/  IADD3 R6, R17, c[0x0][0x198], RZ ;  /* 0x0000660011067a10 */ /* 0x000fe40007ffe0ff */
[----:B--2---:R-:W-:Y:S01]  /*2eb80*/  PRMT R10, R25, 0x7632, R10 ;  /* 0x00007632190a7816 */ /* 0x004fe2000000000a */
[----:B------:R0:W-:Y:S04]  /*2eb90*/  @P5 STG.E.U16 [R4.64], R25 ;  /* 0x0000001904005986 */ /* 0x0001e8000c101506 */
[----:B------:R1:W-:Y:S04]  /*2eba0*/  @P1 STG.E.U16 [R8.64], R0 ;  /* 0x0000000008001986 */ /* 0x0003e8000c101506 */
[----:B0-----:R-:W2:Y:S01]  /*2ebb0*/  LDL.LU R25, [R1+0x9c] ;  /* 0x00009c0001197983 */ /* 0x001ea20000300800 */
[----:B------:R-:W-:-:S04]  /*2ebc0*/  IMAD.WIDE R4, R17, 0x2, R28 ;  /* 0x0000000211047825 */ /* 0x000fc800078e021c */
[----:B-1----:R-:W-:Y:S01]  /*2ebd0*/  IMAD.WIDE R8, R6, 0x2, R2 ;  /* 0x0000000206087825 */ /* 0x002fe200078e0202 */
[----:B------:R-:W-:Y:S04]  /*2ebe0*/  @P6 STG.E.U16 [R4.64], R10 ;  /* 0x0000000a04006986 */ /* 0x000fe8000c101506 */
[----:B---3--:R0:W-:Y:S02]  /*2ebf0*/  @P4 STG.E.U16 [R8.64], R24 ;  /* 0x0000001808004986 */ /* 0x0081e4000c101506 */
[----:B0-----:R-:W-:Y:S02]  /*2ec00*/  PRMT R9, R24, 0x7632, R9 ;  /* 0x0000763218097816 */ /* 0x001fe40000000009 */
[----:B------:R-:W3:Y:S01]  /*2ec10*/  LDL.LU R24, [R1+0xcc] ;  /* 0x0000cc0001187983 */ /* 0x000ee20000300800 */
[----:B------:R-:W-:-:S02]  /*2ec20*/  ISETP.LT.AND P0, PT, R27, c[0x0][0x178], !P0 ;  /* 0x00005e001b007a0c */ /* 0x000fc40004701270 */
[----:B------:R-:W-:Y:S01]  /*2ec30*/  IADD3 R14, R23, 0x76, RZ ;  /* 0x00000076170e7810 */ /* 0x000fe20007ffe0ff */
[----:B------:R-:W-:Y:S01]  /*2ec40*/  IMAD.WIDE R4, R6, 0x2, R28 ;  /* 0x0000000206047825 */ /* 0x000fe200078e021c */
[----:B------:R-:W-:Y:S02]  /*2ec50*/  ISETP.LT.AND P6, PT, R20, c[0x0][0x178], !P2 ;  /* 0x00005e0014007a0c */ /* 0x000fe400057c1270 */
[----:B------:R-:W-:Y:S02]  /*2ec60*/  ISETP.GE.AND P3, PT, R14, c[0x0][0x17c], PT ;  /* 0x00005f000e007a0c */ /* 0x000fe40003f66270 */
[----:B------:R-:W-:Y:S02]  /*2ec70*/  IADD3 R17, R6, c[0x0][0x198], RZ ;  /* 0x0000660006117a10 */ /* 0x000fe40007ffe0ff */
[----:B------:R-:W-:-:S03]  /*2ec80*/  ISETP.LT.AND P2, PT, R27, c[0x0][0x178], !P2 ;  /* 0x00005e001b007a0c */ /* 0x000fc60005741270 */
[----:B------:R0:W-:Y:S01]  /*2ec90*/  @P0 STG.E.U16 [R4.64], R7 ;  /* 0x0000000704000986 */ /* 0x0001e2000c101506 */
[----:B------:R-:W-:Y:S02]  /*2eca0*/  ISETP.LT.AND P0, PT, R20, c[0x0][0x178], !P3 ;  /* 0x00005e0014007a0c */ /* 0x000fe40005f01270 */
[----:B------:R-:W-:Y:S02]  /*2ecb0*/  ISETP.LT.AND P3, PT, R27, c[0x0][0x178], !P3 ;  /* 0x00005e001b007a0c */ /* 0x000fe40005f61270 */
[----:B------:R-:W-:Y:S02]  /*2ecc0*/  IADD3 R13, R17, c[0x0][0x198], RZ ;  /* 0x00006600110d7a10 */ /* 0x000fe40007ffe0ff */
[----:B------:R-:W-:Y:S01]  /*2ecd0*/  IADD3 R8, R23, 0x7a, RZ ;  /* 0x0000007a17087810 */ /* 0x000fe20007ffe0ff */
[----:B0-----:R-:W-:Y:S01]  /*2ece0*/  IMAD.WIDE R4, R17, 0x2, R2 ;  /* 0x0000000211047825 */ /* 0x001fe200078e0202 */
[----:B------:R-:W-:Y:S02]  /*2ecf0*/  IADD3 R16, R23, 0x77, RZ ;  /* 0x0000007717107810 */ /* 0x000fe40007ffe0ff */
[----:B------:R-:W-:-:S02]  /*2ed00*/  PRMT R0, R7, 0x7632, R0 ;  /* 0x0000763207007816 */ /* 0x000fc40000000000 */
[----:B------:R0:W-:Y:S01]  /*2ed10*/  @P6 STG.E.U16 [R4.64], R9 ;  /* 0x0000000904006986 */ /* 0x0001e2000c101506 */
[----:B------:R-:W-:Y:S01]  /*2ed20*/  IADD3 R14, R23, 0x78, RZ ;  /* 0x00000078170e7810 */ /* 0x000fe20007ffe0ff */
[----:B------:R-:W-:Y:S01]  /*2ed30*/  IMAD.WIDE R6, R13, 0x2, R2 ;  /* 0x000000020d067825 */ /* 0x000fe200078e0202 */
[----:B------:R-:W-:Y:S02]  /*2ed40*/  ISETP.GE.AND P6, PT, R8, c[0x0][0x17c], PT ;  /* 0x00005f0008007a0c */ /* 0x000fe40003fc6270 */
[----:B------:R-:W-:Y:S02]  /*2ed50*/  ISETP.GE.AND P5, PT, R16, c[0x0][0x17c], PT ;  /* 0x00005f0010007a0c */ /* 0x000fe40003fa6270 */
[----:B------:R-:W-:Y:S01]  /*2ed60*/  IADD3 R12, R23, 0x79, RZ ;  /* 0x00000079170c7810 */ /* 0x000fe20007ffe0ff */
[----:B0-----:R-:W-:Y:S01]  /*2ed70*/  IMAD.WIDE R4, R17, 0x2, R28 ;  /* 0x0000000211047825 */ /* 0x001fe200078e021c */
[----:B------:R-:W-:-:S03]  /*2ed80*/  ISETP.GE.AND P1, PT, R14, c[0x0][0x17c], PT ;  /* 0x00005f000e007a0c */ /* 0x000fc60003f26270 */
[C---:B------:R-:W-:Y:S01]  /*2ed90*/  IMAD.WIDE R8, R13.reuse, 0x2, R28 ;  /* 0x000000020d087825 */ /* 0x040fe200078e021c */
[----:B------:R0:W-:Y:S01]  /*2eda0*/  @P2 STG.E.U16 [R4.64], R0 ;  /* 0x0000000004002986 */ /* 0x0001e2000c101506 */
[----:B------:R-:W-:Y:S02]  /*2edb0*/  ISETP.GE.AND P4, PT, R12, c[0x0][0x17c], PT ;  /* 0x00005f000c007a0c */ /* 0x000fe40003f86270 */
[----:B------:R-:W-:-:S04]  /*2edc0*/  IADD3 R13, R13, c[0x0][0x198], RZ ;  /* 0x000066000d0d7a10 */ /* 0x000fc80007ffe0ff */
[----:B------:R-:W-:Y:S02]  /*2edd0*/  IADD3 R17, R13, c[0x0][0x198], RZ ;  /* 0x000066000d117a10 */ /* 0x000fe40007ffe0ff */
[----:B------:R-:W-:Y:S01]  /*2ede0*/  PRMT R14, R11, 0x7632, R14 ;  /* 0x000076320b0e7816 */ /* 0x000fe2000000000e */
[----:B0-----:R-:W-:Y:S01]  /*2edf0*/  IMAD.WIDE R4, R13, 0x2, R2 ;  /* 0x000000020d047825 */ /* 0x001fe200078e0202 */
[----:B------:R-:W-:Y:S01]  /*2ee00*/  IADD3 R0, R23, 0x7c, RZ ;  /* 0x0000007c17007810 */ /* 0x000fe20007ffe0ff */
[----:B--2---:R0:W-:Y:S01]  /*2ee10*/  @P0 STG.E.U16 [R6.64], R25 ;  /* 0x0000001906000986 */ /* 0x0041e2000c101506 */
[----:B------:R-:W-:Y:S02]  /*2ee20*/  ISETP.LT.AND P0, PT, R20, c[0x0][0x178], !P5 ;  /* 0x00005e0014007a0c */ /* 0x000fe40006f01270 */
[----:B------:R-:W-:Y:S01]  /*2ee30*/  ISETP.LT.AND P5, PT, R27, c[0x0][0x178], !P5 ;  /* 0x00005e001b007a0c */ /* 0x000fe20006fa1270 */
[----:B------:R1:W-:Y:S01]  /*2ee40*/  @P3 STG.E.U16 [R8.64], R11 ;  /* 0x0000000b08003986 */ /* 0x0003e2000c101506 */
[----:B------:R-:W-:-:S02]  /*2ee50*/  PRMT R12, R25, 0x7632, R12 ;  /* 0x00007632190c7816 */ /* 0x000fc4000000000c */
[----:B------:R-:W-:Y:S01]  /*2ee60*/  ISETP.LT.AND P3, PT, R20, c[0x0][0x178], !P1 ;  /* 0x00005e0014007a0c */ /* 0x000fe20004f61270 */
[----:B0-----:R-:W2:Y:S01]  /*2ee70*/  LDL.LU R25, [R1+0xbc] ;  /* 0x0000bc0001197983 */ /* 0x001ea20000300800 */
[----:B------:R-:W-:-:S04]  /*2ee80*/  IMAD.WIDE R6, R13, 0x2, R28 ;  /* 0x000000020d067825 */ /* 0x000fc800078e021c */
[----:B-1----:R-:W-:Y:S01]  /*2ee90*/  IMAD.WIDE R8, R17, 0x2, R2 ;  /* 0x0000000211087825 */ /* 0x002fe200078e0202 */
[----:B------:R-:W-:Y:S01]  /*2eea0*/  @P0 STG.E.U16 [R4.64], R12 ;  /* 0x0000000c04000986 */ /* 0x000fe2000c101506 */
[----:B------:R-:W-:-:S03]  /*2eeb0*/  ISETP.GE.AND P0, PT, R0, c[0x0][0x17c], PT ;  /* 0x00005f0000007a0c */ /* 0x000fc60003f06270 */
[----:B------:R-:W-:Y:S01]  /*2eec0*/  @P5 STG.E.U16 [R6.64], R14 ;  /* 0x0000000e06005986 */ /* 0x000fe2000c101506 */
[----:B---3--:R-:W-:-:S03]  /*2eed0*/  PRMT R0, R24, 0x7632, R0 ;  /* 0x0000763218007816 */ /* 0x008fc60000000000 */
[----:B------:R0:W-:Y:S04]  /*2eee0*/  @P3 STG.E.U16 [R8.64], R24 ;  /* 0x0000001808003986 */ /* 0x0001e8000c101506 */
[----:B0-----:R-:W3:Y:S01]  /*2eef0*/  LDL.LU R24, [R1+0xac] ;  /* 0x0000ac0001187983 */ /* 0x001ee20000300800 */
[----:B------:R-:W-:Y:S02]  /*2ef00*/  IADD3 R10, R23, 0x7b, RZ ;  /* 0x0000007b170a7810 */ /* 0x000fe40007ffe0ff */
[----:B------:R-:W-:Y:S02]  /*2ef10*/  ISETP.LT.AND P1, PT, R27, c[0x0][0x178], !P1 ;  /* 0x00005e001b007a0c */ /* 0x000fe40004f21270 */
[----:B------:R-:W-:Y:S01]  /*2ef20*/  ISETP.GE.AND P2, PT, R10, c[0x0][0x17c], PT ;  /* 0x00005f000a007a0c */ /* 0x000fe20003f46270 */
[----:B------:R-:W-:Y:S01]  /*2ef30*/  IMAD.WIDE R10, R17, 0x2, R28 ;  /* 0x00000002110a7825 */ /* 0x000fe200078e021c */
[----:B------:R-:W-:-:S02]  /*2ef40*/  ISETP.LT.AND P3, PT, R20, c[0x0][0x178], !P4 ;  /* 0x00005e0014007a0c */ /* 0x000fc40006761270 */
[----:B------:R-:W-:Y:S02]  /*2ef50*/  ISETP.LT.AND P4, PT, R27, c[0x0][0x178], !P4 ;  /* 0x00005e001b007a0c */ /* 0x000fe40006781270 */
[----:B------:R-:W-:Y:S02]  /*2ef60*/  IADD3 R17, R17, c[0x0][0x198], RZ ;  /* 0x0000660011117a10 */ /* 0x000fe40007ffe0ff */
[----:B------:R-:W-:Y:S02]  /*2ef70*/  ISETP.LT.AND P5, PT, R20, c[0x0][0x178], !P6 ;  /* 0x00005e0014007a0c */ /* 0x000fe400077a1270 */
[C---:B------:R-:W-:Y:S01]  /*2ef80*/  IADD3 R21, R17.reuse, c[0x0][0x198], RZ ;  /* 0x0000660011157a10 */ /* 0x040fe20007ffe0ff */
[----:B------:R-:W-:Y:S01]  /*2ef90*/  IMAD.WIDE R4, R17, 0x2, R2 ;  /* 0x0000000211047825 */ /* 0x000fe200078e0202 */
[----:B------:R-:W-:-:S03]  /*2efa0*/  PRMT R16, R15, 0x7632, R16 ;  /* 0x000076320f107816 */ /* 0x000fc60000000010 */
[----:B------:R-:W-:Y:S01]  /*2efb0*/  IMAD.WIDE R6, R17, 0x2, R28 ;  /* 0x0000000211067825 */ /* 0x000fe200078e021c */
[----:B------:R0:W-:Y:S01]  /*2efc0*/  @P1 STG.E.U16 [R10.64], R15 ;  /* 0x0000000f0a001986 */ /* 0x0001e2000c101506 */
[----:B------:R-:W-:Y:S02]  /*2efd0*/  ISETP.LT.AND P6, PT, R27, c[0x0][0x178], !P6 ;  /* 0x00005e001b007a0c */ /* 0x000fe400077c1270 */
[----:B------:R-:W-:Y:S01]  /*2efe0*/  IMAD.WIDE R8, R21, 0x2, R2 ;  /* 0x0000000215087825 */ /* 0x000fe200078e0202 */
[----:B------:R1:W-:Y:S01]  /*2eff0*/  @P3 STG.E.U16 [R4.64], R0 ;  /* 0x0000000004003986 */ /* 0x0003e2000c101506 */
[----:B------:R-:W-:-:S03]  /*2f000*/  IADD3 R13, R23, 0x7d, RZ ;  /* 0x0000007d170d7810 */ /* 0x000fc60007ffe0ff */
[----:B------:R4:W-:Y:S01]  /*2f010*/  @P4 STG.E.U16 [R6.64], R16 ;  /* 0x0000001006004986 */ /* 0x0009e2000c101506 */
[----:B------:R-:W-:Y:S02]  /*2f020*/  ISETP.LT.AND P4, PT, R20, c[0x0][0x178], !P2 ;  /* 0x00005e0014007a0c */ /* 0x000fe40005781270 */
[----:B------:R-:W-:Y:S02]  /*2f030*/  ISETP.LT.AND P2, PT, R27, c[0x0][0x178], !P2 ;  /* 0x00005e001b007a0c */ /* 0x000fe40005741270 */
[----:B0-----:R-:W-:Y:S02]  /*2f040*/  IADD3 R11, R21, c[0x0][0x198], RZ ;  /* 0x00006600150b7a10 */ /* 0x001fe40007ffe0ff */
[----:B------:R-:W-:Y:S02]  /*2f050*/  IADD3 R12, R23, 0x7e, RZ ;  /* 0x0000007e170c7810 */ /* 0x000fe40007ffe0ff */
[----:B------:R-:W-:Y:S01]  /*2f060*/  ISETP.GE.AND P1, PT, R13, c[0x0][0x17c], PT ;  /* 0x00005f000d007a0c */ /* 0x000fe20003f26270 */
[----:B-1----:R-:W-:Y:S01]  /*2f070*/  IMAD.WIDE R4, R21, 0x2, R28 ;  /* 0x0000000215047825 */ /* 0x002fe200078e021c */
[----:B------:R-:W-:-:S02]  /*2f080*/  IADD3 R13, R11, c[0x0][0x198], RZ ;  /* 0x000066000b0d7a10 */ /* 0x000fc40007ffe0ff */
[----:B------:R-:W-:Y:S01]  /*2f090*/  ISETP.GE.AND P3, PT, R12, c[0x0][0x17c], PT ;  /* 0x00005f000c007a0c */ /* 0x000fe20003f66270 */
[----:B----4-:R-:W-:Y:S01]  /*2f0a0*/  IMAD.WIDE R6, R11, 0x2, R2 ;  /* 0x000000020b067825 */ /* 0x010fe200078e0202 */
[----:B------:R-:W-:Y:S02]  /*2f0b0*/  IADD3 R12, R23, 0x7f, RZ ;  /* 0x0000007f170c7810 */ /* 0x000fe40007ffe0ff */
[----:B------:R-:W-:Y:S01]  /*2f0c0*/  PRMT R0, R19, 0x7632, R0 ;  /* 0x0000763213007816 */ /* 0x000fe20000000000 */
[----:B------:R-:W4:Y:S04]  /*2f0d0*/  LDL.LU R23, [R1+0xd94] ;  /* 0x000d940001177983 */ /* 0x000f280000300800 */
[----:B--2---:R0:W-:Y:S01]  /*2f0e0*/  @P5 STG.E.U16 [R8.64], R25 ;  /* 0x0000001908005986 */ /* 0x0041e2000c101506 */
[----:B------:R-:W-:-:S02]  /*2f0f0*/  ISETP.LT.AND P5, PT, R20, c[0x0][0x178], !P0 ;  /* 0x00005e0014007a0c */ /* 0x000fc400047a1270 */
[----:B------:R-:W-:Y:S01]  /*2f100*/  PRMT R14, R25, 0x7632, R14 ;  /* 0x00007632190e7816 */ /* 0x000fe2000000000e */
[----:B------:R1:W-:Y:S01]  /*2f110*/  @P6 STG.E.U16 [R4.64], R19 ;  /* 0x0000001304006986 */ /* 0x0003e2000c101506 */
[----:B------:R-:W-:-:S03]  /*2f120*/  ISETP.GE.AND P6, PT, R12, c[0x0][0x17c], PT ;  /* 0x00005f000c007a0c */ /* 0x000fc60003fc6270 */
[----:B------:R2:W-:Y:S01]  /*2f130*/  @P4 STG.E.U16 [R6.64], R14 ;  /* 0x0000000e06004986 */ /* 0x0005e2000c101506 */
[----:B0-----:R-:W-:-:S03]  /*2f140*/  IMAD.WIDE R8, R11, 0x2, R28 ;  /* 0x000000020b087825 */ /* 0x001fc600078e021c */
[----:B------:R-:W5:Y:S01]  /*2f150*/  LDL.LU R25, [R1+0x5c] ;  /* 0x00005c0001197983 */ /* 0x000f620000300800 */
[----:B------:R-:W-:-:S03]  /*2f160*/  IMAD.WIDE R10, R13, 0x2, R2 ;  /* 0x000000020d0a7825 */ /* 0x000fc600078e0202 */
[----:B------:R0:W-:Y:S01]  /*2f170*/  @P2 STG.E.U16 [R8.64], R0 ;  /* 0x0000000008002986 */ /* 0x0001e2000c101506 */
[C---:B------:R-:W-:Y:S02]  /*2f180*/  ISETP.LT.AND P4, PT, R20.reuse, c[0x0][0x178], !P3 ;  /* 0x00005e0014007a0c */ /* 0x040fe40005f81270 */
[C---:B------:R-:W-:Y:S02]  /*2f190*/  ISETP.LT.AND P2, PT, R20.reuse, c[0x0][0x178], !P6 ;  /* 0x00005e0014007a0c */ /* 0x040fe40007741270 */
[C---:B------:R-:W-:Y:S02]  /*2f1a0*/  ISETP.LT.AND P0, PT, R27.reuse, c[0x0][0x178], !P0 ;  /* 0x00005e001b007a0c */ /* 0x040fe40004701270 */
[C---:B------:R-:W-:Y:S02]  /*2f1b0*/  ISETP.LT.AND P3, PT, R27.reuse, c[0x0][0x178], !P3 ;  /* 0x00005e001b007a0c */ /* 0x040fe40005f61270 */
[----:B------:R-:W-:Y:S01]  /*2f1c0*/  ISETP.LT.AND P6, PT, R27, c[0x0][0x178], !P6 ;  /* 0x00005e001b007a0c */ /* 0x000fe200077c1270 */
[----:B---3--:R3:W-:Y:S01]  /*2f1d0*/  @P5 STG.E.U16 [R10.64], R24 ;  /* 0x000000180a005986 */ /* 0x0087e2000c101506 */
[----:B------:R-:W-:-:S02]  /*2f1e0*/  ISETP.LT.AND P5, PT, R20, c[0x0][0x178], !P1 ;  /* 0x00005e0014007a0c */ /* 0x000fc40004fa1270 */
[----:B------:R-:W-:Y:S02]  /*2f1f0*/  ISETP.LT.AND P1, PT, R27, c[0x0][0x178], !P1 ;  /* 0x00005e001b007a0c */ /* 0x000fe40004f21270 */
[----:B------:R-:W5:Y:S01]  /*2f200*/  LDL.LU R27, [R1+0xd90] ;  /* 0x000d9000011b7983 */ /* 0x000f620000300800 */
[C---:B------:R-:W-:Y:S01]  /*2f210*/  IADD3 R15, R13.reuse, c[0x0][0x198], RZ ;  /* 0x000066000d0f7a10 */ /* 0x040fe20007ffe0ff */
[----:B-1----:R-:W-:-:S03]  /*2f220*/  IMAD.WIDE R4, R13, 0x2, R28 ;  /* 0x000000020d047825 */ /* 0x002fc600078e021c */
[C---:B------:R-:W-:Y:S01]  /*2f230*/  IADD3 R17, R15.reuse, c[0x0][0x198], RZ ;  /* 0x000066000f117a10 */ /* 0x040fe20007ffe0ff */
[----:B--2---:R-:W-:Y:S01]  /*2f240*/  IMAD.WIDE R6, R15, 0x2, R2 ;  /* 0x000000020f067825 */ /* 0x004fe200078e0202 */
[----:B0-----:R-:W-:Y:S02]  /*2f250*/  PRMT R0, R24, 0x7632, R0 ;  /* 0x0000763218007816 */ /* 0x001fe40000000000 */
[----:B------:R-:W-:Y:S01]  /*2f260*/  IADD3 R19, R17, c[0x0][0x198], RZ ;  /* 0x0000660011137a10 */ /* 0x000fe20007ffe0ff */
[----:B------:R-:W-:-:S04]  /*2f270*/  IMAD.WIDE R8, R15, 0x2, R28 ;  /* 0x000000020f087825 */ /* 0x000fc800078e021c */
[----:B---3--:R-:W-:-:S04]  /*2f280*/  IMAD.WIDE R10, R17, 0x2, R2 ;  /* 0x00000002110a7825 */ /* 0x008fc800078e0202 */
[----:B------:R-:W-:-:S04]  /*2f290*/  IMAD.WIDE R12, R17, 0x2, R28 ;  /* 0x00000002110c7825 */ /* 0x000fc800078e021c */
[----:B------:R-:W-:-:S04]  /*2f2a0*/  IMAD.WIDE R2, R19, 0x2, R2 ;  /* 0x0000000213027825 */ /* 0x000fc800078e0202 */
[----:B------:R-:W-:Y:S01]  /*2f2b0*/  IMAD.WIDE R28, R19, 0x2, R28 ;  /* 0x00000002131c7825 */ /* 0x000fe200078e021c */
[----:B----4-:R-:W-:Y:S01]  /*2f2c0*/  PRMT R14, R23, 0x7632, R14 ;  /* 0x00007632170e7816 */ /* 0x010fe2000000000e */
[----:B------:R5:W-:Y:S04]  /*2f2d0*/  @P0 STG.E.U16 [R4.64], R23 ;  /* 0x0000001704000986 */ /* 0x000be8000c101506 */
[----:B------:R0:W-:Y:S04]  /*2f2e0*/  @P5 STG.E.U16 [R6.64], R0 ;  /* 0x0000000006005986 */ /* 0x0001e8000c101506 */
[----:B------:R0:W-:Y:S01]  /*2f2f0*/  @P1 STG.E.U16 [R8.64], R14 ;  /* 0x0000000e08001986 */ /* 0x0001e2000c101506 */
[----:B-----5:R-:W-:-:S03]  /*2f300*/  PRMT R5, R25, 0x7632, R5 ;  /* 0x0000763219057816 */ /* 0x020fc60000000005 */
[----:B------:R0:W-:Y:S04]  /*2f310*/  @P4 STG.E.U16 [R10.64], R25 ;  /* 0x000000190a004986 */ /* 0x0001e8000c101506 */
[----:B------:R0:W-:Y:S04]  /*2f320*/  @P3 STG.E.U16 [R12.64], R27 ;  /* 0x0000001b0c003986 */ /* 0x0001e8000c101506 */
[----:B------:R0:W-:Y:S01]  /*2f330*/  @P2 STG.E.U16 [R2.64], R5 ;  /* 0x0000000502002986 */ /* 0x0001e2000c101506 */
[----:B------:R-:W-:Y:S05]  /*2f340*/  @!P6 EXIT ;  /* 0x000000000000e94d */ /* 0x000fea0003800000 */
[----:B0-----:R-:W-:-:S05]  /*2f350*/  PRMT R14, R27, 0x7632, R14 ;  /* 0x000076321b0e7816 */ /* 0x001fca000000000e */
[----:B------:R-:W-:Y:S01]  /*2f360*/  STG.E.U16 [R28.64], R14 ;  /* 0x0000000e1c007986 */ /* 0x000fe2000c101506 */
[----:B------:R-:W-:Y:S05]  /*2f370*/  EXIT ;  /* 0x000000000000794d */ /* 0x000fea0003800000 */
.L_x_4:
[----:B------:R-:W-:-:S00]  /*2f380*/  BRA `(.L_x_4) ;  /* 0xfffffff000007947 */ /* 0x000fc0000383ffff */
[----:B------:R-:W-:-:S00]  /*2f390*/  NOP ;  /* 0x0000000000007918 */ /* 0x000fc00000000000 */
        /* <DEDUP_REMOVED lines=14> */
.L_x_5:


//--------------------- .nv.shared.matmul_kernel  --------------------------
	.section	.nv.shared.matmul_kernel,"aw",@nobits
	.sectionflags	@""
	.align	16
